//
// Generated by NVIDIA NVVM Compiler
//
// Compiler Build ID: CL-36424714
// Cuda compilation tools, release 13.0, V13.0.88
// Based on NVVM 20.0.0
//

.version 9.0
.target sm_100
.address_size 64

	// .globl	_Z11extractKeysP12KeyValuePairPiS1_i
// _ZZN3cub18CUB_300001_SM_10006detail10radix_sort31DeviceRadixSortSingleTileKernelINS1_5radix10policy_hubIiiyE10Policy1000ELNS0_9SortOrderE0EiiyNS1_21identity_decomposer_tEEEvPKT1_PSA_PKT2_PSE_T3_iiT4_E12temp_storage has been demoted
// _ZZN3cub18CUB_300001_SM_10006detail10radix_sort30DeviceRadixSortHistogramKernelINS1_5radix10policy_hubIiiyE10Policy1000ELNS0_9SortOrderE0EiyNS1_21identity_decomposer_tEEEvPT2_PKT1_SA_iiT3_E12temp_storage has been demoted
// _ZZN3cub18CUB_300001_SM_10006detail10radix_sort33DeviceRadixSortExclusiveSumKernelINS1_5radix10policy_hubIiiyE10Policy1000EyEEvPT0_E12temp_storage has been demoted
// _ZZN3cub18CUB_300001_SM_10006detail10radix_sort29DeviceRadixSortOnesweepKernelINS1_5radix10policy_hubIiiyE10Policy1000ELNS0_9SortOrderE0EiiyiiNS1_21identity_decomposer_tEEEvPT5_SB_PT3_PKSC_PT1_PKSG_PT2_PKSK_T4_iiT6_E1s has been demoted
.global .align 1 .b8 _ZN34_INTERNAL_663c76b3_4_k_cu_670c5d094cuda3std3__45__cpo5beginE[1];
.global .align 1 .b8 _ZN34_INTERNAL_663c76b3_4_k_cu_670c5d094cuda3std3__45__cpo3endE[1];
.global .align 1 .b8 _ZN34_INTERNAL_663c76b3_4_k_cu_670c5d094cuda3std3__45__cpo6cbeginE[1];
.global .align 1 .b8 _ZN34_INTERNAL_663c76b3_4_k_cu_670c5d094cuda3std3__45__cpo4cendE[1];
.global .align 1 .b8 _ZN34_INTERNAL_663c76b3_4_k_cu_670c5d094cuda3std3__45__cpo6rbeginE[1];
.global .align 1 .b8 _ZN34_INTERNAL_663c76b3_4_k_cu_670c5d094cuda3std3__45__cpo4rendE[1];
.global .align 1 .b8 _ZN34_INTERNAL_663c76b3_4_k_cu_670c5d094cuda3std3__45__cpo7crbeginE[1];
.global .align 1 .b8 _ZN34_INTERNAL_663c76b3_4_k_cu_670c5d094cuda3std3__45__cpo5crendE[1];
.global .align 1 .b8 _ZN34_INTERNAL_663c76b3_4_k_cu_670c5d094cuda3std3__436_GLOBAL__N__663c76b3_4_k_cu_670c5d096ignoreE[1];
.global .align 1 .b8 _ZN34_INTERNAL_663c76b3_4_k_cu_670c5d094cuda3std3__419piecewise_constructE[1];
.global .align 1 .b8 _ZN34_INTERNAL_663c76b3_4_k_cu_670c5d094cuda3std3__48in_placeE[1];
.global .align 1 .b8 _ZN34_INTERNAL_663c76b3_4_k_cu_670c5d094cuda3std3__420unreachable_sentinelE[1];
.global .align 1 .b8 _ZN34_INTERNAL_663c76b3_4_k_cu_670c5d094cuda3std3__47nulloptE[1];
.global .align 1 .b8 _ZN34_INTERNAL_663c76b3_4_k_cu_670c5d094cuda3std3__48unexpectE[1];
.global .align 1 .b8 _ZN34_INTERNAL_663c76b3_4_k_cu_670c5d094cuda3std6ranges3__45__cpo4swapE[1];
.global .align 1 .b8 _ZN34_INTERNAL_663c76b3_4_k_cu_670c5d094cuda3std6ranges3__45__cpo9iter_moveE[1];
.global .align 1 .b8 _ZN34_INTERNAL_663c76b3_4_k_cu_670c5d094cuda3std6ranges3__45__cpo5beginE[1];
.global .align 1 .b8 _ZN34_INTERNAL_663c76b3_4_k_cu_670c5d094cuda3std6ranges3__45__cpo3endE[1];
.global .align 1 .b8 _ZN34_INTERNAL_663c76b3_4_k_cu_670c5d094cuda3std6ranges3__45__cpo6cbeginE[1];
.global .align 1 .b8 _ZN34_INTERNAL_663c76b3_4_k_cu_670c5d094cuda3std6ranges3__45__cpo4cendE[1];
.global .align 1 .b8 _ZN34_INTERNAL_663c76b3_4_k_cu_670c5d094cuda3std6ranges3__45__cpo7advanceE[1];
.global .align 1 .b8 _ZN34_INTERNAL_663c76b3_4_k_cu_670c5d094cuda3std6ranges3__45__cpo9iter_swapE[1];
.global .align 1 .b8 _ZN34_INTERNAL_663c76b3_4_k_cu_670c5d094cuda3std6ranges3__45__cpo4nextE[1];
.global .align 1 .b8 _ZN34_INTERNAL_663c76b3_4_k_cu_670c5d094cuda3std6ranges3__45__cpo4prevE[1];
.global .align 1 .b8 _ZN34_INTERNAL_663c76b3_4_k_cu_670c5d094cuda3std6ranges3__45__cpo4dataE[1];
.global .align 1 .b8 _ZN34_INTERNAL_663c76b3_4_k_cu_670c5d094cuda3std6ranges3__45__cpo5cdataE[1];
.global .align 1 .b8 _ZN34_INTERNAL_663c76b3_4_k_cu_670c5d094cuda3std6ranges3__45__cpo4sizeE[1];
.global .align 1 .b8 _ZN34_INTERNAL_663c76b3_4_k_cu_670c5d094cuda3std6ranges3__45__cpo5ssizeE[1];
.global .align 1 .b8 _ZN34_INTERNAL_663c76b3_4_k_cu_670c5d094cuda3std6ranges3__45__cpo8distanceE[1];
.global .align 1 .b8 _ZN34_INTERNAL_663c76b3_4_k_cu_670c5d096thrust24THRUST_300001_SM_1000_NS8cuda_cub3parE[1];
.global .align 1 .b8 _ZN34_INTERNAL_663c76b3_4_k_cu_670c5d096thrust24THRUST_300001_SM_1000_NS8cuda_cub10par_nosyncE[1];
.global .align 1 .b8 _ZN34_INTERNAL_663c76b3_4_k_cu_670c5d096thrust24THRUST_300001_SM_1000_NS6system6detail10sequential3seqE[1];
.global .align 1 .b8 _ZN34_INTERNAL_663c76b3_4_k_cu_670c5d096thrust24THRUST_300001_SM_1000_NS6system3cpp3parE[1];
.global .align 1 .b8 _ZN34_INTERNAL_663c76b3_4_k_cu_670c5d096thrust24THRUST_300001_SM_1000_NS12placeholders2_1E[1];
.global .align 1 .b8 _ZN34_INTERNAL_663c76b3_4_k_cu_670c5d096thrust24THRUST_300001_SM_1000_NS12placeholders2_2E[1];
.global .align 1 .b8 _ZN34_INTERNAL_663c76b3_4_k_cu_670c5d096thrust24THRUST_300001_SM_1000_NS12placeholders2_3E[1];
.global .align 1 .b8 _ZN34_INTERNAL_663c76b3_4_k_cu_670c5d096thrust24THRUST_300001_SM_1000_NS12placeholders2_4E[1];
.global .align 1 .b8 _ZN34_INTERNAL_663c76b3_4_k_cu_670c5d096thrust24THRUST_300001_SM_1000_NS12placeholders2_5E[1];
.global .align 1 .b8 _ZN34_INTERNAL_663c76b3_4_k_cu_670c5d096thrust24THRUST_300001_SM_1000_NS12placeholders2_6E[1];
.global .align 1 .b8 _ZN34_INTERNAL_663c76b3_4_k_cu_670c5d096thrust24THRUST_300001_SM_1000_NS12placeholders2_7E[1];
.global .align 1 .b8 _ZN34_INTERNAL_663c76b3_4_k_cu_670c5d096thrust24THRUST_300001_SM_1000_NS12placeholders2_8E[1];
.global .align 1 .b8 _ZN34_INTERNAL_663c76b3_4_k_cu_670c5d096thrust24THRUST_300001_SM_1000_NS12placeholders2_9E[1];
.global .align 1 .b8 _ZN34_INTERNAL_663c76b3_4_k_cu_670c5d096thrust24THRUST_300001_SM_1000_NS12placeholders3_10E[1];
.global .align 1 .b8 _ZN34_INTERNAL_663c76b3_4_k_cu_670c5d096thrust24THRUST_300001_SM_1000_NS3seqE[1];
.global .align 1 .b8 _ZN34_INTERNAL_663c76b3_4_k_cu_670c5d096thrust24THRUST_300001_SM_1000_NS6deviceE[1];

.visible .entry _Z11extractKeysP12KeyValuePairPiS1_i(
	.param .u64 .ptr .align 1 _Z11extractKeysP12KeyValuePairPiS1_i_param_0,
	.param .u64 .ptr .align 1 _Z11extractKeysP12KeyValuePairPiS1_i_param_1,
	.param .u64 .ptr .align 1 _Z11extractKeysP12KeyValuePairPiS1_i_param_2,
	.param .u32 _Z11extractKeysP12KeyValuePairPiS1_i_param_3
)
{
	.reg .pred 	%p<2>;
	.reg .b32 	%r<7>;
	.reg .b64 	%rd<12>;

	ld.param.u64 	%rd1, [_Z11extractKeysP12KeyValuePairPiS1_i_param_0];
	ld.param.u64 	%rd2, [_Z11extractKeysP12KeyValuePairPiS1_i_param_1];
	ld.param.u64 	%rd3, [_Z11extractKeysP12KeyValuePairPiS1_i_param_2];
	ld.param.u32 	%r2, [_Z11extractKeysP12KeyValuePairPiS1_i_param_3];
	mov.u32 	%r3, %ctaid.x;
	mov.u32 	%r4, %ntid.x;
	mov.u32 	%r5, %tid.x;
	mad.lo.s32 	%r1, %r3, %r4, %r5;
	setp.ge.s32 	%p1, %r1, %r2;
	@%p1 bra 	$L__BB0_2;
	cvta.to.global.u64 	%rd4, %rd1;
	cvta.to.global.u64 	%rd5, %rd2;
	cvta.to.global.u64 	%rd6, %rd3;
	mul.wide.s32 	%rd7, %r1, 260;
	add.s64 	%rd8, %rd4, %rd7;
	ld.global.u32 	%r6, [%rd8];
	mul.wide.s32 	%rd9, %r1, 4;
	add.s64 	%rd10, %rd5, %rd9;
	st.global.u32 	[%rd10], %r6;
	add.s64 	%rd11, %rd6, %rd9;
	st.global.u32 	[%rd11], %r1;
$L__BB0_2:
	ret;

}
	// .globl	_Z9fillTableP12TableElementi
.visible .entry _Z9fillTableP12TableElementi(
	.param .u64 .ptr .align 1 _Z9fillTableP12TableElementi_param_0,
	.param .u32 _Z9fillTableP12TableElementi_param_1
)
{
	.reg .pred 	%p<2>;
	.reg .b32 	%r<7>;
	.reg .b64 	%rd<6>;

	ld.param.u64 	%rd1, [_Z9fillTableP12TableElementi_param_0];
	ld.param.u32 	%r2, [_Z9fillTableP12TableElementi_param_1];
	mov.u32 	%r3, %ctaid.x;
	mov.u32 	%r4, %ntid.x;
	mov.u32 	%r5, %tid.x;
	mad.lo.s32 	%r1, %r3, %r4, %r5;
	setp.ge.s32 	%p1, %r1, %r2;
	@%p1 bra 	$L__BB1_2;
	cvta.to.global.u64 	%rd2, %rd1;
	mul.wide.s32 	%rd3, %r1, 408;
	add.s64 	%rd4, %rd2, %rd3;
	mov.b32 	%r6, -1;
	st.global.v2.u32 	[%rd4], {%r6, %r6};
	mov.b64 	%rd5, -1;
	st.global.u64 	[%rd4+8], %rd5;
	st.global.u64 	[%rd4+16], %rd5;
	st.global.u64 	[%rd4+24], %rd5;
	st.global.u64 	[%rd4+32], %rd5;
	st.global.u64 	[%rd4+40], %rd5;
	st.global.u64 	[%rd4+48], %rd5;
	st.global.u64 	[%rd4+56], %rd5;
	st.global.u64 	[%rd4+64], %rd5;
	st.global.u64 	[%rd4+72], %rd5;
	st.global.u64 	[%rd4+80], %rd5;
	st.global.u64 	[%rd4+88], %rd5;
	st.global.u64 	[%rd4+96], %rd5;
	st.global.u64 	[%rd4+104], %rd5;
	st.global.u64 	[%rd4+112], %rd5;
	st.global.u64 	[%rd4+120], %rd5;
	st.global.u64 	[%rd4+128], %rd5;
	st.global.u64 	[%rd4+136], %rd5;
	st.global.u64 	[%rd4+144], %rd5;
	st.global.u64 	[%rd4+152], %rd5;
	st.global.u64 	[%rd4+160], %rd5;
	st.global.u64 	[%rd4+168], %rd5;
	st.global.u64 	[%rd4+176], %rd5;
	st.global.u64 	[%rd4+184], %rd5;
	st.global.u64 	[%rd4+192], %rd5;
	st.global.u64 	[%rd4+200], %rd5;
	st.global.u64 	[%rd4+208], %rd5;
	st.global.u64 	[%rd4+216], %rd5;
	st.global.u64 	[%rd4+224], %rd5;
	st.global.u64 	[%rd4+232], %rd5;
	st.global.u64 	[%rd4+240], %rd5;
	st.global.u64 	[%rd4+248], %rd5;
	st.global.u64 	[%rd4+256], %rd5;
	st.global.u64 	[%rd4+264], %rd5;
	st.global.u64 	[%rd4+272], %rd5;
	st.global.u64 	[%rd4+280], %rd5;
	st.global.u64 	[%rd4+288], %rd5;
	st.global.u64 	[%rd4+296], %rd5;
	st.global.u64 	[%rd4+304], %rd5;
	st.global.u64 	[%rd4+312], %rd5;
	st.global.u64 	[%rd4+320], %rd5;
	st.global.u64 	[%rd4+328], %rd5;
	st.global.u64 	[%rd4+336], %rd5;
	st.global.u64 	[%rd4+344], %rd5;
	st.global.u64 	[%rd4+352], %rd5;
	st.global.u64 	[%rd4+360], %rd5;
	st.global.u64 	[%rd4+368], %rd5;
	st.global.u64 	[%rd4+376], %rd5;
	st.global.u64 	[%rd4+384], %rd5;
	st.global.u64 	[%rd4+392], %rd5;
	st.global.u64 	[%rd4+400], %rd5;
$L__BB1_2:
	ret;

}
	// .globl	_Z11fillIndicesPii
.visible .entry _Z11fillIndicesPii(
	.param .u64 .ptr .align 1 _Z11fillIndicesPii_param_0,
	.param .u32 _Z11fillIndicesPii_param_1
)
{
	.reg .pred 	%p<2>;
	.reg .b32 	%r<6>;
	.reg .b64 	%rd<5>;

	ld.param.u64 	%rd1, [_Z11fillIndicesPii_param_0];
	ld.param.u32 	%r2, [_Z11fillIndicesPii_param_1];
	mov.u32 	%r3, %ctaid.x;
	mov.u32 	%r4, %ntid.x;
	mov.u32 	%r5, %tid.x;
	mad.lo.s32 	%r1, %r3, %r4, %r5;
	setp.ge.s32 	%p1, %r1, %r2;
	@%p1 bra 	$L__BB2_2;
	cvta.to.global.u64 	%rd2, %rd1;
	mul.wide.s32 	%rd3, %r1, 4;
	add.s64 	%rd4, %rd2, %rd3;
	st.global.u32 	[%rd4], %r1;
$L__BB2_2:
	ret;

}
	// .globl	_Z6reducePiS_P13KeyOccurencesii
.visible .entry _Z6reducePiS_P13KeyOccurencesii(
	.param .u64 .ptr .align 1 _Z6reducePiS_P13KeyOccurencesii_param_0,
	.param .u64 .ptr .align 1 _Z6reducePiS_P13KeyOccurencesii_param_1,
	.param .u64 .ptr .align 1 _Z6reducePiS_P13KeyOccurencesii_param_2,
	.param .u32 _Z6reducePiS_P13KeyOccurencesii_param_3,
	.param .u32 _Z6reducePiS_P13KeyOccurencesii_param_4
)
{
	.reg .pred 	%p<20>;
	.reg .b32 	%r<37>;
	.reg .b64 	%rd<20>;

	ld.param.u64 	%rd8, [_Z6reducePiS_P13KeyOccurencesii_param_0];
	ld.param.u64 	%rd9, [_Z6reducePiS_P13KeyOccurencesii_param_1];
	ld.param.u64 	%rd10, [_Z6reducePiS_P13KeyOccurencesii_param_2];
	ld.param.u32 	%r13, [_Z6reducePiS_P13KeyOccurencesii_param_3];
	ld.param.u32 	%r12, [_Z6reducePiS_P13KeyOccurencesii_param_4];
	cvta.to.global.u64 	%rd1, %rd10;
	mov.u32 	%r14, %ctaid.x;
	mov.u32 	%r15, %ntid.x;
	mov.u32 	%r16, %tid.x;
	mad.lo.s32 	%r1, %r14, %r15, %r16;
	setp.ge.s32 	%p1, %r1, %r13;
	@%p1 bra 	$L__BB3_21;
	cvta.to.global.u64 	%rd11, %rd8;
	cvta.to.global.u64 	%rd12, %rd9;
	mul.wide.s32 	%rd13, %r1, 4;
	add.s64 	%rd14, %rd11, %rd13;
	ld.global.u32 	%r2, [%rd14];
	add.s64 	%rd15, %rd12, %rd13;
	ld.global.u32 	%r3, [%rd15];
	setp.lt.s32 	%p2, %r12, 1;
	@%p2 bra 	$L__BB3_21;
	mov.b32 	%r33, 0;
$L__BB3_3:
	mul.wide.u32 	%rd16, %r33, 208;
	add.s64 	%rd2, %rd1, %rd16;
	ld.global.u32 	%r18, [%rd2];
	setp.ne.s32 	%p3, %r18, %r2;
	@%p3 bra 	$L__BB3_10;
	add.s64 	%rd3, %rd2, 8;
	mov.b32 	%r34, 0;
$L__BB3_5:
	mul.wide.u32 	%rd17, %r34, 4;
	add.s64 	%rd4, %rd3, %rd17;
	ld.global.u32 	%r20, [%rd4];
	setp.ne.s32 	%p4, %r20, -1;
	@%p4 bra 	$L__BB3_7;
	atom.relaxed.global.cas.b32 	%r21, [%rd4], -1, %r3;
	setp.eq.s32 	%p5, %r21, -1;
	@%p5 bra 	$L__BB3_21;
$L__BB3_7:
	ld.global.u32 	%r22, [%rd4+4];
	setp.ne.s32 	%p6, %r22, -1;
	@%p6 bra 	$L__BB3_9;
	atom.relaxed.global.cas.b32 	%r23, [%rd4+4], -1, %r3;
	setp.eq.s32 	%p7, %r23, -1;
	@%p7 bra 	$L__BB3_21;
$L__BB3_9:
	add.s32 	%r34, %r34, 2;
	setp.ne.s32 	%p8, %r34, 50;
	@%p8 bra 	$L__BB3_5;
$L__BB3_10:
	add.s32 	%r33, %r33, 1;
	setp.ne.s32 	%p9, %r33, %r12;
	@%p9 bra 	$L__BB3_3;
	mov.b32 	%r35, 0;
$L__BB3_12:
	mul.wide.u32 	%rd18, %r35, 208;
	add.s64 	%rd5, %rd1, %rd18;
	ld.global.u32 	%r25, [%rd5];
	setp.ne.s32 	%p10, %r25, -1;
	@%p10 bra 	$L__BB3_20;
	atom.relaxed.global.cas.b32 	%r26, [%rd5], -1, %r2;
	setp.ne.s32 	%p11, %r26, -1;
	setp.ne.s32 	%p12, %r26, %r2;
	and.pred  	%p13, %p11, %p12;
	@%p13 bra 	$L__BB3_20;
	add.s64 	%rd6, %rd5, 8;
	mov.b32 	%r36, 0;
$L__BB3_15:
	mul.wide.u32 	%rd19, %r36, 4;
	add.s64 	%rd7, %rd6, %rd19;
	ld.global.u32 	%r29, [%rd7];
	setp.ne.s32 	%p14, %r29, -1;
	@%p14 bra 	$L__BB3_17;
	st.global.u32 	[%rd7], %r3;
	atom.relaxed.global.cas.b32 	%r30, [%rd7], -1, %r3;
	setp.eq.s32 	%p15, %r30, -1;
	@%p15 bra 	$L__BB3_21;
$L__BB3_17:
	ld.global.u32 	%r31, [%rd7+4];
	setp.ne.s32 	%p16, %r31, -1;
	@%p16 bra 	$L__BB3_19;
	st.global.u32 	[%rd7+4], %r3;
	atom.relaxed.global.cas.b32 	%r32, [%rd7+4], -1, %r3;
	setp.eq.s32 	%p17, %r32, -1;
	@%p17 bra 	$L__BB3_21;
$L__BB3_19:
	add.s32 	%r36, %r36, 2;
	setp.ne.s32 	%p18, %r36, 50;
	@%p18 bra 	$L__BB3_15;
$L__BB3_20:
	add.s32 	%r35, %r35, 1;
	setp.ne.s32 	%p19, %r35, %r12;
	@%p19 bra 	$L__BB3_12;
$L__BB3_21:
	ret;

}
	// .globl	_ZN3cub18CUB_300001_SM_10006detail11EmptyKernelIvEEvv
.visible .entry _ZN3cub18CUB_300001_SM_10006detail11EmptyKernelIvEEvv()
{


	ret;

}
	// .globl	_ZN3cub18CUB_300001_SM_10006detail10radix_sort31DeviceRadixSortSingleTileKernelINS1_5radix10policy_hubIiiyE10Policy1000ELNS0_9SortOrderE0EiiyNS1_21identity_decomposer_tEEEvPKT1_PSA_PKT2_PSE_T3_iiT4_
.visible .entry _ZN3cub18CUB_300001_SM_10006detail10radix_sort31DeviceRadixSortSingleTileKernelINS1_5radix10policy_hubIiiyE10Policy1000ELNS0_9SortOrderE0EiiyNS1_21identity_decomposer_tEEEvPKT1_PSA_PKT2_PSE_T3_iiT4_(
	.param .u64 .ptr .align 1 _ZN3cub18CUB_300001_SM_10006detail10radix_sort31DeviceRadixSortSingleTileKernelINS1_5radix10policy_hubIiiyE10Policy1000ELNS0_9SortOrderE0EiiyNS1_21identity_decomposer_tEEEvPKT1_PSA_PKT2_PSE_T3_iiT4__param_0,
	.param .u64 .ptr .align 1 _ZN3cub18CUB_300001_SM_10006detail10radix_sort31DeviceRadixSortSingleTileKernelINS1_5radix10policy_hubIiiyE10Policy1000ELNS0_9SortOrderE0EiiyNS1_21identity_decomposer_tEEEvPKT1_PSA_PKT2_PSE_T3_iiT4__param_1,
	.param .u64 .ptr .align 1 _ZN3cub18CUB_300001_SM_10006detail10radix_sort31DeviceRadixSortSingleTileKernelINS1_5radix10policy_hubIiiyE10Policy1000ELNS0_9SortOrderE0EiiyNS1_21identity_decomposer_tEEEvPKT1_PSA_PKT2_PSE_T3_iiT4__param_2,
	.param .u64 .ptr .align 1 _ZN3cub18CUB_300001_SM_10006detail10radix_sort31DeviceRadixSortSingleTileKernelINS1_5radix10policy_hubIiiyE10Policy1000ELNS0_9SortOrderE0EiiyNS1_21identity_decomposer_tEEEvPKT1_PSA_PKT2_PSE_T3_iiT4__param_3,
	.param .u64 _ZN3cub18CUB_300001_SM_10006detail10radix_sort31DeviceRadixSortSingleTileKernelINS1_5radix10policy_hubIiiyE10Policy1000ELNS0_9SortOrderE0EiiyNS1_21identity_decomposer_tEEEvPKT1_PSA_PKT2_PSE_T3_iiT4__param_4,
	.param .u32 _ZN3cub18CUB_300001_SM_10006detail10radix_sort31DeviceRadixSortSingleTileKernelINS1_5radix10policy_hubIiiyE10Policy1000ELNS0_9SortOrderE0EiiyNS1_21identity_decomposer_tEEEvPKT1_PSA_PKT2_PSE_T3_iiT4__param_5,
	.param .u32 _ZN3cub18CUB_300001_SM_10006detail10radix_sort31DeviceRadixSortSingleTileKernelINS1_5radix10policy_hubIiiyE10Policy1000ELNS0_9SortOrderE0EiiyNS1_21identity_decomposer_tEEEvPKT1_PSA_PKT2_PSE_T3_iiT4__param_6,
	.param .align 1 .b8 _ZN3cub18CUB_300001_SM_10006detail10radix_sort31DeviceRadixSortSingleTileKernelINS1_5radix10policy_hubIiiyE10Policy1000ELNS0_9SortOrderE0EiiyNS1_21identity_decomposer_tEEEvPKT1_PSA_PKT2_PSE_T3_iiT4__param_7[1]
)
.maxntid 256
.minnctapersm 1
{
	.reg .pred 	%p<73>;
	.reg .b16 	%rs<39>;
	.reg .b32 	%r<900>;
	.reg .b64 	%rd<37>;
	// demoted variable
	.shared .align 16 .b8 _ZZN3cub18CUB_300001_SM_10006detail10radix_sort31DeviceRadixSortSingleTileKernelINS1_5radix10policy_hubIiiyE10Policy1000ELNS0_9SortOrderE0EiiyNS1_21identity_decomposer_tEEEvPKT1_PSA_PKT2_PSE_T3_iiT4_E12temp_storage[33856];
	ld.param.u64 	%rd10, [_ZN3cub18CUB_300001_SM_10006detail10radix_sort31DeviceRadixSortSingleTileKernelINS1_5radix10policy_hubIiiyE10Policy1000ELNS0_9SortOrderE0EiiyNS1_21identity_decomposer_tEEEvPKT1_PSA_PKT2_PSE_T3_iiT4__param_0];
	ld.param.u64 	%rd6, [_ZN3cub18CUB_300001_SM_10006detail10radix_sort31DeviceRadixSortSingleTileKernelINS1_5radix10policy_hubIiiyE10Policy1000ELNS0_9SortOrderE0EiiyNS1_21identity_decomposer_tEEEvPKT1_PSA_PKT2_PSE_T3_iiT4__param_1];
	ld.param.u64 	%rd7, [_ZN3cub18CUB_300001_SM_10006detail10radix_sort31DeviceRadixSortSingleTileKernelINS1_5radix10policy_hubIiiyE10Policy1000ELNS0_9SortOrderE0EiiyNS1_21identity_decomposer_tEEEvPKT1_PSA_PKT2_PSE_T3_iiT4__param_2];
	ld.param.u64 	%rd8, [_ZN3cub18CUB_300001_SM_10006detail10radix_sort31DeviceRadixSortSingleTileKernelINS1_5radix10policy_hubIiiyE10Policy1000ELNS0_9SortOrderE0EiiyNS1_21identity_decomposer_tEEEvPKT1_PSA_PKT2_PSE_T3_iiT4__param_3];
	ld.param.u64 	%rd9, [_ZN3cub18CUB_300001_SM_10006detail10radix_sort31DeviceRadixSortSingleTileKernelINS1_5radix10policy_hubIiiyE10Policy1000ELNS0_9SortOrderE0EiiyNS1_21identity_decomposer_tEEEvPKT1_PSA_PKT2_PSE_T3_iiT4__param_4];
	ld.param.u32 	%r303, [_ZN3cub18CUB_300001_SM_10006detail10radix_sort31DeviceRadixSortSingleTileKernelINS1_5radix10policy_hubIiiyE10Policy1000ELNS0_9SortOrderE0EiiyNS1_21identity_decomposer_tEEEvPKT1_PSA_PKT2_PSE_T3_iiT4__param_5];
	ld.param.u32 	%r304, [_ZN3cub18CUB_300001_SM_10006detail10radix_sort31DeviceRadixSortSingleTileKernelINS1_5radix10policy_hubIiiyE10Policy1000ELNS0_9SortOrderE0EiiyNS1_21identity_decomposer_tEEEvPKT1_PSA_PKT2_PSE_T3_iiT4__param_6];
	cvta.to.global.u64 	%rd11, %rd10;
	cvt.u32.u64 	%r1, %rd9;
	mov.u32 	%r2, %tid.x;
	mul.lo.s32 	%r3, %r2, 19;
	setp.ge.s32 	%p1, %r3, %r1;
	mul.wide.u32 	%rd12, %r3, 4;
	add.s64 	%rd1, %rd11, %rd12;
	mov.b32 	%r878, -1;
	@%p1 bra 	$L__BB5_2;
	ld.global.u32 	%r306, [%rd1];
	xor.b32  	%r878, %r306, -2147483648;
$L__BB5_2:
	add.s32 	%r6, %r3, 1;
	setp.ge.s32 	%p2, %r6, %r1;
	mov.b32 	%r877, -1;
	@%p2 bra 	$L__BB5_4;
	ld.global.u32 	%r308, [%rd1+4];
	xor.b32  	%r877, %r308, -2147483648;
$L__BB5_4:
	add.s32 	%r9, %r3, 2;
	setp.ge.s32 	%p3, %r9, %r1;
	mov.b32 	%r876, -1;
	@%p3 bra 	$L__BB5_6;
	ld.global.u32 	%r310, [%rd1+8];
	xor.b32  	%r876, %r310, -2147483648;
$L__BB5_6:
	add.s32 	%r12, %r3, 3;
	setp.ge.s32 	%p4, %r12, %r1;
	mov.b32 	%r875, -1;
	@%p4 bra 	$L__BB5_8;
	ld.global.u32 	%r312, [%rd1+12];
	xor.b32  	%r875, %r312, -2147483648;
$L__BB5_8:
	add.s32 	%r15, %r3, 4;
	setp.ge.s32 	%p5, %r15, %r1;
	mov.b32 	%r874, -1;
	@%p5 bra 	$L__BB5_10;
	ld.global.u32 	%r314, [%rd1+16];
	xor.b32  	%r874, %r314, -2147483648;
$L__BB5_10:
	add.s32 	%r18, %r3, 5;
	setp.ge.s32 	%p6, %r18, %r1;
	mov.b32 	%r873, -1;
	@%p6 bra 	$L__BB5_12;
	ld.global.u32 	%r316, [%rd1+20];
	xor.b32  	%r873, %r316, -2147483648;
$L__BB5_12:
	add.s32 	%r21, %r3, 6;
	setp.ge.s32 	%p7, %r21, %r1;
	mov.b32 	%r872, -1;
	@%p7 bra 	$L__BB5_14;
	ld.global.u32 	%r318, [%rd1+24];
	xor.b32  	%r872, %r318, -2147483648;
$L__BB5_14:
	add.s32 	%r24, %r3, 7;
	setp.ge.s32 	%p8, %r24, %r1;
	mov.b32 	%r871, -1;
	@%p8 bra 	$L__BB5_16;
	ld.global.u32 	%r320, [%rd1+28];
	xor.b32  	%r871, %r320, -2147483648;
$L__BB5_16:
	add.s32 	%r27, %r3, 8;
	setp.ge.s32 	%p9, %r27, %r1;
	mov.b32 	%r870, -1;
	@%p9 bra 	$L__BB5_18;
	ld.global.u32 	%r322, [%rd1+32];
	xor.b32  	%r870, %r322, -2147483648;
$L__BB5_18:
	add.s32 	%r30, %r3, 9;
	setp.ge.s32 	%p10, %r30, %r1;
	mov.b32 	%r869, -1;
	@%p10 bra 	$L__BB5_20;
	ld.global.u32 	%r324, [%rd1+36];
	xor.b32  	%r869, %r324, -2147483648;
$L__BB5_20:
	add.s32 	%r33, %r3, 10;
	setp.ge.s32 	%p11, %r33, %r1;
	mov.b32 	%r868, -1;
	@%p11 bra 	$L__BB5_22;
	ld.global.u32 	%r326, [%rd1+40];
	xor.b32  	%r868, %r326, -2147483648;
$L__BB5_22:
	add.s32 	%r36, %r3, 11;
	setp.ge.s32 	%p12, %r36, %r1;
	mov.b32 	%r867, -1;
	@%p12 bra 	$L__BB5_24;
	ld.global.u32 	%r328, [%rd1+44];
	xor.b32  	%r867, %r328, -2147483648;
$L__BB5_24:
	add.s32 	%r39, %r3, 12;
	setp.ge.s32 	%p13, %r39, %r1;
	mov.b32 	%r866, -1;
	@%p13 bra 	$L__BB5_26;
	ld.global.u32 	%r330, [%rd1+48];
	xor.b32  	%r866, %r330, -2147483648;
$L__BB5_26:
	add.s32 	%r42, %r3, 13;
	setp.ge.s32 	%p14, %r42, %r1;
	mov.b32 	%r865, -1;
	@%p14 bra 	$L__BB5_28;
	ld.global.u32 	%r332, [%rd1+52];
	xor.b32  	%r865, %r332, -2147483648;
$L__BB5_28:
	add.s32 	%r45, %r3, 14;
	setp.ge.s32 	%p15, %r45, %r1;
	mov.b32 	%r864, -1;
	@%p15 bra 	$L__BB5_30;
	ld.global.u32 	%r334, [%rd1+56];
	xor.b32  	%r864, %r334, -2147483648;
$L__BB5_30:
	add.s32 	%r48, %r3, 15;
	setp.ge.s32 	%p16, %r48, %r1;
	mov.b32 	%r863, -1;
	@%p16 bra 	$L__BB5_32;
	ld.global.u32 	%r336, [%rd1+60];
	xor.b32  	%r863, %r336, -2147483648;
$L__BB5_32:
	add.s32 	%r51, %r3, 16;
	setp.ge.s32 	%p17, %r51, %r1;
	mov.b32 	%r862, -1;
	@%p17 bra 	$L__BB5_34;
	ld.global.u32 	%r338, [%rd1+64];
	xor.b32  	%r862, %r338, -2147483648;
$L__BB5_34:
	add.s32 	%r54, %r3, 17;
	setp.ge.s32 	%p18, %r54, %r1;
	mov.b32 	%r861, -1;
	@%p18 bra 	$L__BB5_36;
	ld.global.u32 	%r340, [%rd1+68];
	xor.b32  	%r861, %r340, -2147483648;
$L__BB5_36:
	add.s32 	%r57, %r3, 18;
	setp.ge.s32 	%p19, %r57, %r1;
	mov.b32 	%r860, -1;
	@%p19 bra 	$L__BB5_38;
	ld.global.u32 	%r342, [%rd1+72];
	xor.b32  	%r860, %r342, -2147483648;
$L__BB5_38:
	bar.sync 	0;
	mov.b64 	{%r344, %r345}, %rd9;
	shfl.sync.idx.b32	%r60|%p20, %r344, 0, 31, -1;
	shfl.sync.idx.b32	%r346|%p21, %r345, 0, 31, -1;
	mov.b64 	%rd2, {%r60, %r346};
	setp.ge.s32 	%p22, %r3, %r60;
	cvta.to.global.u64 	%rd13, %rd7;
	add.s64 	%rd3, %rd13, %rd12;
	@%p22 bra 	$L__BB5_40;
	ld.global.u32 	%r897, [%rd3];
$L__BB5_40:
	setp.ge.s32 	%p23, %r6, %r60;
	@%p23 bra 	$L__BB5_42;
	ld.global.u32 	%r896, [%rd3+4];
$L__BB5_42:
	setp.ge.s32 	%p24, %r9, %r60;
	@%p24 bra 	$L__BB5_44;
	ld.global.u32 	%r895, [%rd3+8];
$L__BB5_44:
	setp.ge.s32 	%p25, %r12, %r60;
	@%p25 bra 	$L__BB5_46;
	ld.global.u32 	%r894, [%rd3+12];
$L__BB5_46:
	setp.ge.s32 	%p26, %r15, %r60;
	@%p26 bra 	$L__BB5_48;
	ld.global.u32 	%r893, [%rd3+16];
$L__BB5_48:
	setp.ge.s32 	%p27, %r18, %r60;
	@%p27 bra 	$L__BB5_50;
	ld.global.u32 	%r892, [%rd3+20];
$L__BB5_50:
	setp.ge.s32 	%p28, %r21, %r60;
	@%p28 bra 	$L__BB5_52;
	ld.global.u32 	%r891, [%rd3+24];
$L__BB5_52:
	setp.ge.s32 	%p29, %r24, %r60;
	@%p29 bra 	$L__BB5_54;
	ld.global.u32 	%r890, [%rd3+28];
$L__BB5_54:
	setp.ge.s32 	%p30, %r27, %r60;
	@%p30 bra 	$L__BB5_56;
	ld.global.u32 	%r889, [%rd3+32];
$L__BB5_56:
	setp.ge.s32 	%p31, %r30, %r60;
	@%p31 bra 	$L__BB5_58;
	ld.global.u32 	%r888, [%rd3+36];
$L__BB5_58:
	setp.ge.s32 	%p32, %r33, %r60;
	@%p32 bra 	$L__BB5_60;
	ld.global.u32 	%r887, [%rd3+40];
$L__BB5_60:
	setp.ge.s32 	%p33, %r36, %r60;
	@%p33 bra 	$L__BB5_62;
	ld.global.u32 	%r886, [%rd3+44];
$L__BB5_62:
	setp.ge.s32 	%p34, %r39, %r60;
	@%p34 bra 	$L__BB5_64;
	ld.global.u32 	%r885, [%rd3+48];
$L__BB5_64:
	setp.ge.s32 	%p35, %r42, %r60;
	@%p35 bra 	$L__BB5_66;
	ld.global.u32 	%r884, [%rd3+52];
$L__BB5_66:
	setp.ge.s32 	%p36, %r45, %r60;
	@%p36 bra 	$L__BB5_68;
	ld.global.u32 	%r883, [%rd3+56];
$L__BB5_68:
	setp.ge.s32 	%p37, %r48, %r60;
	@%p37 bra 	$L__BB5_70;
	ld.global.u32 	%r882, [%rd3+60];
$L__BB5_70:
	setp.ge.s32 	%p38, %r51, %r60;
	@%p38 bra 	$L__BB5_72;
	ld.global.u32 	%r881, [%rd3+64];
$L__BB5_72:
	setp.ge.s32 	%p39, %r54, %r60;
	@%p39 bra 	$L__BB5_74;
	ld.global.u32 	%r880, [%rd3+68];
$L__BB5_74:
	setp.ge.s32 	%p40, %r57, %r60;
	@%p40 bra 	$L__BB5_76;
	ld.global.u32 	%r879, [%rd3+72];
$L__BB5_76:
	bar.sync 	0;
	shr.u32 	%r99, %r2, 5;
	shl.b32 	%r366, %r2, 2;
	mov.u32 	%r367, _ZZN3cub18CUB_300001_SM_10006detail10radix_sort31DeviceRadixSortSingleTileKernelINS1_5radix10policy_hubIiiyE10Policy1000ELNS0_9SortOrderE0EiiyNS1_21identity_decomposer_tEEEvPKT1_PSA_PKT2_PSE_T3_iiT4_E12temp_storage;
	add.s32 	%r100, %r367, %r366;
	shl.b32 	%r368, %r2, 7;
	add.s32 	%r101, %r100, %r368;
	shl.b32 	%r369, %r99, 2;
	add.s32 	%r370, %r367, %r369;
	add.s32 	%r102, %r370, 33792;
	mad.lo.s32 	%r103, %r2, -56, %r101;
	add.s32 	%r859, %r303, 6;
	sub.s32 	%r858, %r304, %r303;
$L__BB5_77:
	add.s32 	%r430, %r859, -6;
	min.s32 	%r373, %r858, 6;
	mov.b32 	%r459, 0;
	st.shared.u32 	[%r100], %r459;
	st.shared.u32 	[%r100+1024], %r459;
	st.shared.u32 	[%r100+2048], %r459;
	st.shared.u32 	[%r100+3072], %r459;
	st.shared.u32 	[%r100+4096], %r459;
	st.shared.u32 	[%r100+5120], %r459;
	st.shared.u32 	[%r100+6144], %r459;
	st.shared.u32 	[%r100+7168], %r459;
	st.shared.u32 	[%r100+8192], %r459;
	st.shared.u32 	[%r100+9216], %r459;
	st.shared.u32 	[%r100+10240], %r459;
	st.shared.u32 	[%r100+11264], %r459;
	st.shared.u32 	[%r100+12288], %r459;
	st.shared.u32 	[%r100+13312], %r459;
	st.shared.u32 	[%r100+14336], %r459;
	st.shared.u32 	[%r100+15360], %r459;
	st.shared.u32 	[%r100+16384], %r459;
	st.shared.u32 	[%r100+17408], %r459;
	st.shared.u32 	[%r100+18432], %r459;
	st.shared.u32 	[%r100+19456], %r459;
	st.shared.u32 	[%r100+20480], %r459;
	st.shared.u32 	[%r100+21504], %r459;
	st.shared.u32 	[%r100+22528], %r459;
	st.shared.u32 	[%r100+23552], %r459;
	st.shared.u32 	[%r100+24576], %r459;
	st.shared.u32 	[%r100+25600], %r459;
	st.shared.u32 	[%r100+26624], %r459;
	st.shared.u32 	[%r100+27648], %r459;
	st.shared.u32 	[%r100+28672], %r459;
	st.shared.u32 	[%r100+29696], %r459;
	st.shared.u32 	[%r100+30720], %r459;
	st.shared.u32 	[%r100+31744], %r459;
	st.shared.u32 	[%r100+32768], %r459;
	// begin inline asm
	bmsk.clamp.b32 %r371, %r459, %r373;
	// end inline asm
	// begin inline asm
	shr.b32 %r374, %r878, %r430;
	// end inline asm
	and.b32  	%r462, %r371, %r374;
	shl.b32 	%r463, %r462, 10;
	and.b32  	%r464, %r463, 31744;
	add.s32 	%r465, %r100, %r464;
	shr.u32 	%r466, %r462, 4;
	and.b32  	%r467, %r466, 268435454;
	add.s32 	%r147, %r465, %r467;
	ld.shared.u16 	%rs1, [%r147];
	add.s16 	%rs20, %rs1, 1;
	st.shared.u16 	[%r147], %rs20;
	// begin inline asm
	shr.b32 %r377, %r877, %r430;
	// end inline asm
	and.b32  	%r468, %r371, %r377;
	shl.b32 	%r469, %r468, 10;
	and.b32  	%r470, %r469, 31744;
	add.s32 	%r471, %r100, %r470;
	shr.u32 	%r472, %r468, 4;
	and.b32  	%r473, %r472, 268435454;
	add.s32 	%r148, %r471, %r473;
	ld.shared.u16 	%rs2, [%r148];
	add.s16 	%rs21, %rs2, 1;
	st.shared.u16 	[%r148], %rs21;
	// begin inline asm
	shr.b32 %r380, %r876, %r430;
	// end inline asm
	and.b32  	%r474, %r371, %r380;
	shl.b32 	%r475, %r474, 10;
	and.b32  	%r476, %r475, 31744;
	add.s32 	%r477, %r100, %r476;
	shr.u32 	%r478, %r474, 4;
	and.b32  	%r479, %r478, 268435454;
	add.s32 	%r149, %r477, %r479;
	ld.shared.u16 	%rs3, [%r149];
	add.s16 	%rs22, %rs3, 1;
	st.shared.u16 	[%r149], %rs22;
	// begin inline asm
	shr.b32 %r383, %r875, %r430;
	// end inline asm
	and.b32  	%r480, %r371, %r383;
	shl.b32 	%r481, %r480, 10;
	and.b32  	%r482, %r481, 31744;
	add.s32 	%r483, %r100, %r482;
	shr.u32 	%r484, %r480, 4;
	and.b32  	%r485, %r484, 268435454;
	add.s32 	%r150, %r483, %r485;
	ld.shared.u16 	%rs4, [%r150];
	add.s16 	%rs23, %rs4, 1;
	st.shared.u16 	[%r150], %rs23;
	// begin inline asm
	shr.b32 %r386, %r874, %r430;
	// end inline asm
	and.b32  	%r486, %r371, %r386;
	shl.b32 	%r487, %r486, 10;
	and.b32  	%r488, %r487, 31744;
	add.s32 	%r489, %r100, %r488;
	shr.u32 	%r490, %r486, 4;
	and.b32  	%r491, %r490, 268435454;
	add.s32 	%r151, %r489, %r491;
	ld.shared.u16 	%rs5, [%r151];
	add.s16 	%rs24, %rs5, 1;
	st.shared.u16 	[%r151], %rs24;
	// begin inline asm
	shr.b32 %r389, %r873, %r430;
	// end inline asm
	and.b32  	%r492, %r371, %r389;
	shl.b32 	%r493, %r492, 10;
	and.b32  	%r494, %r493, 31744;
	add.s32 	%r495, %r100, %r494;
	shr.u32 	%r496, %r492, 4;
	and.b32  	%r497, %r496, 268435454;
	add.s32 	%r152, %r495, %r497;
	ld.shared.u16 	%rs6, [%r152];
	add.s16 	%rs25, %rs6, 1;
	st.shared.u16 	[%r152], %rs25;
	// begin inline asm
	shr.b32 %r392, %r872, %r430;
	// end inline asm
	and.b32  	%r498, %r371, %r392;
	shl.b32 	%r499, %r498, 10;
	and.b32  	%r500, %r499, 31744;
	add.s32 	%r501, %r100, %r500;
	shr.u32 	%r502, %r498, 4;
	and.b32  	%r503, %r502, 268435454;
	add.s32 	%r153, %r501, %r503;
	ld.shared.u16 	%rs7, [%r153];
	add.s16 	%rs26, %rs7, 1;
	st.shared.u16 	[%r153], %rs26;
	// begin inline asm
	shr.b32 %r395, %r871, %r430;
	// end inline asm
	and.b32  	%r504, %r371, %r395;
	shl.b32 	%r505, %r504, 10;
	and.b32  	%r506, %r505, 31744;
	add.s32 	%r507, %r100, %r506;
	shr.u32 	%r508, %r504, 4;
	and.b32  	%r509, %r508, 268435454;
	add.s32 	%r154, %r507, %r509;
	ld.shared.u16 	%rs8, [%r154];
	add.s16 	%rs27, %rs8, 1;
	st.shared.u16 	[%r154], %rs27;
	// begin inline asm
	shr.b32 %r398, %r870, %r430;
	// end inline asm
	and.b32  	%r510, %r371, %r398;
	shl.b32 	%r511, %r510, 10;
	and.b32  	%r512, %r511, 31744;
	add.s32 	%r513, %r100, %r512;
	shr.u32 	%r514, %r510, 4;
	and.b32  	%r515, %r514, 268435454;
	add.s32 	%r155, %r513, %r515;
	ld.shared.u16 	%rs9, [%r155];
	add.s16 	%rs28, %rs9, 1;
	st.shared.u16 	[%r155], %rs28;
	// begin inline asm
	shr.b32 %r401, %r869, %r430;
	// end inline asm
	and.b32  	%r516, %r371, %r401;
	shl.b32 	%r517, %r516, 10;
	and.b32  	%r518, %r517, 31744;
	add.s32 	%r519, %r100, %r518;
	shr.u32 	%r520, %r516, 4;
	and.b32  	%r521, %r520, 268435454;
	add.s32 	%r156, %r519, %r521;
	ld.shared.u16 	%rs10, [%r156];
	add.s16 	%rs29, %rs10, 1;
	st.shared.u16 	[%r156], %rs29;
	// begin inline asm
	shr.b32 %r404, %r868, %r430;
	// end inline asm
	and.b32  	%r522, %r371, %r404;
	shl.b32 	%r523, %r522, 10;
	and.b32  	%r524, %r523, 31744;
	add.s32 	%r525, %r100, %r524;
	shr.u32 	%r526, %r522, 4;
	and.b32  	%r527, %r526, 268435454;
	add.s32 	%r157, %r525, %r527;
	ld.shared.u16 	%rs11, [%r157];
	add.s16 	%rs30, %rs11, 1;
	st.shared.u16 	[%r157], %rs30;
	// begin inline asm
	shr.b32 %r407, %r867, %r430;
	// end inline asm
	and.b32  	%r528, %r371, %r407;
	shl.b32 	%r529, %r528, 10;
	and.b32  	%r530, %r529, 31744;
	add.s32 	%r531, %r100, %r530;
	shr.u32 	%r532, %r528, 4;
	and.b32  	%r533, %r532, 268435454;
	add.s32 	%r158, %r531, %r533;
	ld.shared.u16 	%rs12, [%r158];
	add.s16 	%rs31, %rs12, 1;
	st.shared.u16 	[%r158], %rs31;
	// begin inline asm
	shr.b32 %r410, %r866, %r430;
	// end inline asm
	and.b32  	%r534, %r371, %r410;
	shl.b32 	%r535, %r534, 10;
	and.b32  	%r536, %r535, 31744;
	add.s32 	%r537, %r100, %r536;
	shr.u32 	%r538, %r534, 4;
	and.b32  	%r539, %r538, 268435454;
	add.s32 	%r159, %r537, %r539;
	ld.shared.u16 	%rs13, [%r159];
	add.s16 	%rs32, %rs13, 1;
	st.shared.u16 	[%r159], %rs32;
	// begin inline asm
	shr.b32 %r413, %r865, %r430;
	// end inline asm
	and.b32  	%r540, %r371, %r413;
	shl.b32 	%r541, %r540, 10;
	and.b32  	%r542, %r541, 31744;
	add.s32 	%r543, %r100, %r542;
	shr.u32 	%r544, %r540, 4;
	and.b32  	%r545, %r544, 268435454;
	add.s32 	%r160, %r543, %r545;
	ld.shared.u16 	%rs14, [%r160];
	add.s16 	%rs33, %rs14, 1;
	st.shared.u16 	[%r160], %rs33;
	// begin inline asm
	shr.b32 %r416, %r864, %r430;
	// end inline asm
	and.b32  	%r546, %r371, %r416;
	shl.b32 	%r547, %r546, 10;
	and.b32  	%r548, %r547, 31744;
	add.s32 	%r549, %r100, %r548;
	shr.u32 	%r550, %r546, 4;
	and.b32  	%r551, %r550, 268435454;
	add.s32 	%r161, %r549, %r551;
	ld.shared.u16 	%rs15, [%r161];
	add.s16 	%rs34, %rs15, 1;
	st.shared.u16 	[%r161], %rs34;
	// begin inline asm
	shr.b32 %r419, %r863, %r430;
	// end inline asm
	and.b32  	%r552, %r371, %r419;
	shl.b32 	%r553, %r552, 10;
	and.b32  	%r554, %r553, 31744;
	add.s32 	%r555, %r100, %r554;
	shr.u32 	%r556, %r552, 4;
	and.b32  	%r557, %r556, 268435454;
	add.s32 	%r162, %r555, %r557;
	ld.shared.u16 	%rs16, [%r162];
	add.s16 	%rs35, %rs16, 1;
	st.shared.u16 	[%r162], %rs35;
	// begin inline asm
	shr.b32 %r422, %r862, %r430;
	// end inline asm
	and.b32  	%r558, %r371, %r422;
	shl.b32 	%r559, %r558, 10;
	and.b32  	%r560, %r559, 31744;
	add.s32 	%r561, %r100, %r560;
	shr.u32 	%r562, %r558, 4;
	and.b32  	%r563, %r562, 268435454;
	add.s32 	%r163, %r561, %r563;
	ld.shared.u16 	%rs17, [%r163];
	add.s16 	%rs36, %rs17, 1;
	st.shared.u16 	[%r163], %rs36;
	// begin inline asm
	shr.b32 %r425, %r861, %r430;
	// end inline asm
	and.b32  	%r564, %r371, %r425;
	shl.b32 	%r565, %r564, 10;
	and.b32  	%r566, %r565, 31744;
	add.s32 	%r567, %r100, %r566;
	shr.u32 	%r568, %r564, 4;
	and.b32  	%r569, %r568, 268435454;
	add.s32 	%r164, %r567, %r569;
	ld.shared.u16 	%rs18, [%r164];
	add.s16 	%rs37, %rs18, 1;
	st.shared.u16 	[%r164], %rs37;
	// begin inline asm
	shr.b32 %r428, %r860, %r430;
	// end inline asm
	and.b32  	%r570, %r371, %r428;
	shl.b32 	%r571, %r570, 10;
	and.b32  	%r572, %r571, 31744;
	add.s32 	%r573, %r100, %r572;
	shr.u32 	%r574, %r570, 4;
	and.b32  	%r575, %r574, 268435454;
	add.s32 	%r165, %r573, %r575;
	ld.shared.u16 	%rs19, [%r165];
	add.s16 	%rs38, %rs19, 1;
	st.shared.u16 	[%r165], %rs38;
	bar.sync 	0;
	ld.shared.u32 	%r166, [%r101];
	ld.shared.u32 	%r576, [%r101+4];
	ld.shared.u32 	%r577, [%r101+8];
	ld.shared.u32 	%r578, [%r101+12];
	ld.shared.u32 	%r579, [%r101+16];
	ld.shared.u32 	%r580, [%r101+20];
	ld.shared.u32 	%r581, [%r101+24];
	ld.shared.u32 	%r582, [%r101+28];
	ld.shared.u32 	%r583, [%r101+32];
	ld.shared.u32 	%r584, [%r101+36];
	ld.shared.u32 	%r585, [%r101+40];
	ld.shared.u32 	%r586, [%r101+44];
	ld.shared.u32 	%r587, [%r101+48];
	ld.shared.u32 	%r588, [%r101+52];
	ld.shared.u32 	%r589, [%r101+56];
	ld.shared.u32 	%r590, [%r101+60];
	ld.shared.u32 	%r591, [%r101+64];
	ld.shared.u32 	%r592, [%r101+68];
	ld.shared.u32 	%r593, [%r101+72];
	ld.shared.u32 	%r594, [%r101+76];
	ld.shared.u32 	%r595, [%r101+80];
	ld.shared.u32 	%r596, [%r101+84];
	ld.shared.u32 	%r597, [%r101+88];
	ld.shared.u32 	%r598, [%r101+92];
	ld.shared.u32 	%r599, [%r101+96];
	ld.shared.u32 	%r600, [%r101+100];
	ld.shared.u32 	%r601, [%r101+104];
	ld.shared.u32 	%r602, [%r101+108];
	ld.shared.u32 	%r603, [%r101+112];
	ld.shared.u32 	%r604, [%r101+116];
	ld.shared.u32 	%r605, [%r101+120];
	ld.shared.u32 	%r606, [%r101+124];
	ld.shared.u32 	%r607, [%r101+128];
	add.s32 	%r167, %r576, %r166;
	add.s32 	%r168, %r577, %r167;
	add.s32 	%r169, %r578, %r168;
	add.s32 	%r170, %r579, %r169;
	add.s32 	%r171, %r580, %r170;
	add.s32 	%r172, %r581, %r171;
	add.s32 	%r173, %r582, %r172;
	add.s32 	%r174, %r583, %r173;
	add.s32 	%r175, %r584, %r174;
	add.s32 	%r176, %r585, %r175;
	add.s32 	%r177, %r586, %r176;
	add.s32 	%r178, %r587, %r177;
	add.s32 	%r179, %r588, %r178;
	add.s32 	%r180, %r589, %r179;
	add.s32 	%r181, %r590, %r180;
	add.s32 	%r182, %r591, %r181;
	add.s32 	%r183, %r592, %r182;
	add.s32 	%r184, %r593, %r183;
	add.s32 	%r185, %r594, %r184;
	add.s32 	%r186, %r595, %r185;
	add.s32 	%r187, %r596, %r186;
	add.s32 	%r188, %r597, %r187;
	add.s32 	%r189, %r598, %r188;
	add.s32 	%r190, %r599, %r189;
	add.s32 	%r191, %r600, %r190;
	add.s32 	%r192, %r601, %r191;
	add.s32 	%r193, %r602, %r192;
	add.s32 	%r194, %r603, %r193;
	add.s32 	%r195, %r604, %r194;
	add.s32 	%r196, %r605, %r195;
	add.s32 	%r197, %r606, %r196;
	add.s32 	%r436, %r607, %r197;
	// begin inline asm
	mov.u32 %r431, %laneid;
	// end inline asm
	mov.b32 	%r434, 1;
	mov.b32 	%r461, -1;
	// begin inline asm
	{  .reg .u32 r0;  .reg .pred p;  shfl.sync.up.b32 r0|p, %r436, %r434, %r459, %r461;  @p add.u32 r0, r0, %r436;  mov.u32 %r432, r0;}
	// end inline asm
	mov.b32 	%r440, 2;
	// begin inline asm
	{  .reg .u32 r0;  .reg .pred p;  shfl.sync.up.b32 r0|p, %r432, %r440, %r459, %r461;  @p add.u32 r0, r0, %r432;  mov.u32 %r438, r0;}
	// end inline asm
	mov.b32 	%r446, 4;
	// begin inline asm
	{  .reg .u32 r0;  .reg .pred p;  shfl.sync.up.b32 r0|p, %r438, %r446, %r459, %r461;  @p add.u32 r0, r0, %r438;  mov.u32 %r444, r0;}
	// end inline asm
	mov.b32 	%r452, 8;
	// begin inline asm
	{  .reg .u32 r0;  .reg .pred p;  shfl.sync.up.b32 r0|p, %r444, %r452, %r459, %r461;  @p add.u32 r0, r0, %r444;  mov.u32 %r450, r0;}
	// end inline asm
	mov.b32 	%r458, 16;
	// begin inline asm
	{  .reg .u32 r0;  .reg .pred p;  shfl.sync.up.b32 r0|p, %r450, %r458, %r459, %r461;  @p add.u32 r0, r0, %r450;  mov.u32 %r456, r0;}
	// end inline asm
	setp.ne.s32 	%p41, %r431, 31;
	@%p41 bra 	$L__BB5_79;
	st.shared.u32 	[%r102], %r456;
$L__BB5_79:
	sub.s32 	%r608, %r456, %r436;
	setp.gt.u32 	%p42, %r2, 31;
	setp.eq.s32 	%p43, %r99, 7;
	setp.eq.s32 	%p44, %r99, 6;
	setp.eq.s32 	%p45, %r99, 5;
	setp.eq.s32 	%p46, %r99, 4;
	setp.eq.s32 	%p47, %r99, 3;
	setp.eq.s32 	%p48, %r99, 2;
	setp.eq.s32 	%p49, %r99, 1;
	bar.sync 	0;
	ld.shared.v4.u32 	{%r609, %r610, %r611, %r612}, [_ZZN3cub18CUB_300001_SM_10006detail10radix_sort31DeviceRadixSortSingleTileKernelINS1_5radix10policy_hubIiiyE10Policy1000ELNS0_9SortOrderE0EiiyNS1_21identity_decomposer_tEEEvPKT1_PSA_PKT2_PSE_T3_iiT4_E12temp_storage+33792];
	selp.b32 	%r613, %r609, %r898, %p49;
	add.s32 	%r614, %r610, %r609;
	selp.b32 	%r615, %r614, %r613, %p48;
	add.s32 	%r616, %r614, %r611;
	selp.b32 	%r617, %r616, %r615, %p47;
	add.s32 	%r618, %r616, %r612;
	selp.b32 	%r619, %r618, %r617, %p46;
	ld.shared.v4.u32 	{%r620, %r621, %r622, %r623}, [_ZZN3cub18CUB_300001_SM_10006detail10radix_sort31DeviceRadixSortSingleTileKernelINS1_5radix10policy_hubIiiyE10Policy1000ELNS0_9SortOrderE0EiiyNS1_21identity_decomposer_tEEEvPKT1_PSA_PKT2_PSE_T3_iiT4_E12temp_storage+33808];
	add.s32 	%r624, %r618, %r620;
	selp.b32 	%r625, %r624, %r619, %p45;
	add.s32 	%r626, %r624, %r621;
	selp.b32 	%r627, %r626, %r625, %p44;
	add.s32 	%r628, %r626, %r622;
	selp.b32 	%r898, %r628, %r627, %p43;
	add.s32 	%r202, %r628, %r623;
	setp.ne.s32 	%p50, %r431, 0;
	selp.b32 	%r629, %r608, 0, %p50;
	add.s32 	%r630, %r898, %r629;
	or.pred  	%p51, %p42, %p50;
	selp.b32 	%r899, %r630, %r608, %p42;
	@%p51 bra 	$L__BB5_81;
	shl.b32 	%r899, %r202, 16;
	st.shared.u32 	[_ZZN3cub18CUB_300001_SM_10006detail10radix_sort31DeviceRadixSortSingleTileKernelINS1_5radix10policy_hubIiiyE10Policy1000ELNS0_9SortOrderE0EiiyNS1_21identity_decomposer_tEEEvPKT1_PSA_PKT2_PSE_T3_iiT4_E12temp_storage+33832], %r899;
$L__BB5_81:
	setp.eq.s32 	%p52, %r2, 0;
	bar.sync 	0;
	ld.shared.u32 	%r631, [_ZZN3cub18CUB_300001_SM_10006detail10radix_sort31DeviceRadixSortSingleTileKernelINS1_5radix10policy_hubIiiyE10Policy1000ELNS0_9SortOrderE0EiiyNS1_21identity_decomposer_tEEEvPKT1_PSA_PKT2_PSE_T3_iiT4_E12temp_storage+33832];
	selp.b32 	%r632, 0, %r631, %p52;
	add.s32 	%r633, %r899, %r632;
	add.s32 	%r634, %r166, %r633;
	add.s32 	%r635, %r167, %r633;
	add.s32 	%r636, %r168, %r633;
	add.s32 	%r637, %r169, %r633;
	add.s32 	%r638, %r170, %r633;
	add.s32 	%r639, %r171, %r633;
	add.s32 	%r640, %r172, %r633;
	add.s32 	%r641, %r173, %r633;
	add.s32 	%r642, %r174, %r633;
	add.s32 	%r643, %r175, %r633;
	add.s32 	%r644, %r176, %r633;
	add.s32 	%r645, %r177, %r633;
	add.s32 	%r646, %r178, %r633;
	add.s32 	%r647, %r179, %r633;
	add.s32 	%r648, %r180, %r633;
	add.s32 	%r649, %r181, %r633;
	add.s32 	%r650, %r182, %r633;
	add.s32 	%r651, %r183, %r633;
	add.s32 	%r652, %r184, %r633;
	add.s32 	%r653, %r185, %r633;
	add.s32 	%r654, %r186, %r633;
	add.s32 	%r655, %r187, %r633;
	add.s32 	%r656, %r188, %r633;
	add.s32 	%r657, %r189, %r633;
	add.s32 	%r658, %r190, %r633;
	add.s32 	%r659, %r191, %r633;
	add.s32 	%r660, %r192, %r633;
	add.s32 	%r661, %r193, %r633;
	add.s32 	%r662, %r194, %r633;
	add.s32 	%r663, %r195, %r633;
	add.s32 	%r664, %r196, %r633;
	add.s32 	%r665, %r197, %r633;
	st.shared.u32 	[%r101], %r633;
	st.shared.u32 	[%r101+4], %r634;
	st.shared.u32 	[%r101+8], %r635;
	st.shared.u32 	[%r101+12], %r636;
	st.shared.u32 	[%r101+16], %r637;
	st.shared.u32 	[%r101+20], %r638;
	st.shared.u32 	[%r101+24], %r639;
	st.shared.u32 	[%r101+28], %r640;
	st.shared.u32 	[%r101+32], %r641;
	st.shared.u32 	[%r101+36], %r642;
	st.shared.u32 	[%r101+40], %r643;
	st.shared.u32 	[%r101+44], %r644;
	st.shared.u32 	[%r101+48], %r645;
	st.shared.u32 	[%r101+52], %r646;
	st.shared.u32 	[%r101+56], %r647;
	st.shared.u32 	[%r101+60], %r648;
	st.shared.u32 	[%r101+64], %r649;
	st.shared.u32 	[%r101+68], %r650;
	st.shared.u32 	[%r101+72], %r651;
	st.shared.u32 	[%r101+76], %r652;
	st.shared.u32 	[%r101+80], %r653;
	st.shared.u32 	[%r101+84], %r654;
	st.shared.u32 	[%r101+88], %r655;
	st.shared.u32 	[%r101+92], %r656;
	st.shared.u32 	[%r101+96], %r657;
	st.shared.u32 	[%r101+100], %r658;
	st.shared.u32 	[%r101+104], %r659;
	st.shared.u32 	[%r101+108], %r660;
	st.shared.u32 	[%r101+112], %r661;
	st.shared.u32 	[%r101+116], %r662;
	st.shared.u32 	[%r101+120], %r663;
	st.shared.u32 	[%r101+124], %r664;
	st.shared.u32 	[%r101+128], %r665;
	bar.sync 	0;
	cvt.u32.u16 	%r666, %rs1;
	ld.shared.u16 	%r667, [%r147];
	add.s32 	%r206, %r667, %r666;
	cvt.u32.u16 	%r668, %rs2;
	ld.shared.u16 	%r669, [%r148];
	add.s32 	%r207, %r669, %r668;
	cvt.u32.u16 	%r670, %rs3;
	ld.shared.u16 	%r671, [%r149];
	add.s32 	%r208, %r671, %r670;
	cvt.u32.u16 	%r672, %rs4;
	ld.shared.u16 	%r673, [%r150];
	add.s32 	%r209, %r673, %r672;
	cvt.u32.u16 	%r674, %rs5;
	ld.shared.u16 	%r675, [%r151];
	add.s32 	%r210, %r675, %r674;
	cvt.u32.u16 	%r676, %rs6;
	ld.shared.u16 	%r677, [%r152];
	add.s32 	%r211, %r677, %r676;
	cvt.u32.u16 	%r678, %rs7;
	ld.shared.u16 	%r679, [%r153];
	add.s32 	%r212, %r679, %r678;
	cvt.u32.u16 	%r680, %rs8;
	ld.shared.u16 	%r681, [%r154];
	add.s32 	%r213, %r681, %r680;
	cvt.u32.u16 	%r682, %rs9;
	ld.shared.u16 	%r683, [%r155];
	add.s32 	%r214, %r683, %r682;
	cvt.u32.u16 	%r684, %rs10;
	ld.shared.u16 	%r685, [%r156];
	add.s32 	%r215, %r685, %r684;
	cvt.u32.u16 	%r686, %rs11;
	ld.shared.u16 	%r687, [%r157];
	add.s32 	%r216, %r687, %r686;
	cvt.u32.u16 	%r688, %rs12;
	ld.shared.u16 	%r689, [%r158];
	add.s32 	%r217, %r689, %r688;
	cvt.u32.u16 	%r690, %rs13;
	ld.shared.u16 	%r691, [%r159];
	add.s32 	%r218, %r691, %r690;
	cvt.u32.u16 	%r692, %rs14;
	ld.shared.u16 	%r693, [%r160];
	add.s32 	%r219, %r693, %r692;
	cvt.u32.u16 	%r694, %rs15;
	ld.shared.u16 	%r695, [%r161];
	add.s32 	%r220, %r695, %r694;
	cvt.u32.u16 	%r696, %rs16;
	ld.shared.u16 	%r697, [%r162];
	add.s32 	%r221, %r697, %r696;
	cvt.u32.u16 	%r698, %rs17;
	ld.shared.u16 	%r699, [%r163];
	add.s32 	%r222, %r699, %r698;
	cvt.u32.u16 	%r700, %rs18;
	ld.shared.u16 	%r701, [%r164];
	add.s32 	%r223, %r701, %r700;
	cvt.u32.u16 	%r702, %rs19;
	ld.shared.u16 	%r703, [%r165];
	add.s32 	%r224, %r703, %r702;
	bar.sync 	0;
	setp.lt.s32 	%p53, %r859, %r304;
	@%p53 bra 	$L__BB5_121;
	cvt.u64.u32 	%rd15, %r2;
	shl.b32 	%r704, %r206, 2;
	mov.u32 	%r705, _ZZN3cub18CUB_300001_SM_10006detail10radix_sort31DeviceRadixSortSingleTileKernelINS1_5radix10policy_hubIiiyE10Policy1000ELNS0_9SortOrderE0EiiyNS1_21identity_decomposer_tEEEvPKT1_PSA_PKT2_PSE_T3_iiT4_E12temp_storage;
	add.s32 	%r706, %r705, %r704;
	st.shared.u32 	[%r706], %r878;
	shl.b32 	%r707, %r207, 2;
	add.s32 	%r708, %r705, %r707;
	st.shared.u32 	[%r708], %r877;
	shl.b32 	%r709, %r208, 2;
	add.s32 	%r710, %r705, %r709;
	st.shared.u32 	[%r710], %r876;
	shl.b32 	%r711, %r209, 2;
	add.s32 	%r712, %r705, %r711;
	st.shared.u32 	[%r712], %r875;
	shl.b32 	%r713, %r210, 2;
	add.s32 	%r714, %r705, %r713;
	st.shared.u32 	[%r714], %r874;
	shl.b32 	%r715, %r211, 2;
	add.s32 	%r716, %r705, %r715;
	st.shared.u32 	[%r716], %r873;
	shl.b32 	%r717, %r212, 2;
	add.s32 	%r718, %r705, %r717;
	st.shared.u32 	[%r718], %r872;
	shl.b32 	%r719, %r213, 2;
	add.s32 	%r720, %r705, %r719;
	st.shared.u32 	[%r720], %r871;
	shl.b32 	%r721, %r214, 2;
	add.s32 	%r722, %r705, %r721;
	st.shared.u32 	[%r722], %r870;
	shl.b32 	%r723, %r215, 2;
	add.s32 	%r724, %r705, %r723;
	st.shared.u32 	[%r724], %r869;
	shl.b32 	%r725, %r216, 2;
	add.s32 	%r726, %r705, %r725;
	st.shared.u32 	[%r726], %r868;
	shl.b32 	%r727, %r217, 2;
	add.s32 	%r728, %r705, %r727;
	st.shared.u32 	[%r728], %r867;
	shl.b32 	%r729, %r218, 2;
	add.s32 	%r730, %r705, %r729;
	st.shared.u32 	[%r730], %r866;
	shl.b32 	%r731, %r219, 2;
	add.s32 	%r732, %r705, %r731;
	st.shared.u32 	[%r732], %r865;
	shl.b32 	%r733, %r220, 2;
	add.s32 	%r734, %r705, %r733;
	st.shared.u32 	[%r734], %r864;
	shl.b32 	%r735, %r221, 2;
	add.s32 	%r736, %r705, %r735;
	st.shared.u32 	[%r736], %r863;
	shl.b32 	%r737, %r222, 2;
	add.s32 	%r738, %r705, %r737;
	st.shared.u32 	[%r738], %r862;
	shl.b32 	%r739, %r223, 2;
	add.s32 	%r740, %r705, %r739;
	st.shared.u32 	[%r740], %r861;
	shl.b32 	%r741, %r224, 2;
	add.s32 	%r742, %r705, %r741;
	st.shared.u32 	[%r742], %r860;
	bar.sync 	0;
	mad.lo.s32 	%r225, %r2, -72, %r103;
	ld.shared.u32 	%r226, [%r225];
	ld.shared.u32 	%r227, [%r225+1024];
	ld.shared.u32 	%r228, [%r225+2048];
	ld.shared.u32 	%r229, [%r225+3072];
	ld.shared.u32 	%r230, [%r225+4096];
	ld.shared.u32 	%r231, [%r225+5120];
	ld.shared.u32 	%r232, [%r225+6144];
	ld.shared.u32 	%r233, [%r225+7168];
	ld.shared.u32 	%r234, [%r225+8192];
	ld.shared.u32 	%r235, [%r225+9216];
	ld.shared.u32 	%r236, [%r225+10240];
	ld.shared.u32 	%r237, [%r225+11264];
	ld.shared.u32 	%r238, [%r225+12288];
	ld.shared.u32 	%r239, [%r225+13312];
	ld.shared.u32 	%r240, [%r225+14336];
	ld.shared.u32 	%r241, [%r225+15360];
	ld.shared.u32 	%r242, [%r225+16384];
	ld.shared.u32 	%r243, [%r225+17408];
	ld.shared.u32 	%r244, [%r225+18432];
	bar.sync 	0;
	st.shared.u32 	[%r706], %r897;
	st.shared.u32 	[%r708], %r896;
	st.shared.u32 	[%r710], %r895;
	st.shared.u32 	[%r712], %r894;
	st.shared.u32 	[%r714], %r893;
	st.shared.u32 	[%r716], %r892;
	st.shared.u32 	[%r718], %r891;
	st.shared.u32 	[%r720], %r890;
	st.shared.u32 	[%r722], %r889;
	st.shared.u32 	[%r724], %r888;
	st.shared.u32 	[%r726], %r887;
	st.shared.u32 	[%r728], %r886;
	st.shared.u32 	[%r730], %r885;
	st.shared.u32 	[%r732], %r884;
	st.shared.u32 	[%r734], %r883;
	st.shared.u32 	[%r736], %r882;
	st.shared.u32 	[%r738], %r881;
	st.shared.u32 	[%r740], %r880;
	st.shared.u32 	[%r742], %r879;
	bar.sync 	0;
	ld.shared.u32 	%r245, [%r225+1024];
	ld.shared.u32 	%r246, [%r225+2048];
	ld.shared.u32 	%r247, [%r225+3072];
	ld.shared.u32 	%r248, [%r225+4096];
	ld.shared.u32 	%r249, [%r225+5120];
	ld.shared.u32 	%r250, [%r225+6144];
	ld.shared.u32 	%r251, [%r225+7168];
	ld.shared.u32 	%r252, [%r225+8192];
	ld.shared.u32 	%r253, [%r225+9216];
	ld.shared.u32 	%r254, [%r225+10240];
	ld.shared.u32 	%r255, [%r225+11264];
	ld.shared.u32 	%r256, [%r225+12288];
	ld.shared.u32 	%r257, [%r225+13312];
	ld.shared.u32 	%r258, [%r225+14336];
	ld.shared.u32 	%r259, [%r225+15360];
	ld.shared.u32 	%r260, [%r225+16384];
	ld.shared.u32 	%r261, [%r225+17408];
	ld.shared.u32 	%r262, [%r225+18432];
	setp.gt.u64 	%p54, %rd2, %rd15;
	cvta.to.global.u64 	%rd16, %rd6;
	mul.wide.u32 	%rd17, %r2, 4;
	add.s64 	%rd4, %rd16, %rd17;
	cvta.to.global.u64 	%rd18, %rd8;
	add.s64 	%rd5, %rd18, %rd17;
	@%p54 bra 	$L__BB5_83;
	bra.uni 	$L__BB5_84;
$L__BB5_83:
	xor.b32  	%r743, %r226, -2147483648;
	ld.shared.u32 	%r744, [%r225];
	st.global.u32 	[%rd4], %r743;
	st.global.u32 	[%rd5], %r744;
$L__BB5_84:
	add.s32 	%r745, %r2, 256;
	cvt.u64.u32 	%rd19, %r745;
	setp.le.u64 	%p55, %rd2, %rd19;
	@%p55 bra 	$L__BB5_86;
	xor.b32  	%r746, %r227, -2147483648;
	st.global.u32 	[%rd4+1024], %r746;
	st.global.u32 	[%rd5+1024], %r245;
$L__BB5_86:
	add.s32 	%r747, %r2, 512;
	cvt.u64.u32 	%rd20, %r747;
	setp.le.u64 	%p56, %rd2, %rd20;
	@%p56 bra 	$L__BB5_88;
	xor.b32  	%r748, %r228, -2147483648;
	st.global.u32 	[%rd4+2048], %r748;
	st.global.u32 	[%rd5+2048], %r246;
$L__BB5_88:
	add.s32 	%r749, %r2, 768;
	cvt.u64.u32 	%rd21, %r749;
	setp.le.u64 	%p57, %rd2, %rd21;
	@%p57 bra 	$L__BB5_90;
	xor.b32  	%r750, %r229, -2147483648;
	st.global.u32 	[%rd4+3072], %r750;
	st.global.u32 	[%rd5+3072], %r247;
$L__BB5_90:
	or.b32  	%r751, %r2, 1024;
	cvt.u64.u32 	%rd22, %r751;
	setp.le.u64 	%p58, %rd2, %rd22;
	@%p58 bra 	$L__BB5_92;
	xor.b32  	%r752, %r230, -2147483648;
	st.global.u32 	[%rd4+4096], %r752;
	st.global.u32 	[%rd5+4096], %r248;
$L__BB5_92:
	add.s32 	%r753, %r2, 1280;
	cvt.u64.u32 	%rd23, %r753;
	setp.le.u64 	%p59, %rd2, %rd23;
	@%p59 bra 	$L__BB5_94;
	xor.b32  	%r754, %r231, -2147483648;
	st.global.u32 	[%rd4+5120], %r754;
	st.global.u32 	[%rd5+5120], %r249;
$L__BB5_94:
	add.s32 	%r755, %r2, 1536;
	cvt.u64.u32 	%rd24, %r755;
	setp.le.u64 	%p60, %rd2, %rd24;
	@%p60 bra 	$L__BB5_96;
	xor.b32  	%r756, %r232, -2147483648;
	st.global.u32 	[%rd4+6144], %r756;
	st.global.u32 	[%rd5+6144], %r250;
$L__BB5_96:
	add.s32 	%r757, %r2, 1792;
	cvt.u64.u32 	%rd25, %r757;
	setp.le.u64 	%p61, %rd2, %rd25;
	@%p61 bra 	$L__BB5_98;
	xor.b32  	%r758, %r233, -2147483648;
	st.global.u32 	[%rd4+7168], %r758;
	st.global.u32 	[%rd5+7168], %r251;
$L__BB5_98:
	or.b32  	%r759, %r2, 2048;
	cvt.u64.u32 	%rd26, %r759;
	setp.le.u64 	%p62, %rd2, %rd26;
	@%p62 bra 	$L__BB5_100;
	xor.b32  	%r760, %r234, -2147483648;
	st.global.u32 	[%rd4+8192], %r760;
	st.global.u32 	[%rd5+8192], %r252;
$L__BB5_100:
	add.s32 	%r761, %r2, 2304;
	cvt.u64.u32 	%rd27, %r761;
	setp.le.u64 	%p63, %rd2, %rd27;
	@%p63 bra 	$L__BB5_102;
	xor.b32  	%r762, %r235, -2147483648;
	st.global.u32 	[%rd4+9216], %r762;
	st.global.u32 	[%rd5+9216], %r253;
$L__BB5_102:
	add.s32 	%r763, %r2, 2560;
	cvt.u64.u32 	%rd28, %r763;
	setp.le.u64 	%p64, %rd2, %rd28;
	@%p64 bra 	$L__BB5_104;
	xor.b32  	%r764, %r236, -2147483648;
	st.global.u32 	[%rd4+10240], %r764;
	st.global.u32 	[%rd5+10240], %r254;
$L__BB5_104:
	add.s32 	%r765, %r2, 2816;
	cvt.u64.u32 	%rd29, %r765;
	setp.le.u64 	%p65, %rd2, %rd29;
	@%p65 bra 	$L__BB5_106;
	xor.b32  	%r766, %r237, -2147483648;
	st.global.u32 	[%rd4+11264], %r766;
	st.global.u32 	[%rd5+11264], %r255;
$L__BB5_106:
	or.b32  	%r767, %r2, 3072;
	cvt.u64.u32 	%rd30, %r767;
	setp.le.u64 	%p66, %rd2, %rd30;
	@%p66 bra 	$L__BB5_108;
	xor.b32  	%r768, %r238, -2147483648;
	st.global.u32 	[%rd4+12288], %r768;
	st.global.u32 	[%rd5+12288], %r256;
$L__BB5_108:
	add.s32 	%r769, %r2, 3328;
	cvt.u64.u32 	%rd31, %r769;
	setp.le.u64 	%p67, %rd2, %rd31;
	@%p67 bra 	$L__BB5_110;
	xor.b32  	%r770, %r239, -2147483648;
	st.global.u32 	[%rd4+13312], %r770;
	st.global.u32 	[%rd5+13312], %r257;
$L__BB5_110:
	add.s32 	%r771, %r2, 3584;
	cvt.u64.u32 	%rd32, %r771;
	setp.le.u64 	%p68, %rd2, %rd32;
	@%p68 bra 	$L__BB5_112;
	xor.b32  	%r772, %r240, -2147483648;
	st.global.u32 	[%rd4+14336], %r772;
	st.global.u32 	[%rd5+14336], %r258;
$L__BB5_112:
	add.s32 	%r773, %r2, 3840;
	cvt.u64.u32 	%rd33, %r773;
	setp.le.u64 	%p69, %rd2, %rd33;
	@%p69 bra 	$L__BB5_114;
	xor.b32  	%r774, %r241, -2147483648;
	st.global.u32 	[%rd4+15360], %r774;
	st.global.u32 	[%rd5+15360], %r259;
$L__BB5_114:
	or.b32  	%r775, %r2, 4096;
	cvt.u64.u32 	%rd34, %r775;
	setp.le.u64 	%p70, %rd2, %rd34;
	@%p70 bra 	$L__BB5_116;
	xor.b32  	%r776, %r242, -2147483648;
	st.global.u32 	[%rd4+16384], %r776;
	st.global.u32 	[%rd5+16384], %r260;
$L__BB5_116:
	add.s32 	%r777, %r2, 4352;
	cvt.u64.u32 	%rd35, %r777;
	setp.le.u64 	%p71, %rd2, %rd35;
	@%p71 bra 	$L__BB5_118;
	xor.b32  	%r778, %r243, -2147483648;
	st.global.u32 	[%rd4+17408], %r778;
	st.global.u32 	[%rd5+17408], %r261;
$L__BB5_118:
	add.s32 	%r779, %r2, 4608;
	cvt.u64.u32 	%rd36, %r779;
	setp.le.u64 	%p72, %rd2, %rd36;
	@%p72 bra 	$L__BB5_120;
	xor.b32  	%r780, %r244, -2147483648;
	st.global.u32 	[%rd4+18432], %r780;
	st.global.u32 	[%rd5+18432], %r262;
$L__BB5_120:
	ret;
$L__BB5_121:
	shl.b32 	%r781, %r206, 2;
	mov.u32 	%r782, _ZZN3cub18CUB_300001_SM_10006detail10radix_sort31DeviceRadixSortSingleTileKernelINS1_5radix10policy_hubIiiyE10Policy1000ELNS0_9SortOrderE0EiiyNS1_21identity_decomposer_tEEEvPKT1_PSA_PKT2_PSE_T3_iiT4_E12temp_storage;
	add.s32 	%r783, %r782, %r781;
	st.shared.u32 	[%r783], %r878;
	shl.b32 	%r784, %r207, 2;
	add.s32 	%r785, %r782, %r784;
	st.shared.u32 	[%r785], %r877;
	shl.b32 	%r786, %r208, 2;
	add.s32 	%r787, %r782, %r786;
	st.shared.u32 	[%r787], %r876;
	shl.b32 	%r788, %r209, 2;
	add.s32 	%r789, %r782, %r788;
	st.shared.u32 	[%r789], %r875;
	shl.b32 	%r790, %r210, 2;
	add.s32 	%r791, %r782, %r790;
	st.shared.u32 	[%r791], %r874;
	shl.b32 	%r792, %r211, 2;
	add.s32 	%r793, %r782, %r792;
	st.shared.u32 	[%r793], %r873;
	shl.b32 	%r794, %r212, 2;
	add.s32 	%r795, %r782, %r794;
	st.shared.u32 	[%r795], %r872;
	shl.b32 	%r796, %r213, 2;
	add.s32 	%r797, %r782, %r796;
	st.shared.u32 	[%r797], %r871;
	shl.b32 	%r798, %r214, 2;
	add.s32 	%r799, %r782, %r798;
	st.shared.u32 	[%r799], %r870;
	shl.b32 	%r800, %r215, 2;
	add.s32 	%r801, %r782, %r800;
	st.shared.u32 	[%r801], %r869;
	shl.b32 	%r802, %r216, 2;
	add.s32 	%r803, %r782, %r802;
	st.shared.u32 	[%r803], %r868;
	shl.b32 	%r804, %r217, 2;
	add.s32 	%r805, %r782, %r804;
	st.shared.u32 	[%r805], %r867;
	shl.b32 	%r806, %r218, 2;
	add.s32 	%r807, %r782, %r806;
	st.shared.u32 	[%r807], %r866;
	shl.b32 	%r808, %r219, 2;
	add.s32 	%r809, %r782, %r808;
	st.shared.u32 	[%r809], %r865;
	shl.b32 	%r810, %r220, 2;
	add.s32 	%r811, %r782, %r810;
	st.shared.u32 	[%r811], %r864;
	shl.b32 	%r812, %r221, 2;
	add.s32 	%r813, %r782, %r812;
	st.shared.u32 	[%r813], %r863;
	shl.b32 	%r814, %r222, 2;
	add.s32 	%r815, %r782, %r814;
	st.shared.u32 	[%r815], %r862;
	shl.b32 	%r816, %r223, 2;
	add.s32 	%r817, %r782, %r816;
	st.shared.u32 	[%r817], %r861;
	shl.b32 	%r818, %r224, 2;
	add.s32 	%r819, %r782, %r818;
	st.shared.u32 	[%r819], %r860;
	bar.sync 	0;
	ld.shared.u32 	%r878, [%r103];
	ld.shared.u32 	%r877, [%r103+4];
	ld.shared.u32 	%r876, [%r103+8];
	ld.shared.u32 	%r875, [%r103+12];
	ld.shared.u32 	%r874, [%r103+16];
	ld.shared.u32 	%r873, [%r103+20];
	ld.shared.u32 	%r872, [%r103+24];
	ld.shared.u32 	%r871, [%r103+28];
	ld.shared.u32 	%r870, [%r103+32];
	ld.shared.u32 	%r869, [%r103+36];
	ld.shared.u32 	%r868, [%r103+40];
	ld.shared.u32 	%r867, [%r103+44];
	ld.shared.u32 	%r866, [%r103+48];
	ld.shared.u32 	%r865, [%r103+52];
	ld.shared.u32 	%r864, [%r103+56];
	ld.shared.u32 	%r863, [%r103+60];
	ld.shared.u32 	%r862, [%r103+64];
	ld.shared.u32 	%r861, [%r103+68];
	ld.shared.u32 	%r860, [%r103+72];
	bar.sync 	0;
	st.shared.u32 	[%r783], %r897;
	st.shared.u32 	[%r785], %r896;
	st.shared.u32 	[%r787], %r895;
	st.shared.u32 	[%r789], %r894;
	st.shared.u32 	[%r791], %r893;
	st.shared.u32 	[%r793], %r892;
	st.shared.u32 	[%r795], %r891;
	st.shared.u32 	[%r797], %r890;
	st.shared.u32 	[%r799], %r889;
	st.shared.u32 	[%r801], %r888;
	st.shared.u32 	[%r803], %r887;
	st.shared.u32 	[%r805], %r886;
	st.shared.u32 	[%r807], %r885;
	st.shared.u32 	[%r809], %r884;
	st.shared.u32 	[%r811], %r883;
	st.shared.u32 	[%r813], %r882;
	st.shared.u32 	[%r815], %r881;
	st.shared.u32 	[%r817], %r880;
	st.shared.u32 	[%r819], %r879;
	bar.sync 	0;
	ld.shared.u32 	%r897, [%r103];
	ld.shared.u32 	%r896, [%r103+4];
	ld.shared.u32 	%r895, [%r103+8];
	ld.shared.u32 	%r894, [%r103+12];
	ld.shared.u32 	%r893, [%r103+16];
	ld.shared.u32 	%r892, [%r103+20];
	ld.shared.u32 	%r891, [%r103+24];
	ld.shared.u32 	%r890, [%r103+28];
	ld.shared.u32 	%r889, [%r103+32];
	ld.shared.u32 	%r888, [%r103+36];
	ld.shared.u32 	%r887, [%r103+40];
	ld.shared.u32 	%r886, [%r103+44];
	ld.shared.u32 	%r885, [%r103+48];
	ld.shared.u32 	%r884, [%r103+52];
	ld.shared.u32 	%r883, [%r103+56];
	ld.shared.u32 	%r882, [%r103+60];
	ld.shared.u32 	%r881, [%r103+64];
	ld.shared.u32 	%r880, [%r103+68];
	ld.shared.u32 	%r879, [%r103+72];
	bar.sync 	0;
	add.s32 	%r859, %r859, 6;
	add.s32 	%r858, %r858, -6;
	bra.uni 	$L__BB5_77;

}
	// .globl	_ZN3cub18CUB_300001_SM_10006detail10radix_sort30DeviceRadixSortHistogramKernelINS1_5radix10policy_hubIiiyE10Policy1000ELNS0_9SortOrderE0EiyNS1_21identity_decomposer_tEEEvPT2_PKT1_SA_iiT3_
.visible .entry _ZN3cub18CUB_300001_SM_10006detail10radix_sort30DeviceRadixSortHistogramKernelINS1_5radix10policy_hubIiiyE10Policy1000ELNS0_9SortOrderE0EiyNS1_21identity_decomposer_tEEEvPT2_PKT1_SA_iiT3_(
	.param .u64 .ptr .align 1 _ZN3cub18CUB_300001_SM_10006detail10radix_sort30DeviceRadixSortHistogramKernelINS1_5radix10policy_hubIiiyE10Policy1000ELNS0_9SortOrderE0EiyNS1_21identity_decomposer_tEEEvPT2_PKT1_SA_iiT3__param_0,
	.param .u64 .ptr .align 1 _ZN3cub18CUB_300001_SM_10006detail10radix_sort30DeviceRadixSortHistogramKernelINS1_5radix10policy_hubIiiyE10Policy1000ELNS0_9SortOrderE0EiyNS1_21identity_decomposer_tEEEvPT2_PKT1_SA_iiT3__param_1,
	.param .u64 _ZN3cub18CUB_300001_SM_10006detail10radix_sort30DeviceRadixSortHistogramKernelINS1_5radix10policy_hubIiiyE10Policy1000ELNS0_9SortOrderE0EiyNS1_21identity_decomposer_tEEEvPT2_PKT1_SA_iiT3__param_2,
	.param .u32 _ZN3cub18CUB_300001_SM_10006detail10radix_sort30DeviceRadixSortHistogramKernelINS1_5radix10policy_hubIiiyE10Policy1000ELNS0_9SortOrderE0EiyNS1_21identity_decomposer_tEEEvPT2_PKT1_SA_iiT3__param_3,
	.param .u32 _ZN3cub18CUB_300001_SM_10006detail10radix_sort30DeviceRadixSortHistogramKernelINS1_5radix10policy_hubIiiyE10Policy1000ELNS0_9SortOrderE0EiyNS1_21identity_decomposer_tEEEvPT2_PKT1_SA_iiT3__param_4,
	.param .align 1 .b8 _ZN3cub18CUB_300001_SM_10006detail10radix_sort30DeviceRadixSortHistogramKernelINS1_5radix10policy_hubIiiyE10Policy1000ELNS0_9SortOrderE0EiyNS1_21identity_decomposer_tEEEvPT2_PKT1_SA_iiT3__param_5[1]
)
.maxntid 128
{
	.reg .pred 	%p<91>;
	.reg .b32 	%r<486>;
	.reg .b64 	%rd<137>;
	// demoted variable
	.shared .align 4 .b8 _ZZN3cub18CUB_300001_SM_10006detail10radix_sort30DeviceRadixSortHistogramKernelINS1_5radix10policy_hubIiiyE10Policy1000ELNS0_9SortOrderE0EiyNS1_21identity_decomposer_tEEEvPT2_PKT1_SA_iiT3_E12temp_storage[4096];
	ld.param.u64 	%rd18, [_ZN3cub18CUB_300001_SM_10006detail10radix_sort30DeviceRadixSortHistogramKernelINS1_5radix10policy_hubIiiyE10Policy1000ELNS0_9SortOrderE0EiyNS1_21identity_decomposer_tEEEvPT2_PKT1_SA_iiT3__param_0];
	ld.param.u64 	%rd19, [_ZN3cub18CUB_300001_SM_10006detail10radix_sort30DeviceRadixSortHistogramKernelINS1_5radix10policy_hubIiiyE10Policy1000ELNS0_9SortOrderE0EiyNS1_21identity_decomposer_tEEEvPT2_PKT1_SA_iiT3__param_1];
	ld.param.u64 	%rd17, [_ZN3cub18CUB_300001_SM_10006detail10radix_sort30DeviceRadixSortHistogramKernelINS1_5radix10policy_hubIiiyE10Policy1000ELNS0_9SortOrderE0EiyNS1_21identity_decomposer_tEEEvPT2_PKT1_SA_iiT3__param_2];
	ld.param.u32 	%r174, [_ZN3cub18CUB_300001_SM_10006detail10radix_sort30DeviceRadixSortHistogramKernelINS1_5radix10policy_hubIiiyE10Policy1000ELNS0_9SortOrderE0EiyNS1_21identity_decomposer_tEEEvPT2_PKT1_SA_iiT3__param_3];
	ld.param.u32 	%r175, [_ZN3cub18CUB_300001_SM_10006detail10radix_sort30DeviceRadixSortHistogramKernelINS1_5radix10policy_hubIiiyE10Policy1000ELNS0_9SortOrderE0EiyNS1_21identity_decomposer_tEEEvPT2_PKT1_SA_iiT3__param_4];
	cvta.to.global.u64 	%rd1, %rd19;
	cvta.to.global.u64 	%rd2, %rd18;
	setp.eq.s64 	%p2, %rd17, 0;
	@%p2 bra 	$L__BB6_153;
	sub.s32 	%r176, %r175, %r174;
	add.s32 	%r177, %r176, 7;
	shr.s32 	%r178, %r177, 31;
	shr.u32 	%r179, %r178, 29;
	add.s32 	%r180, %r177, %r179;
	shr.s32 	%r181, %r180, 3;
	mov.u32 	%r182, %tid.x;
	setp.gt.u32 	%p3, %r182, 255;
	setp.lt.s32 	%p4, %r177, 8;
	mov.u32 	%r183, %ctaid.x;
	shl.b32 	%r184, %r183, 11;
	cvt.u64.u32 	%rd3, %r184;
	mov.u32 	%r185, %nctaid.x;
	shl.b32 	%r186, %r185, 11;
	cvt.u64.u32 	%rd4, %r186;
	add.s32 	%r1, %r181, -1;
	and.b32  	%r2, %r181, 15;
	and.b32  	%r3, %r181, 7;
	add.s32 	%r4, %r3, -1;
	and.b32  	%r5, %r181, 3;
	or.pred  	%p1, %p3, %p4;
	shl.b32 	%r187, %r182, 2;
	mov.u32 	%r188, _ZZN3cub18CUB_300001_SM_10006detail10radix_sort30DeviceRadixSortHistogramKernelINS1_5radix10policy_hubIiiyE10Policy1000ELNS0_9SortOrderE0EiyNS1_21identity_decomposer_tEEEvPT2_PKT1_SA_iiT3_E12temp_storage;
	add.s32 	%r6, %r188, %r187;
	and.b32  	%r7, %r181, 268435440;
	cvt.u64.u32 	%rd5, %r182;
	add.s32 	%r8, %r182, 128;
	add.s32 	%r9, %r182, 256;
	add.s32 	%r10, %r182, 384;
	add.s32 	%r11, %r182, 512;
	add.s32 	%r12, %r182, 640;
	add.s32 	%r13, %r182, 768;
	or.b32  	%r14, %r182, 1024;
	add.s32 	%r15, %r182, 1920;
	and.b32  	%r16, %r181, 268435448;
	and.b32  	%r17, %r181, 1;
	neg.s32 	%r18, %r7;
	add.s32 	%r19, %r6, 8192;
	add.s64 	%rd21, %rd17, -1;
	shr.u64 	%rd22, %rd21, 30;
	add.s64 	%rd23, %rd22, 1;
	min.u64 	%rd6, %rd23, %rd17;
	mov.b64 	%rd135, 0;
$L__BB6_2:
	@%p1 bra 	$L__BB6_30;
	setp.lt.u32 	%p5, %r1, 15;
	mov.b32 	%r439, 0;
	@%p5 bra 	$L__BB6_6;
	mov.u32 	%r436, %r19;
	mov.u32 	%r437, %r18;
$L__BB6_5:
	.pragma "nounroll";
	mov.b32 	%r190, 0;
	st.shared.u32 	[%r436+-8192], %r190;
	st.shared.u32 	[%r436+-7168], %r190;
	st.shared.u32 	[%r436+-6144], %r190;
	st.shared.u32 	[%r436+-5120], %r190;
	st.shared.u32 	[%r436+-4096], %r190;
	st.shared.u32 	[%r436+-3072], %r190;
	st.shared.u32 	[%r436+-2048], %r190;
	st.shared.u32 	[%r436+-1024], %r190;
	st.shared.u32 	[%r436], %r190;
	st.shared.u32 	[%r436+1024], %r190;
	st.shared.u32 	[%r436+2048], %r190;
	st.shared.u32 	[%r436+3072], %r190;
	st.shared.u32 	[%r436+4096], %r190;
	st.shared.u32 	[%r436+5120], %r190;
	st.shared.u32 	[%r436+6144], %r190;
	st.shared.u32 	[%r436+7168], %r190;
	add.s32 	%r437, %r437, 16;
	add.s32 	%r436, %r436, 16384;
	setp.ne.s32 	%p6, %r437, 0;
	mov.u32 	%r439, %r7;
	@%p6 bra 	$L__BB6_5;
$L__BB6_6:
	add.s32 	%r25, %r2, -1;
	setp.eq.s32 	%p7, %r2, 0;
	@%p7 bra 	$L__BB6_16;
	setp.lt.u32 	%p8, %r25, 7;
	@%p8 bra 	$L__BB6_9;
	shl.b32 	%r191, %r439, 10;
	add.s32 	%r192, %r6, %r191;
	mov.b32 	%r193, 0;
	st.shared.u32 	[%r192], %r193;
	st.shared.u32 	[%r192+1024], %r193;
	st.shared.u32 	[%r192+2048], %r193;
	st.shared.u32 	[%r192+3072], %r193;
	st.shared.u32 	[%r192+4096], %r193;
	st.shared.u32 	[%r192+5120], %r193;
	st.shared.u32 	[%r192+6144], %r193;
	st.shared.u32 	[%r192+7168], %r193;
	add.s32 	%r439, %r439, 8;
$L__BB6_9:
	setp.eq.s32 	%p9, %r3, 0;
	@%p9 bra 	$L__BB6_16;
	setp.lt.u32 	%p10, %r4, 3;
	@%p10 bra 	$L__BB6_12;
	shl.b32 	%r194, %r439, 10;
	add.s32 	%r195, %r6, %r194;
	mov.b32 	%r196, 0;
	st.shared.u32 	[%r195], %r196;
	st.shared.u32 	[%r195+1024], %r196;
	st.shared.u32 	[%r195+2048], %r196;
	st.shared.u32 	[%r195+3072], %r196;
	add.s32 	%r439, %r439, 4;
$L__BB6_12:
	setp.eq.s32 	%p11, %r5, 0;
	@%p11 bra 	$L__BB6_16;
	setp.eq.s32 	%p12, %r5, 1;
	shl.b32 	%r197, %r439, 10;
	add.s32 	%r30, %r6, %r197;
	mov.b32 	%r198, 0;
	st.shared.u32 	[%r30], %r198;
	@%p12 bra 	$L__BB6_16;
	setp.eq.s32 	%p13, %r5, 2;
	mov.b32 	%r199, 0;
	st.shared.u32 	[%r30+1024], %r199;
	@%p13 bra 	$L__BB6_16;
	mov.b32 	%r200, 0;
	st.shared.u32 	[%r30+2048], %r200;
$L__BB6_16:
	cvt.u32.u64 	%r201, %rd5;
	setp.gt.u32 	%p14, %r201, 127;
	@%p14 bra 	$L__BB6_30;
	setp.lt.u32 	%p15, %r1, 15;
	mov.b32 	%r443, 0;
	@%p15 bra 	$L__BB6_20;
	mov.b32 	%r441, 0;
$L__BB6_19:
	.pragma "nounroll";
	shl.b32 	%r204, %r441, 10;
	add.s32 	%r205, %r6, %r204;
	mov.b32 	%r206, 0;
	st.shared.u32 	[%r205+512], %r206;
	st.shared.u32 	[%r205+1536], %r206;
	st.shared.u32 	[%r205+2560], %r206;
	st.shared.u32 	[%r205+3584], %r206;
	st.shared.u32 	[%r205+4608], %r206;
	st.shared.u32 	[%r205+5632], %r206;
	st.shared.u32 	[%r205+6656], %r206;
	st.shared.u32 	[%r205+7680], %r206;
	st.shared.u32 	[%r205+8704], %r206;
	st.shared.u32 	[%r205+9728], %r206;
	st.shared.u32 	[%r205+10752], %r206;
	st.shared.u32 	[%r205+11776], %r206;
	st.shared.u32 	[%r205+12800], %r206;
	st.shared.u32 	[%r205+13824], %r206;
	st.shared.u32 	[%r205+14848], %r206;
	st.shared.u32 	[%r205+15872], %r206;
	add.s32 	%r441, %r441, 16;
	setp.ne.s32 	%p16, %r441, %r7;
	mov.u32 	%r443, %r7;
	@%p16 bra 	$L__BB6_19;
$L__BB6_20:
	setp.eq.s32 	%p17, %r2, 0;
	@%p17 bra 	$L__BB6_30;
	setp.lt.u32 	%p18, %r25, 7;
	@%p18 bra 	$L__BB6_23;
	shl.b32 	%r207, %r443, 10;
	add.s32 	%r208, %r6, %r207;
	mov.b32 	%r209, 0;
	st.shared.u32 	[%r208+512], %r209;
	st.shared.u32 	[%r208+1536], %r209;
	st.shared.u32 	[%r208+2560], %r209;
	st.shared.u32 	[%r208+3584], %r209;
	st.shared.u32 	[%r208+4608], %r209;
	st.shared.u32 	[%r208+5632], %r209;
	st.shared.u32 	[%r208+6656], %r209;
	st.shared.u32 	[%r208+7680], %r209;
	add.s32 	%r443, %r443, 8;
$L__BB6_23:
	setp.eq.s32 	%p19, %r3, 0;
	@%p19 bra 	$L__BB6_30;
	setp.lt.u32 	%p20, %r4, 3;
	@%p20 bra 	$L__BB6_26;
	shl.b32 	%r210, %r443, 10;
	add.s32 	%r211, %r6, %r210;
	mov.b32 	%r212, 0;
	st.shared.u32 	[%r211+512], %r212;
	st.shared.u32 	[%r211+1536], %r212;
	st.shared.u32 	[%r211+2560], %r212;
	st.shared.u32 	[%r211+3584], %r212;
	add.s32 	%r443, %r443, 4;
$L__BB6_26:
	setp.eq.s32 	%p21, %r5, 0;
	@%p21 bra 	$L__BB6_30;
	setp.eq.s32 	%p22, %r5, 1;
	shl.b32 	%r213, %r443, 10;
	add.s32 	%r38, %r6, %r213;
	mov.b32 	%r214, 0;
	st.shared.u32 	[%r38+512], %r214;
	@%p22 bra 	$L__BB6_30;
	setp.eq.s32 	%p23, %r5, 2;
	mov.b32 	%r215, 0;
	st.shared.u32 	[%r38+1536], %r215;
	@%p23 bra 	$L__BB6_30;
	mov.b32 	%r216, 0;
	st.shared.u32 	[%r38+2560], %r216;
$L__BB6_30:
	bar.sync 	0;
	bar.sync 	0;
	shl.b64 	%rd8, %rd135, 30;
	sub.s64 	%rd24, %rd17, %rd8;
	min.u64 	%rd9, %rd24, 1073741824;
	setp.le.u64 	%p24, %rd9, %rd3;
	@%p24 bra 	$L__BB6_70;
	mov.u64 	%rd136, %rd3;
$L__BB6_32:
	add.s64 	%rd11, %rd136, %rd8;
	sub.s64 	%rd12, %rd17, %rd11;
	setp.lt.u64 	%p25, %rd12, 2048;
	@%p25 bra 	$L__BB6_34;
	add.s64 	%rd27, %rd11, %rd5;
	shl.b64 	%rd28, %rd27, 2;
	add.s64 	%rd29, %rd1, %rd28;
	ld.global.u32 	%r475, [%rd29];
	ld.global.u32 	%r474, [%rd29+512];
	ld.global.u32 	%r473, [%rd29+1024];
	ld.global.u32 	%r472, [%rd29+1536];
	ld.global.u32 	%r471, [%rd29+2048];
	ld.global.u32 	%r470, [%rd29+2560];
	ld.global.u32 	%r469, [%rd29+3072];
	ld.global.u32 	%r468, [%rd29+3584];
	ld.global.u32 	%r467, [%rd29+4096];
	ld.global.u32 	%r466, [%rd29+4608];
	ld.global.u32 	%r465, [%rd29+5120];
	ld.global.u32 	%r464, [%rd29+5632];
	ld.global.u32 	%r463, [%rd29+6144];
	ld.global.u32 	%r462, [%rd29+6656];
	ld.global.u32 	%r461, [%rd29+7168];
	ld.global.u32 	%r460, [%rd29+7680];
	bra.uni 	$L__BB6_66;
$L__BB6_34:
	cvt.u32.u64 	%r218, %rd5;
	cvt.u32.u64 	%r55, %rd12;
	setp.ge.s32 	%p26, %r218, %r55;
	add.s64 	%rd25, %rd11, %rd5;
	shl.b64 	%rd26, %rd25, 2;
	add.s64 	%rd13, %rd1, %rd26;
	mov.b32 	%r475, 2147483647;
	@%p26 bra 	$L__BB6_36;
	ld.global.u32 	%r475, [%rd13];
$L__BB6_36:
	setp.ge.s32 	%p27, %r8, %r55;
	mov.b32 	%r474, 2147483647;
	@%p27 bra 	$L__BB6_38;
	ld.global.u32 	%r474, [%rd13+512];
$L__BB6_38:
	setp.ge.s32 	%p28, %r9, %r55;
	mov.b32 	%r473, 2147483647;
	@%p28 bra 	$L__BB6_40;
	ld.global.u32 	%r473, [%rd13+1024];
$L__BB6_40:
	setp.ge.s32 	%p29, %r10, %r55;
	mov.b32 	%r472, 2147483647;
	@%p29 bra 	$L__BB6_42;
	ld.global.u32 	%r472, [%rd13+1536];
$L__BB6_42:
	setp.ge.s32 	%p30, %r11, %r55;
	mov.b32 	%r471, 2147483647;
	@%p30 bra 	$L__BB6_44;
	ld.global.u32 	%r471, [%rd13+2048];
$L__BB6_44:
	setp.ge.s32 	%p31, %r12, %r55;
	mov.b32 	%r470, 2147483647;
	@%p31 bra 	$L__BB6_46;
	ld.global.u32 	%r470, [%rd13+2560];
$L__BB6_46:
	setp.ge.s32 	%p32, %r13, %r55;
	mov.b32 	%r469, 2147483647;
	@%p32 bra 	$L__BB6_48;
	ld.global.u32 	%r469, [%rd13+3072];
$L__BB6_48:
	mov.u32 	%r226, %tid.x;
	add.s32 	%r227, %r226, 896;
	setp.ge.s32 	%p33, %r227, %r55;
	mov.b32 	%r468, 2147483647;
	@%p33 bra 	$L__BB6_50;
	ld.global.u32 	%r468, [%rd13+3584];
$L__BB6_50:
	setp.ge.s32 	%p34, %r14, %r55;
	mov.b32 	%r467, 2147483647;
	@%p34 bra 	$L__BB6_52;
	ld.global.u32 	%r467, [%rd13+4096];
$L__BB6_52:
	add.s32 	%r231, %r226, 1152;
	setp.ge.s32 	%p35, %r231, %r55;
	mov.b32 	%r466, 2147483647;
	@%p35 bra 	$L__BB6_54;
	ld.global.u32 	%r466, [%rd13+4608];
$L__BB6_54:
	add.s32 	%r234, %r226, 1280;
	setp.ge.s32 	%p36, %r234, %r55;
	mov.b32 	%r465, 2147483647;
	@%p36 bra 	$L__BB6_56;
	ld.global.u32 	%r465, [%rd13+5120];
$L__BB6_56:
	add.s32 	%r237, %r226, 1408;
	setp.ge.s32 	%p37, %r237, %r55;
	mov.b32 	%r464, 2147483647;
	@%p37 bra 	$L__BB6_58;
	ld.global.u32 	%r464, [%rd13+5632];
$L__BB6_58:
	add.s32 	%r240, %r226, 1536;
	setp.ge.s32 	%p38, %r240, %r55;
	mov.b32 	%r463, 2147483647;
	@%p38 bra 	$L__BB6_60;
	ld.global.u32 	%r463, [%rd13+6144];
$L__BB6_60:
	add.s32 	%r243, %r226, 1664;
	setp.ge.s32 	%p39, %r243, %r55;
	mov.b32 	%r462, 2147483647;
	@%p39 bra 	$L__BB6_62;
	ld.global.u32 	%r462, [%rd13+6656];
$L__BB6_62:
	add.s32 	%r246, %r226, 1792;
	setp.ge.s32 	%p40, %r246, %r55;
	mov.b32 	%r461, 2147483647;
	@%p40 bra 	$L__BB6_64;
	ld.global.u32 	%r461, [%rd13+7168];
$L__BB6_64:
	setp.ge.s32 	%p41, %r15, %r55;
	mov.b32 	%r460, 2147483647;
	@%p41 bra 	$L__BB6_66;
	ld.global.u32 	%r460, [%rd13+7680];
$L__BB6_66:
	setp.le.s32 	%p42, %r175, %r174;
	@%p42 bra 	$L__BB6_69;
	xor.b32  	%r103, %r460, -2147483648;
	xor.b32  	%r104, %r461, -2147483648;
	xor.b32  	%r105, %r462, -2147483648;
	xor.b32  	%r106, %r463, -2147483648;
	xor.b32  	%r107, %r464, -2147483648;
	xor.b32  	%r108, %r465, -2147483648;
	xor.b32  	%r109, %r466, -2147483648;
	xor.b32  	%r110, %r467, -2147483648;
	xor.b32  	%r111, %r468, -2147483648;
	xor.b32  	%r112, %r469, -2147483648;
	xor.b32  	%r113, %r470, -2147483648;
	xor.b32  	%r114, %r471, -2147483648;
	xor.b32  	%r115, %r472, -2147483648;
	xor.b32  	%r116, %r473, -2147483648;
	xor.b32  	%r117, %r474, -2147483648;
	xor.b32  	%r118, %r475, -2147483648;
	mov.b32 	%r476, 0;
	mov.u32 	%r477, %r174;
$L__BB6_68:
	sub.s32 	%r249, %r175, %r477;
	shl.b32 	%r250, %r476, 10;
	mov.u32 	%r251, _ZZN3cub18CUB_300001_SM_10006detail10radix_sort30DeviceRadixSortHistogramKernelINS1_5radix10policy_hubIiiyE10Policy1000ELNS0_9SortOrderE0EiyNS1_21identity_decomposer_tEEEvPT2_PKT1_SA_iiT3_E12temp_storage;
	add.s32 	%r252, %r251, %r250;
	min.s32 	%r253, %r249, 8;
	mov.b32 	%r254, -1;
	shl.b32 	%r255, %r254, %r253;
	not.b32 	%r256, %r255;
	shr.u32 	%r257, %r118, %r477;
	and.b32  	%r258, %r257, %r256;
	shl.b32 	%r259, %r258, 2;
	add.s32 	%r260, %r252, %r259;
	atom.shared.add.u32 	%r261, [%r260], 1;
	shr.u32 	%r262, %r117, %r477;
	and.b32  	%r263, %r262, %r256;
	shl.b32 	%r264, %r263, 2;
	add.s32 	%r265, %r252, %r264;
	atom.shared.add.u32 	%r266, [%r265], 1;
	shr.u32 	%r267, %r116, %r477;
	and.b32  	%r268, %r267, %r256;
	shl.b32 	%r269, %r268, 2;
	add.s32 	%r270, %r252, %r269;
	atom.shared.add.u32 	%r271, [%r270], 1;
	shr.u32 	%r272, %r115, %r477;
	and.b32  	%r273, %r272, %r256;
	shl.b32 	%r274, %r273, 2;
	add.s32 	%r275, %r252, %r274;
	atom.shared.add.u32 	%r276, [%r275], 1;
	shr.u32 	%r277, %r114, %r477;
	and.b32  	%r278, %r277, %r256;
	shl.b32 	%r279, %r278, 2;
	add.s32 	%r280, %r252, %r279;
	atom.shared.add.u32 	%r281, [%r280], 1;
	shr.u32 	%r282, %r113, %r477;
	and.b32  	%r283, %r282, %r256;
	shl.b32 	%r284, %r283, 2;
	add.s32 	%r285, %r252, %r284;
	atom.shared.add.u32 	%r286, [%r285], 1;
	shr.u32 	%r287, %r112, %r477;
	and.b32  	%r288, %r287, %r256;
	shl.b32 	%r289, %r288, 2;
	add.s32 	%r290, %r252, %r289;
	atom.shared.add.u32 	%r291, [%r290], 1;
	shr.u32 	%r292, %r111, %r477;
	and.b32  	%r293, %r292, %r256;
	shl.b32 	%r294, %r293, 2;
	add.s32 	%r295, %r252, %r294;
	atom.shared.add.u32 	%r296, [%r295], 1;
	shr.u32 	%r297, %r110, %r477;
	and.b32  	%r298, %r297, %r256;
	shl.b32 	%r299, %r298, 2;
	add.s32 	%r300, %r252, %r299;
	atom.shared.add.u32 	%r301, [%r300], 1;
	shr.u32 	%r302, %r109, %r477;
	and.b32  	%r303, %r302, %r256;
	shl.b32 	%r304, %r303, 2;
	add.s32 	%r305, %r252, %r304;
	atom.shared.add.u32 	%r306, [%r305], 1;
	shr.u32 	%r307, %r108, %r477;
	and.b32  	%r308, %r307, %r256;
	shl.b32 	%r309, %r308, 2;
	add.s32 	%r310, %r252, %r309;
	atom.shared.add.u32 	%r311, [%r310], 1;
	shr.u32 	%r312, %r107, %r477;
	and.b32  	%r313, %r312, %r256;
	shl.b32 	%r314, %r313, 2;
	add.s32 	%r315, %r252, %r314;
	atom.shared.add.u32 	%r316, [%r315], 1;
	shr.u32 	%r317, %r106, %r477;
	and.b32  	%r318, %r317, %r256;
	shl.b32 	%r319, %r318, 2;
	add.s32 	%r320, %r252, %r319;
	atom.shared.add.u32 	%r321, [%r320], 1;
	shr.u32 	%r322, %r105, %r477;
	and.b32  	%r323, %r322, %r256;
	shl.b32 	%r324, %r323, 2;
	add.s32 	%r325, %r252, %r324;
	atom.shared.add.u32 	%r326, [%r325], 1;
	shr.u32 	%r327, %r104, %r477;
	and.b32  	%r328, %r327, %r256;
	shl.b32 	%r329, %r328, 2;
	add.s32 	%r330, %r252, %r329;
	atom.shared.add.u32 	%r331, [%r330], 1;
	shr.u32 	%r332, %r103, %r477;
	and.b32  	%r333, %r332, %r256;
	shl.b32 	%r334, %r333, 2;
	add.s32 	%r335, %r252, %r334;
	atom.shared.add.u32 	%r336, [%r335], 1;
	add.s32 	%r477, %r477, 8;
	add.s32 	%r476, %r476, 1;
	setp.lt.s32 	%p43, %r477, %r175;
	@%p43 bra 	$L__BB6_68;
$L__BB6_69:
	add.s64 	%rd136, %rd136, %rd4;
	setp.lt.u64 	%p44, %rd136, %rd9;
	@%p44 bra 	$L__BB6_32;
$L__BB6_70:
	bar.sync 	0;
	@%p1 bra 	$L__BB6_152;
	setp.lt.u32 	%p45, %r1, 7;
	mov.b32 	%r480, 0;
	@%p45 bra 	$L__BB6_90;
	mov.b32 	%r478, 0;
$L__BB6_73:
	.pragma "nounroll";
	shl.b32 	%r339, %r478, 10;
	add.s32 	%r124, %r6, %r339;
	ld.shared.u32 	%r125, [%r124];
	setp.eq.s32 	%p46, %r125, 0;
	@%p46 bra 	$L__BB6_75;
	cvt.u32.u64 	%r340, %rd5;
	shl.b32 	%r341, %r478, 8;
	add.s32 	%r342, %r341, %r340;
	mul.wide.u32 	%rd30, %r342, 8;
	add.s64 	%rd31, %rd2, %rd30;
	cvt.u64.u32 	%rd32, %r125;
	atom.global.add.u64 	%rd33, [%rd31], %rd32;
$L__BB6_75:
	ld.shared.u32 	%r126, [%r124+1024];
	setp.eq.s32 	%p47, %r126, 0;
	@%p47 bra 	$L__BB6_77;
	cvt.u32.u64 	%r343, %rd5;
	shl.b32 	%r344, %r478, 8;
	add.s32 	%r345, %r344, %r343;
	add.s32 	%r346, %r345, 256;
	mul.wide.u32 	%rd34, %r346, 8;
	add.s64 	%rd35, %rd2, %rd34;
	cvt.u64.u32 	%rd36, %r126;
	atom.global.add.u64 	%rd37, [%rd35], %rd36;
$L__BB6_77:
	ld.shared.u32 	%r127, [%r124+2048];
	setp.eq.s32 	%p48, %r127, 0;
	@%p48 bra 	$L__BB6_79;
	cvt.u32.u64 	%r347, %rd5;
	shl.b32 	%r348, %r478, 8;
	add.s32 	%r349, %r348, %r347;
	add.s32 	%r350, %r349, 512;
	mul.wide.u32 	%rd38, %r350, 8;
	add.s64 	%rd39, %rd2, %rd38;
	cvt.u64.u32 	%rd40, %r127;
	atom.global.add.u64 	%rd41, [%rd39], %rd40;
$L__BB6_79:
	ld.shared.u32 	%r128, [%r124+3072];
	setp.eq.s32 	%p49, %r128, 0;
	@%p49 bra 	$L__BB6_81;
	cvt.u32.u64 	%r351, %rd5;
	shl.b32 	%r352, %r478, 8;
	add.s32 	%r353, %r352, %r351;
	add.s32 	%r354, %r353, 768;
	mul.wide.u32 	%rd42, %r354, 8;
	add.s64 	%rd43, %rd2, %rd42;
	cvt.u64.u32 	%rd44, %r128;
	atom.global.add.u64 	%rd45, [%rd43], %rd44;
$L__BB6_81:
	ld.shared.u32 	%r129, [%r124+4096];
	setp.eq.s32 	%p50, %r129, 0;
	@%p50 bra 	$L__BB6_83;
	cvt.u32.u64 	%r355, %rd5;
	shl.b32 	%r356, %r478, 8;
	add.s32 	%r357, %r356, %r355;
	add.s32 	%r358, %r357, 1024;
	mul.wide.u32 	%rd46, %r358, 8;
	add.s64 	%rd47, %rd2, %rd46;
	cvt.u64.u32 	%rd48, %r129;
	atom.global.add.u64 	%rd49, [%rd47], %rd48;
$L__BB6_83:
	ld.shared.u32 	%r130, [%r124+5120];
	setp.eq.s32 	%p51, %r130, 0;
	@%p51 bra 	$L__BB6_85;
	cvt.u32.u64 	%r359, %rd5;
	shl.b32 	%r360, %r478, 8;
	add.s32 	%r361, %r360, %r359;
	add.s32 	%r362, %r361, 1280;
	mul.wide.u32 	%rd50, %r362, 8;
	add.s64 	%rd51, %rd2, %rd50;
	cvt.u64.u32 	%rd52, %r130;
	atom.global.add.u64 	%rd53, [%rd51], %rd52;
$L__BB6_85:
	ld.shared.u32 	%r131, [%r124+6144];
	setp.eq.s32 	%p52, %r131, 0;
	@%p52 bra 	$L__BB6_87;
	cvt.u32.u64 	%r363, %rd5;
	shl.b32 	%r364, %r478, 8;
	add.s32 	%r365, %r364, %r363;
	add.s32 	%r366, %r365, 1536;
	mul.wide.u32 	%rd54, %r366, 8;
	add.s64 	%rd55, %rd2, %rd54;
	cvt.u64.u32 	%rd56, %r131;
	atom.global.add.u64 	%rd57, [%rd55], %rd56;
$L__BB6_87:
	ld.shared.u32 	%r132, [%r124+7168];
	setp.eq.s32 	%p53, %r132, 0;
	@%p53 bra 	$L__BB6_89;
	cvt.u32.u64 	%r367, %rd5;
	shl.b32 	%r368, %r478, 8;
	add.s32 	%r369, %r368, %r367;
	add.s32 	%r370, %r369, 1792;
	mul.wide.u32 	%rd58, %r370, 8;
	add.s64 	%rd59, %rd2, %rd58;
	cvt.u64.u32 	%rd60, %r132;
	atom.global.add.u64 	%rd61, [%rd59], %rd60;
$L__BB6_89:
	add.s32 	%r478, %r478, 8;
	setp.ne.s32 	%p54, %r478, %r16;
	mov.u32 	%r480, %r16;
	@%p54 bra 	$L__BB6_73;
$L__BB6_90:
	add.s32 	%r135, %r5, -1;
	setp.eq.s32 	%p55, %r3, 0;
	@%p55 bra 	$L__BB6_111;
	setp.lt.u32 	%p56, %r4, 3;
	@%p56 bra 	$L__BB6_101;
	shl.b32 	%r371, %r480, 10;
	add.s32 	%r136, %r6, %r371;
	ld.shared.u32 	%r137, [%r136];
	setp.eq.s32 	%p57, %r137, 0;
	@%p57 bra 	$L__BB6_94;
	cvt.u32.u64 	%r372, %rd5;
	shl.b32 	%r373, %r480, 8;
	add.s32 	%r374, %r373, %r372;
	mul.wide.u32 	%rd62, %r374, 8;
	add.s64 	%rd63, %rd2, %rd62;
	cvt.u64.u32 	%rd64, %r137;
	atom.global.add.u64 	%rd65, [%rd63], %rd64;
$L__BB6_94:
	ld.shared.u32 	%r138, [%r136+1024];
	setp.eq.s32 	%p58, %r138, 0;
	@%p58 bra 	$L__BB6_96;
	cvt.u32.u64 	%r375, %rd5;
	shl.b32 	%r376, %r480, 8;
	add.s32 	%r377, %r376, %r375;
	add.s32 	%r378, %r377, 256;
	mul.wide.u32 	%rd66, %r378, 8;
	add.s64 	%rd67, %rd2, %rd66;
	cvt.u64.u32 	%rd68, %r138;
	atom.global.add.u64 	%rd69, [%rd67], %rd68;
$L__BB6_96:
	ld.shared.u32 	%r139, [%r136+2048];
	setp.eq.s32 	%p59, %r139, 0;
	@%p59 bra 	$L__BB6_98;
	cvt.u32.u64 	%r379, %rd5;
	shl.b32 	%r380, %r480, 8;
	add.s32 	%r381, %r380, %r379;
	add.s32 	%r382, %r381, 512;
	mul.wide.u32 	%rd70, %r382, 8;
	add.s64 	%rd71, %rd2, %rd70;
	cvt.u64.u32 	%rd72, %r139;
	atom.global.add.u64 	%rd73, [%rd71], %rd72;
$L__BB6_98:
	ld.shared.u32 	%r140, [%r136+3072];
	setp.eq.s32 	%p60, %r140, 0;
	@%p60 bra 	$L__BB6_100;
	cvt.u32.u64 	%r383, %rd5;
	shl.b32 	%r384, %r480, 8;
	add.s32 	%r385, %r384, %r383;
	add.s32 	%r386, %r385, 768;
	mul.wide.u32 	%rd74, %r386, 8;
	add.s64 	%rd75, %rd2, %rd74;
	cvt.u64.u32 	%rd76, %r140;
	atom.global.add.u64 	%rd77, [%rd75], %rd76;
$L__BB6_100:
	add.s32 	%r480, %r480, 4;
$L__BB6_101:
	setp.eq.s32 	%p61, %r5, 0;
	@%p61 bra 	$L__BB6_111;
	setp.eq.s32 	%p62, %r135, 0;
	@%p62 bra 	$L__BB6_108;
	shl.b32 	%r387, %r480, 10;
	add.s32 	%r143, %r6, %r387;
	ld.shared.u32 	%r144, [%r143];
	setp.eq.s32 	%p63, %r144, 0;
	@%p63 bra 	$L__BB6_105;
	cvt.u32.u64 	%r388, %rd5;
	shl.b32 	%r389, %r480, 8;
	add.s32 	%r390, %r389, %r388;
	mul.wide.u32 	%rd78, %r390, 8;
	add.s64 	%rd79, %rd2, %rd78;
	cvt.u64.u32 	%rd80, %r144;
	atom.global.add.u64 	%rd81, [%rd79], %rd80;
$L__BB6_105:
	ld.shared.u32 	%r145, [%r143+1024];
	setp.eq.s32 	%p64, %r145, 0;
	@%p64 bra 	$L__BB6_107;
	cvt.u32.u64 	%r391, %rd5;
	shl.b32 	%r392, %r480, 8;
	add.s32 	%r393, %r392, %r391;
	add.s32 	%r394, %r393, 256;
	mul.wide.u32 	%rd82, %r394, 8;
	add.s64 	%rd83, %rd2, %rd82;
	cvt.u64.u32 	%rd84, %r145;
	atom.global.add.u64 	%rd85, [%rd83], %rd84;
$L__BB6_107:
	add.s32 	%r480, %r480, 2;
$L__BB6_108:
	setp.eq.s32 	%p65, %r17, 0;
	@%p65 bra 	$L__BB6_111;
	shl.b32 	%r395, %r480, 10;
	add.s32 	%r396, %r6, %r395;
	ld.shared.u32 	%r148, [%r396];
	setp.eq.s32 	%p66, %r148, 0;
	@%p66 bra 	$L__BB6_111;
	cvt.u32.u64 	%r397, %rd5;
	shl.b32 	%r398, %r480, 8;
	add.s32 	%r399, %r398, %r397;
	mul.wide.u32 	%rd86, %r399, 8;
	add.s64 	%rd87, %rd2, %rd86;
	cvt.u64.u32 	%rd88, %r148;
	atom.global.add.u64 	%rd89, [%rd87], %rd88;
$L__BB6_111:
	cvt.u32.u64 	%r400, %rd5;
	setp.gt.u32 	%p67, %r400, 127;
	@%p67 bra 	$L__BB6_152;
	setp.lt.u32 	%p68, %r1, 7;
	mov.b32 	%r484, 0;
	@%p68 bra 	$L__BB6_131;
	mov.b32 	%r482, 0;
$L__BB6_114:
	.pragma "nounroll";
	shl.b32 	%r404, %r482, 10;
	add.s32 	%r150, %r6, %r404;
	ld.shared.u32 	%r151, [%r150+512];
	setp.eq.s32 	%p69, %r151, 0;
	shl.b32 	%r405, %r482, 8;
	add.s32 	%r406, %r405, %r400;
	mul.wide.u32 	%rd90, %r406, 8;
	add.s64 	%rd15, %rd2, %rd90;
	@%p69 bra 	$L__BB6_116;
	cvt.u64.u32 	%rd91, %r151;
	atom.global.add.u64 	%rd92, [%rd15+1024], %rd91;
$L__BB6_116:
	ld.shared.u32 	%r152, [%r150+1536];
	setp.eq.s32 	%p70, %r152, 0;
	@%p70 bra 	$L__BB6_118;
	cvt.u64.u32 	%rd93, %r152;
	atom.global.add.u64 	%rd94, [%rd15+3072], %rd93;
$L__BB6_118:
	ld.shared.u32 	%r153, [%r150+2560];
	setp.eq.s32 	%p71, %r153, 0;
	@%p71 bra 	$L__BB6_120;
	cvt.u64.u32 	%rd95, %r153;
	atom.global.add.u64 	%rd96, [%rd15+5120], %rd95;
$L__BB6_120:
	ld.shared.u32 	%r154, [%r150+3584];
	setp.eq.s32 	%p72, %r154, 0;
	@%p72 bra 	$L__BB6_122;
	cvt.u64.u32 	%rd97, %r154;
	atom.global.add.u64 	%rd98, [%rd15+7168], %rd97;
$L__BB6_122:
	ld.shared.u32 	%r155, [%r150+4608];
	setp.eq.s32 	%p73, %r155, 0;
	@%p73 bra 	$L__BB6_124;
	cvt.u64.u32 	%rd99, %r155;
	atom.global.add.u64 	%rd100, [%rd15+9216], %rd99;
$L__BB6_124:
	ld.shared.u32 	%r156, [%r150+5632];
	setp.eq.s32 	%p74, %r156, 0;
	@%p74 bra 	$L__BB6_126;
	cvt.u64.u32 	%rd101, %r156;
	atom.global.add.u64 	%rd102, [%rd15+11264], %rd101;
$L__BB6_126:
	ld.shared.u32 	%r157, [%r150+6656];
	setp.eq.s32 	%p75, %r157, 0;
	@%p75 bra 	$L__BB6_128;
	cvt.u64.u32 	%rd103, %r157;
	atom.global.add.u64 	%rd104, [%rd15+13312], %rd103;
$L__BB6_128:
	ld.shared.u32 	%r158, [%r150+7680];
	setp.eq.s32 	%p76, %r158, 0;
	@%p76 bra 	$L__BB6_130;
	cvt.u64.u32 	%rd105, %r158;
	atom.global.add.u64 	%rd106, [%rd15+15360], %rd105;
$L__BB6_130:
	add.s32 	%r482, %r482, 8;
	setp.ne.s32 	%p77, %r482, %r16;
	mov.u32 	%r484, %r16;
	@%p77 bra 	$L__BB6_114;
$L__BB6_131:
	setp.eq.s32 	%p78, %r3, 0;
	@%p78 bra 	$L__BB6_152;
	setp.lt.u32 	%p79, %r4, 3;
	@%p79 bra 	$L__BB6_142;
	shl.b32 	%r407, %r484, 10;
	add.s32 	%r161, %r6, %r407;
	ld.shared.u32 	%r162, [%r161+512];
	setp.eq.s32 	%p80, %r162, 0;
	@%p80 bra 	$L__BB6_135;
	shl.b32 	%r409, %r484, 8;
	add.s32 	%r410, %r409, %r400;
	mul.wide.u32 	%rd107, %r410, 8;
	add.s64 	%rd108, %rd2, %rd107;
	cvt.u64.u32 	%rd109, %r162;
	atom.global.add.u64 	%rd110, [%rd108+1024], %rd109;
$L__BB6_135:
	ld.shared.u32 	%r163, [%r161+1536];
	setp.eq.s32 	%p81, %r163, 0;
	@%p81 bra 	$L__BB6_137;
	shl.b32 	%r412, %r484, 8;
	add.s32 	%r413, %r412, %r400;
	add.s32 	%r414, %r413, 256;
	mul.wide.u32 	%rd111, %r414, 8;
	add.s64 	%rd112, %rd2, %rd111;
	cvt.u64.u32 	%rd113, %r163;
	atom.global.add.u64 	%rd114, [%rd112+1024], %rd113;
$L__BB6_137:
	ld.shared.u32 	%r164, [%r161+2560];
	setp.eq.s32 	%p82, %r164, 0;
	@%p82 bra 	$L__BB6_139;
	shl.b32 	%r416, %r484, 8;
	add.s32 	%r417, %r416, %r400;
	add.s32 	%r418, %r417, 512;
	mul.wide.u32 	%rd115, %r418, 8;
	add.s64 	%rd116, %rd2, %rd115;
	cvt.u64.u32 	%rd117, %r164;
	atom.global.add.u64 	%rd118, [%rd116+1024], %rd117;
$L__BB6_139:
	ld.shared.u32 	%r165, [%r161+3584];
	setp.eq.s32 	%p83, %r165, 0;
	@%p83 bra 	$L__BB6_141;
	shl.b32 	%r420, %r484, 8;
	add.s32 	%r421, %r420, %r400;
	add.s32 	%r422, %r421, 768;
	mul.wide.u32 	%rd119, %r422, 8;
	add.s64 	%rd120, %rd2, %rd119;
	cvt.u64.u32 	%rd121, %r165;
	atom.global.add.u64 	%rd122, [%rd120+1024], %rd121;
$L__BB6_141:
	add.s32 	%r484, %r484, 4;
$L__BB6_142:
	setp.eq.s32 	%p84, %r5, 0;
	@%p84 bra 	$L__BB6_152;
	setp.eq.s32 	%p85, %r135, 0;
	@%p85 bra 	$L__BB6_149;
	shl.b32 	%r423, %r484, 10;
	add.s32 	%r168, %r6, %r423;
	ld.shared.u32 	%r169, [%r168+512];
	setp.eq.s32 	%p86, %r169, 0;
	@%p86 bra 	$L__BB6_146;
	shl.b32 	%r425, %r484, 8;
	add.s32 	%r426, %r425, %r400;
	mul.wide.u32 	%rd123, %r426, 8;
	add.s64 	%rd124, %rd2, %rd123;
	cvt.u64.u32 	%rd125, %r169;
	atom.global.add.u64 	%rd126, [%rd124+1024], %rd125;
$L__BB6_146:
	ld.shared.u32 	%r170, [%r168+1536];
	setp.eq.s32 	%p87, %r170, 0;
	@%p87 bra 	$L__BB6_148;
	shl.b32 	%r428, %r484, 8;
	add.s32 	%r429, %r428, %r400;
	add.s32 	%r430, %r429, 256;
	mul.wide.u32 	%rd127, %r430, 8;
	add.s64 	%rd128, %rd2, %rd127;
	cvt.u64.u32 	%rd129, %r170;
	atom.global.add.u64 	%rd130, [%rd128+1024], %rd129;
$L__BB6_148:
	add.s32 	%r484, %r484, 2;
$L__BB6_149:
	setp.eq.s32 	%p88, %r17, 0;
	@%p88 bra 	$L__BB6_152;
	shl.b32 	%r431, %r484, 10;
	add.s32 	%r432, %r6, %r431;
	ld.shared.u32 	%r173, [%r432+512];
	setp.eq.s32 	%p89, %r173, 0;
	@%p89 bra 	$L__BB6_152;
	shl.b32 	%r434, %r484, 8;
	add.s32 	%r435, %r434, %r400;
	mul.wide.u32 	%rd131, %r435, 8;
	add.s64 	%rd132, %rd2, %rd131;
	cvt.u64.u32 	%rd133, %r173;
	atom.global.add.u64 	%rd134, [%rd132+1024], %rd133;
$L__BB6_152:
	bar.sync 	0;
	add.s64 	%rd135, %rd135, 1;
	setp.ne.s64 	%p90, %rd135, %rd6;
	@%p90 bra 	$L__BB6_2;
$L__BB6_153:
	ret;

}
	// .globl	_ZN3cub18CUB_300001_SM_10006detail10radix_sort33DeviceRadixSortExclusiveSumKernelINS1_5radix10policy_hubIiiyE10Policy1000EyEEvPT0_
.visible .entry _ZN3cub18CUB_300001_SM_10006detail10radix_sort33DeviceRadixSortExclusiveSumKernelINS1_5radix10policy_hubIiiyE10Policy1000EyEEvPT0_(
	.param .u64 .ptr .align 1 _ZN3cub18CUB_300001_SM_10006detail10radix_sort33DeviceRadixSortExclusiveSumKernelINS1_5radix10policy_hubIiiyE10Policy1000EyEEvPT0__param_0
)
{
	.reg .pred 	%p<4>;
	.reg .b32 	%r<28>;
	.reg .b64 	%rd<54>;
	// demoted variable
	.shared .align 16 .b8 _ZZN3cub18CUB_300001_SM_10006detail10radix_sort33DeviceRadixSortExclusiveSumKernelINS1_5radix10policy_hubIiiyE10Policy1000EyEEvPT0_E12temp_storage[2336];
	ld.param.u64 	%rd5, [_ZN3cub18CUB_300001_SM_10006detail10radix_sort33DeviceRadixSortExclusiveSumKernelINS1_5radix10policy_hubIiiyE10Policy1000EyEEvPT0__param_0];
	cvta.to.global.u64 	%rd6, %rd5;
	mov.u32 	%r3, %ctaid.x;
	shl.b32 	%r4, %r3, 8;
	mov.u32 	%r1, %tid.x;
	setp.gt.u32 	%p1, %r1, 255;
	add.s32 	%r5, %r4, %r1;
	mul.wide.s32 	%rd7, %r5, 8;
	add.s64 	%rd1, %rd6, %rd7;
	@%p1 bra 	$L__BB7_2;
	ld.global.u64 	%rd53, [%rd1];
$L__BB7_2:
	shr.u32 	%r6, %r1, 3;
	add.s32 	%r7, %r6, %r1;
	shl.b32 	%r8, %r7, 3;
	mov.u32 	%r9, _ZZN3cub18CUB_300001_SM_10006detail10radix_sort33DeviceRadixSortExclusiveSumKernelINS1_5radix10policy_hubIiiyE10Policy1000EyEEvPT0_E12temp_storage;
	add.s32 	%r10, %r9, %r8;
	add.s32 	%r2, %r10, 16;
	st.shared.u64 	[%r10+16], %rd53;
	bar.sync 	0;
	setp.gt.u32 	%p2, %r1, 31;
	@%p2 bra 	$L__BB7_4;
	mad.lo.s32 	%r27, %r1, 72, %r9;
	ld.shared.u64 	%rd23, [%r27+16];
	ld.shared.u64 	%rd24, [%r27+24];
	ld.shared.u64 	%rd25, [%r27+32];
	ld.shared.u64 	%rd26, [%r27+40];
	ld.shared.u64 	%rd27, [%r27+48];
	ld.shared.u64 	%rd28, [%r27+56];
	ld.shared.u64 	%rd29, [%r27+64];
	ld.shared.u64 	%rd30, [%r27+72];
	add.s64 	%rd31, %rd24, %rd23;
	add.s64 	%rd32, %rd31, %rd25;
	add.s64 	%rd33, %rd32, %rd26;
	add.s64 	%rd34, %rd33, %rd27;
	add.s64 	%rd35, %rd34, %rd28;
	add.s64 	%rd36, %rd35, %rd29;
	add.s64 	%rd10, %rd36, %rd30;
	mov.b32 	%r11, 1;
	mov.b32 	%r24, 0;
	mov.b32 	%r25, -1;
	// begin inline asm
	{  .reg .u64 r0;  .reg .u32 lo;  .reg .u32 hi;  .reg .pred p;  mov.b64 {lo, hi}, %rd10;  shfl.sync.up.b32 lo|p, lo, %r11, %r24, %r25;  shfl.sync.up.b32 hi|p, hi, %r11, %r24, %r25;  mov.b64 r0, {lo, hi};  @p add.u64 r0, r0, %rd10;  mov.u64 %rd8, r0;}
	// end inline asm
	mov.b32 	%r14, 2;
	// begin inline asm
	{  .reg .u64 r0;  .reg .u32 lo;  .reg .u32 hi;  .reg .pred p;  mov.b64 {lo, hi}, %rd8;  shfl.sync.up.b32 lo|p, lo, %r14, %r24, %r25;  shfl.sync.up.b32 hi|p, hi, %r14, %r24, %r25;  mov.b64 r0, {lo, hi};  @p add.u64 r0, r0, %rd8;  mov.u64 %rd11, r0;}
	// end inline asm
	mov.b32 	%r17, 4;
	// begin inline asm
	{  .reg .u64 r0;  .reg .u32 lo;  .reg .u32 hi;  .reg .pred p;  mov.b64 {lo, hi}, %rd11;  shfl.sync.up.b32 lo|p, lo, %r17, %r24, %r25;  shfl.sync.up.b32 hi|p, hi, %r17, %r24, %r25;  mov.b64 r0, {lo, hi};  @p add.u64 r0, r0, %rd11;  mov.u64 %rd14, r0;}
	// end inline asm
	mov.b32 	%r20, 8;
	// begin inline asm
	{  .reg .u64 r0;  .reg .u32 lo;  .reg .u32 hi;  .reg .pred p;  mov.b64 {lo, hi}, %rd14;  shfl.sync.up.b32 lo|p, lo, %r20, %r24, %r25;  shfl.sync.up.b32 hi|p, hi, %r20, %r24, %r25;  mov.b64 r0, {lo, hi};  @p add.u64 r0, r0, %rd14;  mov.u64 %rd17, r0;}
	// end inline asm
	mov.b32 	%r23, 16;
	// begin inline asm
	{  .reg .u64 r0;  .reg .u32 lo;  .reg .u32 hi;  .reg .pred p;  mov.b64 {lo, hi}, %rd17;  shfl.sync.up.b32 lo|p, lo, %r23, %r24, %r25;  shfl.sync.up.b32 hi|p, hi, %r23, %r24, %r25;  mov.b64 r0, {lo, hi};  @p add.u64 r0, r0, %rd17;  mov.u64 %rd20, r0;}
	// end inline asm
	sub.s64 	%rd37, %rd20, %rd10;
	ld.shared.u64 	%rd38, [%r27+16];
	ld.shared.u64 	%rd39, [%r27+24];
	ld.shared.u64 	%rd40, [%r27+32];
	ld.shared.u64 	%rd41, [%r27+40];
	ld.shared.u64 	%rd42, [%r27+48];
	ld.shared.u64 	%rd43, [%r27+56];
	ld.shared.u64 	%rd44, [%r27+64];
	add.s64 	%rd45, %rd38, %rd37;
	add.s64 	%rd46, %rd39, %rd45;
	add.s64 	%rd47, %rd40, %rd46;
	add.s64 	%rd48, %rd41, %rd47;
	add.s64 	%rd49, %rd42, %rd48;
	add.s64 	%rd50, %rd43, %rd49;
	add.s64 	%rd51, %rd44, %rd50;
	st.shared.u64 	[%r27+16], %rd37;
	st.shared.u64 	[%r27+24], %rd45;
	st.shared.u64 	[%r27+32], %rd46;
	st.shared.u64 	[%r27+40], %rd47;
	st.shared.u64 	[%r27+48], %rd48;
	st.shared.u64 	[%r27+56], %rd49;
	st.shared.u64 	[%r27+64], %rd50;
	st.shared.u64 	[%r27+72], %rd51;
$L__BB7_4:
	setp.gt.u32 	%p3, %r1, 255;
	bar.sync 	0;
	@%p3 bra 	$L__BB7_6;
	ld.shared.u64 	%rd52, [%r2];
	st.global.u64 	[%rd1], %rd52;
$L__BB7_6:
	ret;

}
	// .globl	_ZN3cub18CUB_300001_SM_10006detail10radix_sort29DeviceRadixSortOnesweepKernelINS1_5radix10policy_hubIiiyE10Policy1000ELNS0_9SortOrderE0EiiyiiNS1_21identity_decomposer_tEEEvPT5_SB_PT3_PKSC_PT1_PKSG_PT2_PKSK_T4_iiT6_
.visible .entry _ZN3cub18CUB_300001_SM_10006detail10radix_sort29DeviceRadixSortOnesweepKernelINS1_5radix10policy_hubIiiyE10Policy1000ELNS0_9SortOrderE0EiiyiiNS1_21identity_decomposer_tEEEvPT5_SB_PT3_PKSC_PT1_PKSG_PT2_PKSK_T4_iiT6_(
	.param .u64 .ptr .align 1 _ZN3cub18CUB_300001_SM_10006detail10radix_sort29DeviceRadixSortOnesweepKernelINS1_5radix10policy_hubIiiyE10Policy1000ELNS0_9SortOrderE0EiiyiiNS1_21identity_decomposer_tEEEvPT5_SB_PT3_PKSC_PT1_PKSG_PT2_PKSK_T4_iiT6__param_0,
	.param .u64 .ptr .align 1 _ZN3cub18CUB_300001_SM_10006detail10radix_sort29DeviceRadixSortOnesweepKernelINS1_5radix10policy_hubIiiyE10Policy1000ELNS0_9SortOrderE0EiiyiiNS1_21identity_decomposer_tEEEvPT5_SB_PT3_PKSC_PT1_PKSG_PT2_PKSK_T4_iiT6__param_1,
	.param .u64 .ptr .align 1 _ZN3cub18CUB_300001_SM_10006detail10radix_sort29DeviceRadixSortOnesweepKernelINS1_5radix10policy_hubIiiyE10Policy1000ELNS0_9SortOrderE0EiiyiiNS1_21identity_decomposer_tEEEvPT5_SB_PT3_PKSC_PT1_PKSG_PT2_PKSK_T4_iiT6__param_2,
	.param .u64 .ptr .align 1 _ZN3cub18CUB_300001_SM_10006detail10radix_sort29DeviceRadixSortOnesweepKernelINS1_5radix10policy_hubIiiyE10Policy1000ELNS0_9SortOrderE0EiiyiiNS1_21identity_decomposer_tEEEvPT5_SB_PT3_PKSC_PT1_PKSG_PT2_PKSK_T4_iiT6__param_3,
	.param .u64 .ptr .align 1 _ZN3cub18CUB_300001_SM_10006detail10radix_sort29DeviceRadixSortOnesweepKernelINS1_5radix10policy_hubIiiyE10Policy1000ELNS0_9SortOrderE0EiiyiiNS1_21identity_decomposer_tEEEvPT5_SB_PT3_PKSC_PT1_PKSG_PT2_PKSK_T4_iiT6__param_4,
	.param .u64 .ptr .align 1 _ZN3cub18CUB_300001_SM_10006detail10radix_sort29DeviceRadixSortOnesweepKernelINS1_5radix10policy_hubIiiyE10Policy1000ELNS0_9SortOrderE0EiiyiiNS1_21identity_decomposer_tEEEvPT5_SB_PT3_PKSC_PT1_PKSG_PT2_PKSK_T4_iiT6__param_5,
	.param .u64 .ptr .align 1 _ZN3cub18CUB_300001_SM_10006detail10radix_sort29DeviceRadixSortOnesweepKernelINS1_5radix10policy_hubIiiyE10Policy1000ELNS0_9SortOrderE0EiiyiiNS1_21identity_decomposer_tEEEvPT5_SB_PT3_PKSC_PT1_PKSG_PT2_PKSK_T4_iiT6__param_6,
	.param .u64 .ptr .align 1 _ZN3cub18CUB_300001_SM_10006detail10radix_sort29DeviceRadixSortOnesweepKernelINS1_5radix10policy_hubIiiyE10Policy1000ELNS0_9SortOrderE0EiiyiiNS1_21identity_decomposer_tEEEvPT5_SB_PT3_PKSC_PT1_PKSG_PT2_PKSK_T4_iiT6__param_7,
	.param .u32 _ZN3cub18CUB_300001_SM_10006detail10radix_sort29DeviceRadixSortOnesweepKernelINS1_5radix10policy_hubIiiyE10Policy1000ELNS0_9SortOrderE0EiiyiiNS1_21identity_decomposer_tEEEvPT5_SB_PT3_PKSC_PT1_PKSG_PT2_PKSK_T4_iiT6__param_8,
	.param .u32 _ZN3cub18CUB_300001_SM_10006detail10radix_sort29DeviceRadixSortOnesweepKernelINS1_5radix10policy_hubIiiyE10Policy1000ELNS0_9SortOrderE0EiiyiiNS1_21identity_decomposer_tEEEvPT5_SB_PT3_PKSC_PT1_PKSG_PT2_PKSK_T4_iiT6__param_9,
	.param .u32 _ZN3cub18CUB_300001_SM_10006detail10radix_sort29DeviceRadixSortOnesweepKernelINS1_5radix10policy_hubIiiyE10Policy1000ELNS0_9SortOrderE0EiiyiiNS1_21identity_decomposer_tEEEvPT5_SB_PT3_PKSC_PT1_PKSG_PT2_PKSK_T4_iiT6__param_10,
	.param .align 1 .b8 _ZN3cub18CUB_300001_SM_10006detail10radix_sort29DeviceRadixSortOnesweepKernelINS1_5radix10policy_hubIiiyE10Policy1000ELNS0_9SortOrderE0EiiyiiNS1_21identity_decomposer_tEEEvPT5_SB_PT3_PKSC_PT1_PKSG_PT2_PKSK_T4_iiT6__param_11[1]
)
.maxntid 384
{
	.reg .pred 	%p<205>;
	.reg .b32 	%r<2283>;
	.reg .b64 	%rd<457>;
	// demoted variable
	.shared .align 16 .b8 _ZZN3cub18CUB_300001_SM_10006detail10radix_sort29DeviceRadixSortOnesweepKernelINS1_5radix10policy_hubIiiyE10Policy1000ELNS0_9SortOrderE0EiiyiiNS1_21identity_decomposer_tEEEvPT5_SB_PT3_PKSC_PT1_PKSG_PT2_PKSK_T4_iiT6_E1s[28160];
	ld.param.u64 	%rd43, [_ZN3cub18CUB_300001_SM_10006detail10radix_sort29DeviceRadixSortOnesweepKernelINS1_5radix10policy_hubIiiyE10Policy1000ELNS0_9SortOrderE0EiiyiiNS1_21identity_decomposer_tEEEvPT5_SB_PT3_PKSC_PT1_PKSG_PT2_PKSK_T4_iiT6__param_0];
	ld.param.u64 	%rd44, [_ZN3cub18CUB_300001_SM_10006detail10radix_sort29DeviceRadixSortOnesweepKernelINS1_5radix10policy_hubIiiyE10Policy1000ELNS0_9SortOrderE0EiiyiiNS1_21identity_decomposer_tEEEvPT5_SB_PT3_PKSC_PT1_PKSG_PT2_PKSK_T4_iiT6__param_1];
	ld.param.u64 	%rd47, [_ZN3cub18CUB_300001_SM_10006detail10radix_sort29DeviceRadixSortOnesweepKernelINS1_5radix10policy_hubIiiyE10Policy1000ELNS0_9SortOrderE0EiiyiiNS1_21identity_decomposer_tEEEvPT5_SB_PT3_PKSC_PT1_PKSG_PT2_PKSK_T4_iiT6__param_4];
	ld.param.u64 	%rd50, [_ZN3cub18CUB_300001_SM_10006detail10radix_sort29DeviceRadixSortOnesweepKernelINS1_5radix10policy_hubIiiyE10Policy1000ELNS0_9SortOrderE0EiiyiiNS1_21identity_decomposer_tEEEvPT5_SB_PT3_PKSC_PT1_PKSG_PT2_PKSK_T4_iiT6__param_5];
	cvta.to.global.u64 	%rd1, %rd47;
	cvta.to.global.u64 	%rd2, %rd43;
	cvta.to.global.u64 	%rd3, %rd50;
	mov.u32 	%r1, %tid.x;
	// begin inline asm
	mov.u32 %r443, %laneid;
	// end inline asm
	setp.ne.s32 	%p1, %r1, 0;
	@%p1 bra 	$L__BB8_2;
	cvta.to.global.u64 	%rd51, %rd44;
	atom.global.add.u32 	%r444, [%rd51], 1;
	st.shared.u32 	[_ZZN3cub18CUB_300001_SM_10006detail10radix_sort29DeviceRadixSortOnesweepKernelINS1_5radix10policy_hubIiiyE10Policy1000ELNS0_9SortOrderE0EiiyiiNS1_21identity_decomposer_tEEEvPT5_SB_PT3_PKSC_PT1_PKSG_PT2_PKSK_T4_iiT6_E1s+26112], %r444;
$L__BB8_2:
	ld.param.u32 	%r2078, [_ZN3cub18CUB_300001_SM_10006detail10radix_sort29DeviceRadixSortOnesweepKernelINS1_5radix10policy_hubIiiyE10Policy1000ELNS0_9SortOrderE0EiiyiiNS1_21identity_decomposer_tEEEvPT5_SB_PT3_PKSC_PT1_PKSG_PT2_PKSK_T4_iiT6__param_8];
	bar.sync 	0;
	ld.shared.u32 	%r3, [_ZZN3cub18CUB_300001_SM_10006detail10radix_sort29DeviceRadixSortOnesweepKernelINS1_5radix10policy_hubIiiyE10Policy1000ELNS0_9SortOrderE0EiiyiiNS1_21identity_decomposer_tEEEvPT5_SB_PT3_PKSC_PT1_PKSG_PT2_PKSK_T4_iiT6_E1s+26112];
	mul.lo.s32 	%r445, %r3, 6528;
	add.s32 	%r4, %r445, 6528;
	setp.gt.s32 	%p2, %r4, %r2078;
	cvt.s64.s32 	%rd4, %r445;
	@%p2 bra 	$L__BB8_4;
	and.b32  	%r446, %r1, 31;
	and.b32  	%r447, %r1, 992;
	mul.lo.s32 	%r448, %r447, 17;
	or.b32  	%r449, %r448, %r446;
	cvt.u64.u32 	%rd52, %r449;
	add.s64 	%rd53, %rd52, %rd4;
	shl.b64 	%rd54, %rd53, 2;
	add.s64 	%rd55, %rd3, %rd54;
	ld.global.u32 	%r2165, [%rd55];
	ld.global.u32 	%r2164, [%rd55+128];
	ld.global.u32 	%r2163, [%rd55+256];
	ld.global.u32 	%r2162, [%rd55+384];
	ld.global.u32 	%r2161, [%rd55+512];
	ld.global.u32 	%r2160, [%rd55+640];
	ld.global.u32 	%r2159, [%rd55+768];
	ld.global.u32 	%r2158, [%rd55+896];
	ld.global.u32 	%r2157, [%rd55+1024];
	ld.global.u32 	%r2156, [%rd55+1152];
	ld.global.u32 	%r2155, [%rd55+1280];
	ld.global.u32 	%r2154, [%rd55+1408];
	ld.global.u32 	%r2153, [%rd55+1536];
	ld.global.u32 	%r2152, [%rd55+1664];
	ld.global.u32 	%r2151, [%rd55+1792];
	ld.global.u32 	%r2150, [%rd55+1920];
	ld.global.u32 	%r2149, [%rd55+2048];
	bra.uni 	$L__BB8_38;
$L__BB8_4:
	ld.param.u32 	%r2079, [_ZN3cub18CUB_300001_SM_10006detail10radix_sort29DeviceRadixSortOnesweepKernelINS1_5radix10policy_hubIiiyE10Policy1000ELNS0_9SortOrderE0EiiyiiNS1_21identity_decomposer_tEEEvPT5_SB_PT3_PKSC_PT1_PKSG_PT2_PKSK_T4_iiT6__param_8];
	cvt.u32.u64 	%r451, %rd4;
	sub.s32 	%r22, %r2079, %r451;
	and.b32  	%r452, %r1, 31;
	and.b32  	%r453, %r1, 992;
	mul.lo.s32 	%r454, %r453, 17;
	or.b32  	%r23, %r454, %r452;
	setp.ge.s32 	%p3, %r23, %r22;
	cvt.u64.u32 	%rd56, %r23;
	add.s64 	%rd57, %rd56, %rd4;
	shl.b64 	%rd58, %rd57, 2;
	add.s64 	%rd5, %rd3, %rd58;
	mov.b32 	%r2165, 2147483647;
	@%p3 bra 	$L__BB8_6;
	ld.global.u32 	%r2165, [%rd5];
$L__BB8_6:
	add.s32 	%r456, %r23, 32;
	setp.ge.s32 	%p4, %r456, %r22;
	mov.b32 	%r2164, 2147483647;
	@%p4 bra 	$L__BB8_8;
	ld.global.u32 	%r2164, [%rd5+128];
$L__BB8_8:
	add.s32 	%r458, %r23, 64;
	setp.ge.s32 	%p5, %r458, %r22;
	mov.b32 	%r2163, 2147483647;
	@%p5 bra 	$L__BB8_10;
	ld.global.u32 	%r2163, [%rd5+256];
$L__BB8_10:
	add.s32 	%r460, %r23, 96;
	setp.ge.s32 	%p6, %r460, %r22;
	mov.b32 	%r2162, 2147483647;
	@%p6 bra 	$L__BB8_12;
	ld.global.u32 	%r2162, [%rd5+384];
$L__BB8_12:
	add.s32 	%r462, %r23, 128;
	setp.ge.s32 	%p7, %r462, %r22;
	mov.b32 	%r2161, 2147483647;
	@%p7 bra 	$L__BB8_14;
	ld.global.u32 	%r2161, [%rd5+512];
$L__BB8_14:
	add.s32 	%r464, %r23, 160;
	setp.ge.s32 	%p8, %r464, %r22;
	mov.b32 	%r2160, 2147483647;
	@%p8 bra 	$L__BB8_16;
	ld.global.u32 	%r2160, [%rd5+640];
$L__BB8_16:
	add.s32 	%r466, %r23, 192;
	setp.ge.s32 	%p9, %r466, %r22;
	mov.b32 	%r2159, 2147483647;
	@%p9 bra 	$L__BB8_18;
	ld.global.u32 	%r2159, [%rd5+768];
$L__BB8_18:
	add.s32 	%r468, %r23, 224;
	setp.ge.s32 	%p10, %r468, %r22;
	mov.b32 	%r2158, 2147483647;
	@%p10 bra 	$L__BB8_20;
	ld.global.u32 	%r2158, [%rd5+896];
$L__BB8_20:
	add.s32 	%r470, %r23, 256;
	setp.ge.s32 	%p11, %r470, %r22;
	mov.b32 	%r2157, 2147483647;
	@%p11 bra 	$L__BB8_22;
	ld.global.u32 	%r2157, [%rd5+1024];
$L__BB8_22:
	add.s32 	%r472, %r23, 288;
	setp.ge.s32 	%p12, %r472, %r22;
	mov.b32 	%r2156, 2147483647;
	@%p12 bra 	$L__BB8_24;
	ld.global.u32 	%r2156, [%rd5+1152];
$L__BB8_24:
	add.s32 	%r474, %r23, 320;
	setp.ge.s32 	%p13, %r474, %r22;
	mov.b32 	%r2155, 2147483647;
	@%p13 bra 	$L__BB8_26;
	ld.global.u32 	%r2155, [%rd5+1280];
$L__BB8_26:
	add.s32 	%r476, %r23, 352;
	setp.ge.s32 	%p14, %r476, %r22;
	mov.b32 	%r2154, 2147483647;
	@%p14 bra 	$L__BB8_28;
	ld.global.u32 	%r2154, [%rd5+1408];
$L__BB8_28:
	add.s32 	%r478, %r23, 384;
	setp.ge.s32 	%p15, %r478, %r22;
	mov.b32 	%r2153, 2147483647;
	@%p15 bra 	$L__BB8_30;
	ld.global.u32 	%r2153, [%rd5+1536];
$L__BB8_30:
	add.s32 	%r480, %r23, 416;
	setp.ge.s32 	%p16, %r480, %r22;
	mov.b32 	%r2152, 2147483647;
	@%p16 bra 	$L__BB8_32;
	ld.global.u32 	%r2152, [%rd5+1664];
$L__BB8_32:
	add.s32 	%r482, %r23, 448;
	setp.ge.s32 	%p17, %r482, %r22;
	mov.b32 	%r2151, 2147483647;
	@%p17 bra 	$L__BB8_34;
	ld.global.u32 	%r2151, [%rd5+1792];
$L__BB8_34:
	add.s32 	%r484, %r23, 480;
	setp.ge.s32 	%p18, %r484, %r22;
	mov.b32 	%r2150, 2147483647;
	@%p18 bra 	$L__BB8_36;
	ld.global.u32 	%r2150, [%rd5+1920];
$L__BB8_36:
	add.s32 	%r486, %r23, 512;
	setp.ge.s32 	%p19, %r486, %r22;
	mov.b32 	%r2149, 2147483647;
	@%p19 bra 	$L__BB8_38;
	ld.global.u32 	%r2149, [%rd5+2048];
$L__BB8_38:
	ld.param.u32 	%r2131, [_ZN3cub18CUB_300001_SM_10006detail10radix_sort29DeviceRadixSortOnesweepKernelINS1_5radix10policy_hubIiiyE10Policy1000ELNS0_9SortOrderE0EiiyiiNS1_21identity_decomposer_tEEEvPT5_SB_PT3_PKSC_PT1_PKSG_PT2_PKSK_T4_iiT6__param_10];
	mov.b32 	%r487, -1;
	shl.b32 	%r488, %r487, %r2131;
	not.b32 	%r74, %r488;
	shr.u32 	%r75, %r1, 5;
	shl.b32 	%r489, %r75, 10;
	mov.u32 	%r490, _ZZN3cub18CUB_300001_SM_10006detail10radix_sort29DeviceRadixSortOnesweepKernelINS1_5radix10policy_hubIiiyE10Policy1000ELNS0_9SortOrderE0EiiyiiNS1_21identity_decomposer_tEEEvPT5_SB_PT3_PKSC_PT1_PKSG_PT2_PKSK_T4_iiT6_E1s;
	add.s32 	%r76, %r490, %r489;
	setp.gt.s32 	%p20, %r443, 255;
	@%p20 bra 	$L__BB8_51;
	max.s32 	%r491, %r443, 224;
	sub.s32 	%r492, %r491, %r443;
	add.s32 	%r493, %r492, 31;
	shr.u32 	%r494, %r493, 5;
	add.s32 	%r77, %r494, 1;
	and.b32  	%r78, %r77, 15;
	setp.lt.u32 	%p21, %r493, 480;
	mov.u32 	%r2169, %r443;
	@%p21 bra 	$L__BB8_42;
	and.b32  	%r495, %r77, 268435440;
	neg.s32 	%r2167, %r495;
	shl.b32 	%r497, %r443, 2;
	add.s32 	%r498, %r489, %r497;
	add.s32 	%r500, %r498, %r490;
	add.s32 	%r2166, %r500, 1024;
	mov.u32 	%r2169, %r443;
$L__BB8_41:
	.pragma "nounroll";
	mov.b32 	%r501, 0;
	st.shared.u32 	[%r2166+-1024], %r501;
	st.shared.u32 	[%r2166+-896], %r501;
	st.shared.u32 	[%r2166+-768], %r501;
	st.shared.u32 	[%r2166+-640], %r501;
	st.shared.u32 	[%r2166+-512], %r501;
	st.shared.u32 	[%r2166+-384], %r501;
	st.shared.u32 	[%r2166+-256], %r501;
	st.shared.u32 	[%r2166+-128], %r501;
	st.shared.u32 	[%r2166], %r501;
	st.shared.u32 	[%r2166+128], %r501;
	st.shared.u32 	[%r2166+256], %r501;
	st.shared.u32 	[%r2166+384], %r501;
	st.shared.u32 	[%r2166+512], %r501;
	st.shared.u32 	[%r2166+640], %r501;
	st.shared.u32 	[%r2166+768], %r501;
	st.shared.u32 	[%r2166+896], %r501;
	add.s32 	%r2169, %r2169, 512;
	add.s32 	%r2167, %r2167, 16;
	add.s32 	%r2166, %r2166, 2048;
	setp.ne.s32 	%p22, %r2167, 0;
	@%p22 bra 	$L__BB8_41;
$L__BB8_42:
	setp.eq.s32 	%p23, %r78, 0;
	@%p23 bra 	$L__BB8_51;
	and.b32  	%r88, %r77, 7;
	setp.lt.u32 	%p24, %r78, 8;
	@%p24 bra 	$L__BB8_45;
	shl.b32 	%r502, %r2169, 2;
	add.s32 	%r503, %r76, %r502;
	mov.b32 	%r504, 0;
	st.shared.u32 	[%r503], %r504;
	st.shared.u32 	[%r503+128], %r504;
	st.shared.u32 	[%r503+256], %r504;
	st.shared.u32 	[%r503+384], %r504;
	st.shared.u32 	[%r503+512], %r504;
	st.shared.u32 	[%r503+640], %r504;
	st.shared.u32 	[%r503+768], %r504;
	st.shared.u32 	[%r503+896], %r504;
	add.s32 	%r2169, %r2169, 256;
$L__BB8_45:
	setp.eq.s32 	%p25, %r88, 0;
	@%p25 bra 	$L__BB8_51;
	and.b32  	%r91, %r77, 3;
	setp.lt.u32 	%p26, %r88, 4;
	@%p26 bra 	$L__BB8_48;
	shl.b32 	%r505, %r2169, 2;
	add.s32 	%r506, %r76, %r505;
	mov.b32 	%r507, 0;
	st.shared.u32 	[%r506], %r507;
	st.shared.u32 	[%r506+128], %r507;
	st.shared.u32 	[%r506+256], %r507;
	st.shared.u32 	[%r506+384], %r507;
	add.s32 	%r2169, %r2169, 128;
$L__BB8_48:
	setp.eq.s32 	%p27, %r91, 0;
	@%p27 bra 	$L__BB8_51;
	shl.b32 	%r509, %r2169, 2;
	add.s32 	%r510, %r489, %r509;
	add.s32 	%r2173, %r490, %r510;
	neg.s32 	%r2172, %r91;
$L__BB8_50:
	.pragma "nounroll";
	mov.b32 	%r512, 0;
	st.shared.u32 	[%r2173], %r512;
	add.s32 	%r2173, %r2173, 128;
	add.s32 	%r2172, %r2172, 1;
	setp.ne.s32 	%p28, %r2172, 0;
	@%p28 bra 	$L__BB8_50;
$L__BB8_51:
	ld.param.u32 	%r2094, [_ZN3cub18CUB_300001_SM_10006detail10radix_sort29DeviceRadixSortOnesweepKernelINS1_5radix10policy_hubIiiyE10Policy1000ELNS0_9SortOrderE0EiiyiiNS1_21identity_decomposer_tEEEvPT5_SB_PT3_PKSC_PT1_PKSG_PT2_PKSK_T4_iiT6__param_9];
	bar.warp.sync 	-1;
	xor.b32  	%r514, %r2165, -2147483648;
	shr.u32 	%r515, %r514, %r2094;
	and.b32  	%r100, %r515, %r74;
	shl.b32 	%r516, %r100, 2;
	add.s32 	%r517, %r76, %r516;
	atom.shared.add.u32 	%r518, [%r517], 1;
	xor.b32  	%r2227, %r2164, -2147483648;
	shr.u32 	%r520, %r2227, %r2094;
	and.b32  	%r521, %r520, %r74;
	shl.b32 	%r522, %r521, 2;
	add.s32 	%r523, %r76, %r522;
	atom.shared.add.u32 	%r524, [%r523], 1;
	xor.b32  	%r2226, %r2163, -2147483648;
	shr.u32 	%r526, %r2226, %r2094;
	and.b32  	%r527, %r526, %r74;
	shl.b32 	%r528, %r527, 2;
	add.s32 	%r529, %r76, %r528;
	atom.shared.add.u32 	%r530, [%r529], 1;
	xor.b32  	%r2225, %r2162, -2147483648;
	shr.u32 	%r532, %r2225, %r2094;
	and.b32  	%r533, %r532, %r74;
	shl.b32 	%r534, %r533, 2;
	add.s32 	%r535, %r76, %r534;
	atom.shared.add.u32 	%r536, [%r535], 1;
	xor.b32  	%r537, %r2161, -2147483648;
	shr.u32 	%r538, %r537, %r2094;
	and.b32  	%r539, %r538, %r74;
	shl.b32 	%r540, %r539, 2;
	add.s32 	%r541, %r76, %r540;
	atom.shared.add.u32 	%r542, [%r541], 1;
	xor.b32  	%r543, %r2160, -2147483648;
	shr.u32 	%r544, %r543, %r2094;
	and.b32  	%r545, %r544, %r74;
	shl.b32 	%r546, %r545, 2;
	add.s32 	%r547, %r76, %r546;
	atom.shared.add.u32 	%r548, [%r547], 1;
	xor.b32  	%r549, %r2159, -2147483648;
	shr.u32 	%r550, %r549, %r2094;
	and.b32  	%r551, %r550, %r74;
	shl.b32 	%r552, %r551, 2;
	add.s32 	%r553, %r76, %r552;
	atom.shared.add.u32 	%r554, [%r553], 1;
	xor.b32  	%r555, %r2158, -2147483648;
	shr.u32 	%r556, %r555, %r2094;
	and.b32  	%r557, %r556, %r74;
	shl.b32 	%r558, %r557, 2;
	add.s32 	%r559, %r76, %r558;
	atom.shared.add.u32 	%r560, [%r559], 1;
	xor.b32  	%r561, %r2157, -2147483648;
	shr.u32 	%r562, %r561, %r2094;
	and.b32  	%r563, %r562, %r74;
	shl.b32 	%r564, %r563, 2;
	add.s32 	%r565, %r76, %r564;
	atom.shared.add.u32 	%r566, [%r565], 1;
	xor.b32  	%r567, %r2156, -2147483648;
	shr.u32 	%r568, %r567, %r2094;
	and.b32  	%r569, %r568, %r74;
	shl.b32 	%r570, %r569, 2;
	add.s32 	%r571, %r76, %r570;
	atom.shared.add.u32 	%r572, [%r571], 1;
	xor.b32  	%r573, %r2155, -2147483648;
	shr.u32 	%r574, %r573, %r2094;
	and.b32  	%r575, %r574, %r74;
	shl.b32 	%r576, %r575, 2;
	add.s32 	%r577, %r76, %r576;
	atom.shared.add.u32 	%r578, [%r577], 1;
	xor.b32  	%r579, %r2154, -2147483648;
	shr.u32 	%r580, %r579, %r2094;
	and.b32  	%r581, %r580, %r74;
	shl.b32 	%r582, %r581, 2;
	add.s32 	%r583, %r76, %r582;
	atom.shared.add.u32 	%r584, [%r583], 1;
	xor.b32  	%r585, %r2153, -2147483648;
	shr.u32 	%r586, %r585, %r2094;
	and.b32  	%r587, %r586, %r74;
	shl.b32 	%r588, %r587, 2;
	add.s32 	%r589, %r76, %r588;
	atom.shared.add.u32 	%r590, [%r589], 1;
	xor.b32  	%r591, %r2152, -2147483648;
	shr.u32 	%r592, %r591, %r2094;
	and.b32  	%r593, %r592, %r74;
	shl.b32 	%r594, %r593, 2;
	add.s32 	%r595, %r76, %r594;
	atom.shared.add.u32 	%r596, [%r595], 1;
	xor.b32  	%r597, %r2151, -2147483648;
	shr.u32 	%r598, %r597, %r2094;
	and.b32  	%r599, %r598, %r74;
	shl.b32 	%r600, %r599, 2;
	add.s32 	%r601, %r76, %r600;
	atom.shared.add.u32 	%r602, [%r601], 1;
	xor.b32  	%r603, %r2150, -2147483648;
	shr.u32 	%r604, %r603, %r2094;
	and.b32  	%r605, %r604, %r74;
	shl.b32 	%r606, %r605, 2;
	add.s32 	%r607, %r76, %r606;
	atom.shared.add.u32 	%r608, [%r607], 1;
	xor.b32  	%r2212, %r2149, -2147483648;
	shr.u32 	%r610, %r2212, %r2094;
	and.b32  	%r611, %r610, %r74;
	shl.b32 	%r612, %r611, 2;
	add.s32 	%r613, %r76, %r612;
	atom.shared.add.u32 	%r614, [%r613], 1;
	bar.sync 	0;
	setp.gt.u32 	%p29, %r1, 255;
	shl.b32 	%r615, %r1, 2;
	add.s32 	%r101, %r490, %r615;
	mov.b32 	%r2174, 0;
	@%p29 bra 	$L__BB8_53;
	ld.shared.u32 	%r617, [%r101];
	mov.b32 	%r618, 0;
	st.shared.u32 	[%r101], %r618;
	ld.shared.u32 	%r619, [%r101+1024];
	st.shared.u32 	[%r101+1024], %r617;
	add.s32 	%r620, %r619, %r617;
	ld.shared.u32 	%r621, [%r101+2048];
	st.shared.u32 	[%r101+2048], %r620;
	add.s32 	%r622, %r621, %r620;
	ld.shared.u32 	%r623, [%r101+3072];
	st.shared.u32 	[%r101+3072], %r622;
	add.s32 	%r624, %r623, %r622;
	ld.shared.u32 	%r625, [%r101+4096];
	st.shared.u32 	[%r101+4096], %r624;
	add.s32 	%r626, %r625, %r624;
	ld.shared.u32 	%r627, [%r101+5120];
	st.shared.u32 	[%r101+5120], %r626;
	add.s32 	%r628, %r627, %r626;
	ld.shared.u32 	%r629, [%r101+6144];
	st.shared.u32 	[%r101+6144], %r628;
	add.s32 	%r630, %r629, %r628;
	ld.shared.u32 	%r631, [%r101+7168];
	st.shared.u32 	[%r101+7168], %r630;
	add.s32 	%r632, %r631, %r630;
	ld.shared.u32 	%r633, [%r101+8192];
	st.shared.u32 	[%r101+8192], %r632;
	add.s32 	%r634, %r633, %r632;
	ld.shared.u32 	%r635, [%r101+9216];
	st.shared.u32 	[%r101+9216], %r634;
	add.s32 	%r636, %r635, %r634;
	ld.shared.u32 	%r637, [%r101+10240];
	st.shared.u32 	[%r101+10240], %r636;
	add.s32 	%r638, %r637, %r636;
	ld.shared.u32 	%r639, [%r101+11264];
	st.shared.u32 	[%r101+11264], %r638;
	add.s32 	%r2174, %r639, %r638;
$L__BB8_53:
	setp.gt.u32 	%p30, %r1, 255;
	shl.b32 	%r640, %r3, 8;
	add.s32 	%r641, %r640, %r1;
	mul.wide.s32 	%rd59, %r641, 4;
	add.s64 	%rd6, %rd2, %rd59;
	@%p30 bra 	$L__BB8_55;
	or.b32  	%r642, %r2174, 1073741824;
	st.volatile.global.u32 	[%rd6], %r642;
$L__BB8_55:
	ld.param.u64 	%rd442, [_ZN3cub18CUB_300001_SM_10006detail10radix_sort29DeviceRadixSortOnesweepKernelINS1_5radix10policy_hubIiiyE10Policy1000ELNS0_9SortOrderE0EiiyiiNS1_21identity_decomposer_tEEEvPT5_SB_PT3_PKSC_PT1_PKSG_PT2_PKSK_T4_iiT6__param_7];
	xor.b32  	%r2223, %r2160, -2147483648;
	xor.b32  	%r2224, %r2161, -2147483648;
	xor.b32  	%r2222, %r2159, -2147483648;
	xor.b32  	%r2221, %r2158, -2147483648;
	xor.b32  	%r2228, %r2165, -2147483648;
	xor.b32  	%r2218, %r2155, -2147483648;
	xor.b32  	%r2220, %r2157, -2147483648;
	xor.b32  	%r2217, %r2154, -2147483648;
	xor.b32  	%r2219, %r2156, -2147483648;
	xor.b32  	%r2215, %r2152, -2147483648;
	xor.b32  	%r2216, %r2153, -2147483648;
	xor.b32  	%r2213, %r2150, -2147483648;
	xor.b32  	%r2214, %r2151, -2147483648;
	setp.lt.u32 	%p31, %r1, 256;
	setp.eq.s32 	%p32, %r2174, 6528;
	and.pred  	%p33, %p31, %p32;
	selp.u32 	%r643, 1, 0, %p33;
	{ 
	.reg .pred 	%p1; 
	.reg .pred 	%p2; 
	setp.ne.u32 	%p1, %r643, 0; 
	bar.red.or.pred 	%p2, 0, %p1; 
	selp.u32 	%r644, 1, 0, %p2; 
	}
	setp.eq.s32 	%p34, %r644, 0;
	and.b32  	%r645, %r1, 992;
	and.b32  	%r646, %r1, 31;
	mul.lo.s32 	%r647, %r645, 17;
	or.b32  	%r648, %r647, %r646;
	cvt.u64.u32 	%rd7, %r648;
	mul.lo.s32 	%r649, %r3, 6528;
	cvt.s64.s32 	%rd60, %r649;
	add.s64 	%rd61, %rd7, %rd60;
	cvta.to.global.u64 	%rd62, %rd442;
	shl.b64 	%rd63, %rd61, 2;
	add.s64 	%rd8, %rd62, %rd63;
	cvt.u64.u32 	%rd9, %r1;
	@%p34 bra 	$L__BB8_175;
	setp.gt.u32 	%p35, %r1, 255;
	shl.b32 	%r650, %r1, 3;
	mov.u32 	%r651, _ZZN3cub18CUB_300001_SM_10006detail10radix_sort29DeviceRadixSortOnesweepKernelINS1_5radix10policy_hubIiiyE10Policy1000ELNS0_9SortOrderE0EiiyiiNS1_21identity_decomposer_tEEEvPT5_SB_PT3_PKSC_PT1_PKSG_PT2_PKSK_T4_iiT6_E1s;
	add.s32 	%r652, %r651, %r650;
	add.s32 	%r121, %r652, 26112;
	@%p35 bra 	$L__BB8_64;
	ld.param.u64 	%rd436, [_ZN3cub18CUB_300001_SM_10006detail10radix_sort29DeviceRadixSortOnesweepKernelINS1_5radix10policy_hubIiiyE10Policy1000ELNS0_9SortOrderE0EiiyiiNS1_21identity_decomposer_tEEEvPT5_SB_PT3_PKSC_PT1_PKSG_PT2_PKSK_T4_iiT6__param_3];
	cvta.to.global.u64 	%rd64, %rd436;
	shl.b64 	%rd65, %rd9, 3;
	add.s64 	%rd66, %rd64, %rd65;
	ld.global.u64 	%rd67, [%rd66];
	setp.gt.u32 	%p36, %r1, %r100;
	selp.b64 	%rd68, 6528, 0, %p36;
	sub.s64 	%rd455, %rd67, %rd68;
	st.shared.u64 	[%r121], %rd455;
	setp.lt.s32 	%p37, %r3, 1;
	mov.u32 	%r2178, %r2174;
	@%p37 bra 	$L__BB8_63;
	mov.b32 	%r2176, -1;
	mov.u32 	%r2175, %r3;
	mov.u32 	%r2178, %r2174;
$L__BB8_59:
	ld.param.u64 	%rd429, [_ZN3cub18CUB_300001_SM_10006detail10radix_sort29DeviceRadixSortOnesweepKernelINS1_5radix10policy_hubIiiyE10Policy1000ELNS0_9SortOrderE0EiiyiiNS1_21identity_decomposer_tEEEvPT5_SB_PT3_PKSC_PT1_PKSG_PT2_PKSK_T4_iiT6__param_0];
	add.s32 	%r125, %r2175, -1;
	shl.b32 	%r654, %r125, 8;
	add.s32 	%r655, %r654, %r1;
	cvta.to.global.u64 	%rd69, %rd429;
	mul.wide.s32 	%rd70, %r655, 4;
	add.s64 	%rd11, %rd69, %rd70;
$L__BB8_60:
	membar.cta;
	ld.volatile.global.u32 	%r126, [%rd11];
	setp.eq.s32 	%p38, %r126, 0;
	@%p38 bra 	$L__BB8_60;
	and.b32  	%r656, %r126, 1073741823;
	add.s32 	%r2178, %r656, %r2178;
	setp.gt.s32 	%p39, %r126, -1;
	vote.sync.ballot.b32 	%r2176, %p39, %r2176;
	setp.gt.u32 	%p41, %r2175, 1;
	and.pred  	%p42, %p39, %p41;
	mov.u32 	%r2175, %r125;
	@%p42 bra 	$L__BB8_59;
	ld.shared.u64 	%rd455, [%r121];
$L__BB8_63:
	or.b32  	%r657, %r2178, -2147483648;
	st.volatile.global.u32 	[%rd6], %r657;
	sub.s32 	%r658, %r2178, %r2174;
	cvt.s64.s32 	%rd71, %r658;
	add.s64 	%rd72, %rd455, %rd71;
	st.shared.u64 	[%r121], %rd72;
$L__BB8_64:
	ld.param.u32 	%r2080, [_ZN3cub18CUB_300001_SM_10006detail10radix_sort29DeviceRadixSortOnesweepKernelINS1_5radix10policy_hubIiiyE10Policy1000ELNS0_9SortOrderE0EiiyiiNS1_21identity_decomposer_tEEEvPT5_SB_PT3_PKSC_PT1_PKSG_PT2_PKSK_T4_iiT6__param_8];
	ld.param.u64 	%rd432, [_ZN3cub18CUB_300001_SM_10006detail10radix_sort29DeviceRadixSortOnesweepKernelINS1_5radix10policy_hubIiiyE10Policy1000ELNS0_9SortOrderE0EiiyiiNS1_21identity_decomposer_tEEEvPT5_SB_PT3_PKSC_PT1_PKSG_PT2_PKSK_T4_iiT6__param_2];
	setp.gt.u32 	%p43, %r1, 255;
	setp.lt.s32 	%p44, %r4, %r2080;
	setp.eq.s64 	%p45, %rd432, 0;
	or.pred  	%p46, %p45, %p44;
	or.pred  	%p47, %p43, %p46;
	@%p47 bra 	$L__BB8_66;
	ld.param.u64 	%rd433, [_ZN3cub18CUB_300001_SM_10006detail10radix_sort29DeviceRadixSortOnesweepKernelINS1_5radix10policy_hubIiiyE10Policy1000ELNS0_9SortOrderE0EiiyiiNS1_21identity_decomposer_tEEEvPT5_SB_PT3_PKSC_PT1_PKSG_PT2_PKSK_T4_iiT6__param_2];
	ld.shared.u64 	%rd73, [%r121];
	setp.gt.u32 	%p48, %r1, %r100;
	selp.b64 	%rd74, 6528, 0, %p48;
	cvt.s64.s32 	%rd75, %r2174;
	add.s64 	%rd76, %rd74, %rd75;
	add.s64 	%rd77, %rd76, %rd73;
	cvta.to.global.u64 	%rd78, %rd433;
	shl.b64 	%rd79, %rd9, 3;
	add.s64 	%rd80, %rd78, %rd79;
	st.global.u64 	[%rd80], %rd77;
$L__BB8_66:
	ld.param.u32 	%r2081, [_ZN3cub18CUB_300001_SM_10006detail10radix_sort29DeviceRadixSortOnesweepKernelINS1_5radix10policy_hubIiiyE10Policy1000ELNS0_9SortOrderE0EiiyiiNS1_21identity_decomposer_tEEEvPT5_SB_PT3_PKSC_PT1_PKSG_PT2_PKSK_T4_iiT6__param_8];
	setp.gt.s32 	%p49, %r4, %r2081;
	bar.sync 	0;
	shl.b32 	%r659, %r100, 3;
	add.s32 	%r661, %r651, %r659;
	ld.shared.u64 	%rd14, [%r661+26112];
	@%p49 bra 	$L__BB8_68;
	add.s64 	%rd81, %rd14, %rd7;
	shl.b64 	%rd82, %rd81, 2;
	add.s64 	%rd83, %rd1, %rd82;
	st.global.u32 	[%rd83], %r2165;
	st.global.u32 	[%rd83+128], %r2164;
	st.global.u32 	[%rd83+256], %r2163;
	st.global.u32 	[%rd83+384], %r2162;
	st.global.u32 	[%rd83+512], %r2161;
	st.global.u32 	[%rd83+640], %r2160;
	st.global.u32 	[%rd83+768], %r2159;
	st.global.u32 	[%rd83+896], %r2158;
	st.global.u32 	[%rd83+1024], %r2157;
	st.global.u32 	[%rd83+1152], %r2156;
	st.global.u32 	[%rd83+1280], %r2155;
	st.global.u32 	[%rd83+1408], %r2154;
	st.global.u32 	[%rd83+1536], %r2153;
	st.global.u32 	[%rd83+1664], %r2152;
	st.global.u32 	[%rd83+1792], %r2151;
	st.global.u32 	[%rd83+1920], %r2150;
	st.global.u32 	[%rd83+2048], %r2149;
	bra.uni 	$L__BB8_102;
$L__BB8_68:
	ld.param.u32 	%r2082, [_ZN3cub18CUB_300001_SM_10006detail10radix_sort29DeviceRadixSortOnesweepKernelINS1_5radix10policy_hubIiiyE10Policy1000ELNS0_9SortOrderE0EiiyiiNS1_21identity_decomposer_tEEEvPT5_SB_PT3_PKSC_PT1_PKSG_PT2_PKSK_T4_iiT6__param_8];
	cvt.u32.u64 	%r662, %rd7;
	mad.lo.s32 	%r130, %r3, -6528, %r2082;
	setp.ge.s32 	%p50, %r662, %r130;
	add.s64 	%rd84, %rd14, %rd7;
	shl.b64 	%rd85, %rd84, 2;
	add.s64 	%rd15, %rd1, %rd85;
	@%p50 bra 	$L__BB8_70;
	st.global.u32 	[%rd15], %r2165;
$L__BB8_70:
	add.s32 	%r664, %r662, 32;
	setp.ge.s32 	%p51, %r664, %r130;
	@%p51 bra 	$L__BB8_72;
	st.global.u32 	[%rd15+128], %r2164;
$L__BB8_72:
	add.s32 	%r666, %r662, 64;
	setp.ge.s32 	%p52, %r666, %r130;
	@%p52 bra 	$L__BB8_74;
	st.global.u32 	[%rd15+256], %r2163;
$L__BB8_74:
	add.s32 	%r668, %r662, 96;
	setp.ge.s32 	%p53, %r668, %r130;
	@%p53 bra 	$L__BB8_76;
	st.global.u32 	[%rd15+384], %r2162;
$L__BB8_76:
	add.s32 	%r670, %r662, 128;
	setp.ge.s32 	%p54, %r670, %r130;
	@%p54 bra 	$L__BB8_78;
	st.global.u32 	[%rd15+512], %r2161;
$L__BB8_78:
	add.s32 	%r672, %r662, 160;
	setp.ge.s32 	%p55, %r672, %r130;
	@%p55 bra 	$L__BB8_80;
	st.global.u32 	[%rd15+640], %r2160;
$L__BB8_80:
	add.s32 	%r674, %r662, 192;
	setp.ge.s32 	%p56, %r674, %r130;
	@%p56 bra 	$L__BB8_82;
	st.global.u32 	[%rd15+768], %r2159;
$L__BB8_82:
	add.s32 	%r676, %r662, 224;
	setp.ge.s32 	%p57, %r676, %r130;
	@%p57 bra 	$L__BB8_84;
	st.global.u32 	[%rd15+896], %r2158;
$L__BB8_84:
	add.s32 	%r678, %r662, 256;
	setp.ge.s32 	%p58, %r678, %r130;
	@%p58 bra 	$L__BB8_86;
	st.global.u32 	[%rd15+1024], %r2157;
$L__BB8_86:
	add.s32 	%r680, %r662, 288;
	setp.ge.s32 	%p59, %r680, %r130;
	@%p59 bra 	$L__BB8_88;
	st.global.u32 	[%rd15+1152], %r2156;
$L__BB8_88:
	add.s32 	%r682, %r662, 320;
	setp.ge.s32 	%p60, %r682, %r130;
	@%p60 bra 	$L__BB8_90;
	st.global.u32 	[%rd15+1280], %r2155;
$L__BB8_90:
	add.s32 	%r684, %r662, 352;
	setp.ge.s32 	%p61, %r684, %r130;
	@%p61 bra 	$L__BB8_92;
	st.global.u32 	[%rd15+1408], %r2154;
$L__BB8_92:
	add.s32 	%r686, %r662, 384;
	setp.ge.s32 	%p62, %r686, %r130;
	@%p62 bra 	$L__BB8_94;
	st.global.u32 	[%rd15+1536], %r2153;
$L__BB8_94:
	add.s32 	%r688, %r662, 416;
	setp.ge.s32 	%p63, %r688, %r130;
	@%p63 bra 	$L__BB8_96;
	st.global.u32 	[%rd15+1664], %r2152;
$L__BB8_96:
	add.s32 	%r690, %r662, 448;
	setp.ge.s32 	%p64, %r690, %r130;
	@%p64 bra 	$L__BB8_98;
	st.global.u32 	[%rd15+1792], %r2151;
$L__BB8_98:
	add.s32 	%r692, %r662, 480;
	setp.ge.s32 	%p65, %r692, %r130;
	@%p65 bra 	$L__BB8_100;
	st.global.u32 	[%rd15+1920], %r2150;
$L__BB8_100:
	add.s32 	%r694, %r662, 512;
	setp.ge.s32 	%p66, %r694, %r130;
	@%p66 bra 	$L__BB8_102;
	st.global.u32 	[%rd15+2048], %r2149;
$L__BB8_102:
	ld.param.u32 	%r2083, [_ZN3cub18CUB_300001_SM_10006detail10radix_sort29DeviceRadixSortOnesweepKernelINS1_5radix10policy_hubIiiyE10Policy1000ELNS0_9SortOrderE0EiiyiiNS1_21identity_decomposer_tEEEvPT5_SB_PT3_PKSC_PT1_PKSG_PT2_PKSK_T4_iiT6__param_8];
	setp.gt.s32 	%p67, %r4, %r2083;
	@%p67 bra 	$L__BB8_104;
	ld.global.u32 	%r2211, [%rd8];
	ld.global.u32 	%r2210, [%rd8+128];
	ld.global.u32 	%r2209, [%rd8+256];
	ld.global.u32 	%r2208, [%rd8+384];
	ld.global.u32 	%r2207, [%rd8+512];
	ld.global.u32 	%r2206, [%rd8+640];
	ld.global.u32 	%r2205, [%rd8+768];
	ld.global.u32 	%r2204, [%rd8+896];
	ld.global.u32 	%r2203, [%rd8+1024];
	ld.global.u32 	%r2202, [%rd8+1152];
	ld.global.u32 	%r2201, [%rd8+1280];
	ld.global.u32 	%r2200, [%rd8+1408];
	ld.global.u32 	%r2199, [%rd8+1536];
	ld.global.u32 	%r2198, [%rd8+1664];
	ld.global.u32 	%r2197, [%rd8+1792];
	ld.global.u32 	%r2196, [%rd8+1920];
	ld.global.u32 	%r2195, [%rd8+2048];
	bra.uni 	$L__BB8_138;
$L__BB8_104:
	ld.param.u32 	%r2084, [_ZN3cub18CUB_300001_SM_10006detail10radix_sort29DeviceRadixSortOnesweepKernelINS1_5radix10policy_hubIiiyE10Policy1000ELNS0_9SortOrderE0EiiyiiNS1_21identity_decomposer_tEEEvPT5_SB_PT3_PKSC_PT1_PKSG_PT2_PKSK_T4_iiT6__param_8];
	cvt.u32.u64 	%r696, %rd7;
	sub.s32 	%r148, %r2084, %r649;
	setp.ge.s32 	%p68, %r696, %r148;
	@%p68 bra 	$L__BB8_106;
	ld.global.u32 	%r2211, [%rd8];
$L__BB8_106:
	add.s32 	%r700, %r696, 32;
	setp.ge.s32 	%p69, %r700, %r148;
	@%p69 bra 	$L__BB8_108;
	ld.global.u32 	%r2210, [%rd8+128];
$L__BB8_108:
	add.s32 	%r703, %r696, 64;
	setp.ge.s32 	%p70, %r703, %r148;
	@%p70 bra 	$L__BB8_110;
	ld.global.u32 	%r2209, [%rd8+256];
$L__BB8_110:
	add.s32 	%r706, %r696, 96;
	setp.ge.s32 	%p71, %r706, %r148;
	@%p71 bra 	$L__BB8_112;
	ld.global.u32 	%r2208, [%rd8+384];
$L__BB8_112:
	add.s32 	%r709, %r696, 128;
	setp.ge.s32 	%p72, %r709, %r148;
	@%p72 bra 	$L__BB8_114;
	ld.global.u32 	%r2207, [%rd8+512];
$L__BB8_114:
	add.s32 	%r712, %r696, 160;
	setp.ge.s32 	%p73, %r712, %r148;
	@%p73 bra 	$L__BB8_116;
	ld.global.u32 	%r2206, [%rd8+640];
$L__BB8_116:
	add.s32 	%r715, %r696, 192;
	setp.ge.s32 	%p74, %r715, %r148;
	@%p74 bra 	$L__BB8_118;
	ld.global.u32 	%r2205, [%rd8+768];
$L__BB8_118:
	add.s32 	%r718, %r696, 224;
	setp.ge.s32 	%p75, %r718, %r148;
	@%p75 bra 	$L__BB8_120;
	ld.global.u32 	%r2204, [%rd8+896];
$L__BB8_120:
	add.s32 	%r721, %r696, 256;
	setp.ge.s32 	%p76, %r721, %r148;
	@%p76 bra 	$L__BB8_122;
	ld.global.u32 	%r2203, [%rd8+1024];
$L__BB8_122:
	add.s32 	%r724, %r696, 288;
	setp.ge.s32 	%p77, %r724, %r148;
	@%p77 bra 	$L__BB8_124;
	ld.global.u32 	%r2202, [%rd8+1152];
$L__BB8_124:
	add.s32 	%r727, %r696, 320;
	setp.ge.s32 	%p78, %r727, %r148;
	@%p78 bra 	$L__BB8_126;
	ld.global.u32 	%r2201, [%rd8+1280];
$L__BB8_126:
	add.s32 	%r730, %r696, 352;
	setp.ge.s32 	%p79, %r730, %r148;
	@%p79 bra 	$L__BB8_128;
	ld.global.u32 	%r2200, [%rd8+1408];
$L__BB8_128:
	add.s32 	%r733, %r696, 384;
	setp.ge.s32 	%p80, %r733, %r148;
	@%p80 bra 	$L__BB8_130;
	ld.global.u32 	%r2199, [%rd8+1536];
$L__BB8_130:
	add.s32 	%r736, %r696, 416;
	setp.ge.s32 	%p81, %r736, %r148;
	@%p81 bra 	$L__BB8_132;
	ld.global.u32 	%r2198, [%rd8+1664];
$L__BB8_132:
	add.s32 	%r739, %r696, 448;
	setp.ge.s32 	%p82, %r739, %r148;
	@%p82 bra 	$L__BB8_134;
	ld.global.u32 	%r2197, [%rd8+1792];
$L__BB8_134:
	add.s32 	%r742, %r696, 480;
	setp.ge.s32 	%p83, %r742, %r148;
	@%p83 bra 	$L__BB8_136;
	ld.global.u32 	%r2196, [%rd8+1920];
$L__BB8_136:
	add.s32 	%r745, %r696, 512;
	setp.ge.s32 	%p84, %r745, %r148;
	@%p84 bra 	$L__BB8_138;
	ld.global.u32 	%r2195, [%rd8+2048];
$L__BB8_138:
	ld.param.u32 	%r2085, [_ZN3cub18CUB_300001_SM_10006detail10radix_sort29DeviceRadixSortOnesweepKernelINS1_5radix10policy_hubIiiyE10Policy1000ELNS0_9SortOrderE0EiiyiiNS1_21identity_decomposer_tEEEvPT5_SB_PT3_PKSC_PT1_PKSG_PT2_PKSK_T4_iiT6__param_8];
	mad.lo.s32 	%r746, %r3, 6528, 6528;
	setp.gt.s32 	%p85, %r746, %r2085;
	@%p85 bra 	$L__BB8_140;
	ld.param.u64 	%rd439, [_ZN3cub18CUB_300001_SM_10006detail10radix_sort29DeviceRadixSortOnesweepKernelINS1_5radix10policy_hubIiiyE10Policy1000ELNS0_9SortOrderE0EiiyiiNS1_21identity_decomposer_tEEEvPT5_SB_PT3_PKSC_PT1_PKSG_PT2_PKSK_T4_iiT6__param_6];
	add.s64 	%rd86, %rd14, %rd7;
	cvta.to.global.u64 	%rd87, %rd439;
	shl.b64 	%rd88, %rd86, 2;
	add.s64 	%rd89, %rd87, %rd88;
	st.global.u32 	[%rd89], %r2211;
	st.global.u32 	[%rd89+128], %r2210;
	st.global.u32 	[%rd89+256], %r2209;
	st.global.u32 	[%rd89+384], %r2208;
	st.global.u32 	[%rd89+512], %r2207;
	st.global.u32 	[%rd89+640], %r2206;
	st.global.u32 	[%rd89+768], %r2205;
	st.global.u32 	[%rd89+896], %r2204;
	st.global.u32 	[%rd89+1024], %r2203;
	st.global.u32 	[%rd89+1152], %r2202;
	st.global.u32 	[%rd89+1280], %r2201;
	st.global.u32 	[%rd89+1408], %r2200;
	st.global.u32 	[%rd89+1536], %r2199;
	st.global.u32 	[%rd89+1664], %r2198;
	st.global.u32 	[%rd89+1792], %r2197;
	st.global.u32 	[%rd89+1920], %r2196;
	st.global.u32 	[%rd89+2048], %r2195;
	bra.uni 	$L__BB8_174;
$L__BB8_140:
	ld.param.u32 	%r2086, [_ZN3cub18CUB_300001_SM_10006detail10radix_sort29DeviceRadixSortOnesweepKernelINS1_5radix10policy_hubIiiyE10Policy1000ELNS0_9SortOrderE0EiiyiiNS1_21identity_decomposer_tEEEvPT5_SB_PT3_PKSC_PT1_PKSG_PT2_PKSK_T4_iiT6__param_8];
	ld.param.u64 	%rd440, [_ZN3cub18CUB_300001_SM_10006detail10radix_sort29DeviceRadixSortOnesweepKernelINS1_5radix10policy_hubIiiyE10Policy1000ELNS0_9SortOrderE0EiiyiiNS1_21identity_decomposer_tEEEvPT5_SB_PT3_PKSC_PT1_PKSG_PT2_PKSK_T4_iiT6__param_6];
	cvt.u32.u64 	%r747, %rd7;
	mad.lo.s32 	%r199, %r3, -6528, %r2086;
	setp.ge.s32 	%p86, %r747, %r199;
	add.s64 	%rd90, %rd14, %rd7;
	cvta.to.global.u64 	%rd91, %rd440;
	shl.b64 	%rd92, %rd90, 2;
	add.s64 	%rd16, %rd91, %rd92;
	@%p86 bra 	$L__BB8_142;
	st.global.u32 	[%rd16], %r2211;
$L__BB8_142:
	add.s32 	%r749, %r747, 32;
	setp.ge.s32 	%p87, %r749, %r199;
	@%p87 bra 	$L__BB8_144;
	st.global.u32 	[%rd16+128], %r2210;
$L__BB8_144:
	add.s32 	%r751, %r747, 64;
	setp.ge.s32 	%p88, %r751, %r199;
	@%p88 bra 	$L__BB8_146;
	st.global.u32 	[%rd16+256], %r2209;
$L__BB8_146:
	add.s32 	%r753, %r747, 96;
	setp.ge.s32 	%p89, %r753, %r199;
	@%p89 bra 	$L__BB8_148;
	st.global.u32 	[%rd16+384], %r2208;
$L__BB8_148:
	add.s32 	%r755, %r747, 128;
	setp.ge.s32 	%p90, %r755, %r199;
	@%p90 bra 	$L__BB8_150;
	st.global.u32 	[%rd16+512], %r2207;
$L__BB8_150:
	add.s32 	%r757, %r747, 160;
	setp.ge.s32 	%p91, %r757, %r199;
	@%p91 bra 	$L__BB8_152;
	st.global.u32 	[%rd16+640], %r2206;
$L__BB8_152:
	add.s32 	%r759, %r747, 192;
	setp.ge.s32 	%p92, %r759, %r199;
	@%p92 bra 	$L__BB8_154;
	st.global.u32 	[%rd16+768], %r2205;
$L__BB8_154:
	add.s32 	%r761, %r747, 224;
	setp.ge.s32 	%p93, %r761, %r199;
	@%p93 bra 	$L__BB8_156;
	st.global.u32 	[%rd16+896], %r2204;
$L__BB8_156:
	add.s32 	%r763, %r747, 256;
	setp.ge.s32 	%p94, %r763, %r199;
	@%p94 bra 	$L__BB8_158;
	st.global.u32 	[%rd16+1024], %r2203;
$L__BB8_158:
	add.s32 	%r765, %r747, 288;
	setp.ge.s32 	%p95, %r765, %r199;
	@%p95 bra 	$L__BB8_160;
	st.global.u32 	[%rd16+1152], %r2202;
$L__BB8_160:
	add.s32 	%r767, %r747, 320;
	setp.ge.s32 	%p96, %r767, %r199;
	@%p96 bra 	$L__BB8_162;
	st.global.u32 	[%rd16+1280], %r2201;
$L__BB8_162:
	add.s32 	%r769, %r747, 352;
	setp.ge.s32 	%p97, %r769, %r199;
	@%p97 bra 	$L__BB8_164;
	st.global.u32 	[%rd16+1408], %r2200;
$L__BB8_164:
	add.s32 	%r771, %r747, 384;
	setp.ge.s32 	%p98, %r771, %r199;
	@%p98 bra 	$L__BB8_166;
	st.global.u32 	[%rd16+1536], %r2199;
$L__BB8_166:
	add.s32 	%r773, %r747, 416;
	setp.ge.s32 	%p99, %r773, %r199;
	@%p99 bra 	$L__BB8_168;
	st.global.u32 	[%rd16+1664], %r2198;
$L__BB8_168:
	add.s32 	%r775, %r747, 448;
	setp.ge.s32 	%p100, %r775, %r199;
	@%p100 bra 	$L__BB8_170;
	st.global.u32 	[%rd16+1792], %r2197;
$L__BB8_170:
	add.s32 	%r777, %r747, 480;
	setp.ge.s32 	%p101, %r777, %r199;
	@%p101 bra 	$L__BB8_172;
	st.global.u32 	[%rd16+1920], %r2196;
$L__BB8_172:
	add.s32 	%r779, %r747, 512;
	setp.ge.s32 	%p102, %r779, %r199;
	@%p102 bra 	$L__BB8_174;
	st.global.u32 	[%rd16+2048], %r2195;
$L__BB8_174:
	// begin inline asm
	exit;
	// end inline asm
	mov.u32 	%r2212, %r2149;
	mov.u32 	%r2213, %r2150;
	mov.u32 	%r2214, %r2151;
	mov.u32 	%r2215, %r2152;
	mov.u32 	%r2216, %r2153;
	mov.u32 	%r2217, %r2154;
	mov.u32 	%r2218, %r2155;
	mov.u32 	%r2219, %r2156;
	mov.u32 	%r2220, %r2157;
	mov.u32 	%r2221, %r2158;
	mov.u32 	%r2222, %r2159;
	mov.u32 	%r2223, %r2160;
	mov.u32 	%r2224, %r2161;
	mov.u32 	%r2225, %r2162;
	mov.u32 	%r2226, %r2163;
	mov.u32 	%r2227, %r2164;
	mov.u32 	%r2228, %r2165;
$L__BB8_175:
	mul.hi.u32 	%r780, %r1, 357913942;
	add.s32 	%r781, %r780, %r1;
	shl.b32 	%r782, %r781, 2;
	mov.u32 	%r783, _ZZN3cub18CUB_300001_SM_10006detail10radix_sort29DeviceRadixSortOnesweepKernelINS1_5radix10policy_hubIiiyE10Policy1000ELNS0_9SortOrderE0EiiyiiNS1_21identity_decomposer_tEEEvPT5_SB_PT3_PKSC_PT1_PKSG_PT2_PKSK_T4_iiT6_E1s;
	add.s32 	%r784, %r783, %r782;
	add.s32 	%r217, %r784, 13328;
	st.shared.u32 	[%r784+13328], %r2174;
	bar.sync 	0;
	setp.gt.u32 	%p103, %r1, 31;
	@%p103 bra 	$L__BB8_177;
	mad.lo.s32 	%r816, %r1, 52, %r783;
	ld.shared.u32 	%r817, [%r816+13328];
	ld.shared.u32 	%r818, [%r816+13332];
	ld.shared.u32 	%r819, [%r816+13336];
	ld.shared.u32 	%r820, [%r816+13340];
	ld.shared.u32 	%r821, [%r816+13344];
	ld.shared.u32 	%r822, [%r816+13348];
	ld.shared.u32 	%r823, [%r816+13352];
	ld.shared.u32 	%r824, [%r816+13356];
	ld.shared.u32 	%r825, [%r816+13360];
	ld.shared.u32 	%r826, [%r816+13364];
	ld.shared.u32 	%r827, [%r816+13368];
	ld.shared.u32 	%r828, [%r816+13372];
	add.s32 	%r829, %r818, %r817;
	add.s32 	%r830, %r829, %r819;
	add.s32 	%r831, %r830, %r820;
	add.s32 	%r832, %r831, %r821;
	add.s32 	%r833, %r832, %r822;
	add.s32 	%r834, %r833, %r823;
	add.s32 	%r835, %r834, %r824;
	add.s32 	%r836, %r835, %r825;
	add.s32 	%r837, %r836, %r826;
	add.s32 	%r838, %r837, %r827;
	add.s32 	%r789, %r838, %r828;
	mov.b32 	%r787, 1;
	mov.b32 	%r812, 0;
	mov.b32 	%r814, -1;
	// begin inline asm
	{  .reg .s32 r0;  .reg .pred p;  shfl.sync.up.b32 r0|p, %r789, %r787, %r812, %r814;  @p add.s32 r0, r0, %r789;  mov.s32 %r785, r0;}
	// end inline asm
	mov.b32 	%r793, 2;
	// begin inline asm
	{  .reg .s32 r0;  .reg .pred p;  shfl.sync.up.b32 r0|p, %r785, %r793, %r812, %r814;  @p add.s32 r0, r0, %r785;  mov.s32 %r791, r0;}
	// end inline asm
	mov.b32 	%r799, 4;
	// begin inline asm
	{  .reg .s32 r0;  .reg .pred p;  shfl.sync.up.b32 r0|p, %r791, %r799, %r812, %r814;  @p add.s32 r0, r0, %r791;  mov.s32 %r797, r0;}
	// end inline asm
	mov.b32 	%r805, 8;
	// begin inline asm
	{  .reg .s32 r0;  .reg .pred p;  shfl.sync.up.b32 r0|p, %r797, %r805, %r812, %r814;  @p add.s32 r0, r0, %r797;  mov.s32 %r803, r0;}
	// end inline asm
	mov.b32 	%r811, 16;
	// begin inline asm
	{  .reg .s32 r0;  .reg .pred p;  shfl.sync.up.b32 r0|p, %r803, %r811, %r812, %r814;  @p add.s32 r0, r0, %r803;  mov.s32 %r809, r0;}
	// end inline asm
	sub.s32 	%r839, %r809, %r789;
	add.s32 	%r840, %r817, %r839;
	add.s32 	%r841, %r818, %r840;
	add.s32 	%r842, %r819, %r841;
	add.s32 	%r843, %r820, %r842;
	add.s32 	%r844, %r821, %r843;
	add.s32 	%r845, %r822, %r844;
	add.s32 	%r846, %r823, %r845;
	add.s32 	%r847, %r824, %r846;
	add.s32 	%r848, %r825, %r847;
	add.s32 	%r849, %r826, %r848;
	add.s32 	%r850, %r827, %r849;
	st.shared.u32 	[%r816+13328], %r839;
	st.shared.u32 	[%r816+13332], %r840;
	st.shared.u32 	[%r816+13336], %r841;
	st.shared.u32 	[%r816+13340], %r842;
	st.shared.u32 	[%r816+13344], %r843;
	st.shared.u32 	[%r816+13348], %r844;
	st.shared.u32 	[%r816+13352], %r845;
	st.shared.u32 	[%r816+13356], %r846;
	st.shared.u32 	[%r816+13360], %r847;
	st.shared.u32 	[%r816+13364], %r848;
	st.shared.u32 	[%r816+13368], %r849;
	st.shared.u32 	[%r816+13372], %r850;
$L__BB8_177:
	setp.gt.u32 	%p104, %r1, 255;
	bar.sync 	0;
	ld.shared.u32 	%r218, [%r217];
	@%p104 bra 	$L__BB8_179;
	shl.b32 	%r851, %r1, 2;
	add.s32 	%r853, %r783, %r851;
	ld.shared.u32 	%r854, [%r853];
	add.s32 	%r855, %r854, %r218;
	st.shared.u32 	[%r853], %r855;
	ld.shared.u32 	%r856, [%r853+1024];
	add.s32 	%r857, %r856, %r218;
	st.shared.u32 	[%r853+1024], %r857;
	ld.shared.u32 	%r858, [%r853+2048];
	add.s32 	%r859, %r858, %r218;
	st.shared.u32 	[%r853+2048], %r859;
	ld.shared.u32 	%r860, [%r853+3072];
	add.s32 	%r861, %r860, %r218;
	st.shared.u32 	[%r853+3072], %r861;
	ld.shared.u32 	%r862, [%r853+4096];
	add.s32 	%r863, %r862, %r218;
	st.shared.u32 	[%r853+4096], %r863;
	ld.shared.u32 	%r864, [%r853+5120];
	add.s32 	%r865, %r864, %r218;
	st.shared.u32 	[%r853+5120], %r865;
	ld.shared.u32 	%r866, [%r853+6144];
	add.s32 	%r867, %r866, %r218;
	st.shared.u32 	[%r853+6144], %r867;
	ld.shared.u32 	%r868, [%r853+7168];
	add.s32 	%r869, %r868, %r218;
	st.shared.u32 	[%r853+7168], %r869;
	ld.shared.u32 	%r870, [%r853+8192];
	add.s32 	%r871, %r870, %r218;
	st.shared.u32 	[%r853+8192], %r871;
	ld.shared.u32 	%r872, [%r853+9216];
	add.s32 	%r873, %r872, %r218;
	st.shared.u32 	[%r853+9216], %r873;
	ld.shared.u32 	%r874, [%r853+10240];
	add.s32 	%r875, %r874, %r218;
	st.shared.u32 	[%r853+10240], %r875;
	ld.shared.u32 	%r876, [%r853+11264];
	add.s32 	%r877, %r876, %r218;
	st.shared.u32 	[%r853+11264], %r877;
$L__BB8_179:
	ld.param.u32 	%r2132, [_ZN3cub18CUB_300001_SM_10006detail10radix_sort29DeviceRadixSortOnesweepKernelINS1_5radix10policy_hubIiiyE10Policy1000ELNS0_9SortOrderE0EiiyiiNS1_21identity_decomposer_tEEEvPT5_SB_PT3_PKSC_PT1_PKSG_PT2_PKSK_T4_iiT6__param_10];
	ld.param.u32 	%r2095, [_ZN3cub18CUB_300001_SM_10006detail10radix_sort29DeviceRadixSortOnesweepKernelINS1_5radix10policy_hubIiiyE10Policy1000ELNS0_9SortOrderE0EiiyiiNS1_21identity_decomposer_tEEEvPT5_SB_PT3_PKSC_PT1_PKSG_PT2_PKSK_T4_iiT6__param_9];
	shl.b32 	%r904, %r1, 5;
	and.b32  	%r905, %r904, 31744;
	add.s32 	%r219, %r783, %r905;
	bar.sync 	0;
	// begin inline asm
	mov.u32 %r878, %lanemask_le;
	// end inline asm
	shr.u32 	%r907, %r2228, %r2095;
	mov.b32 	%r908, -1;
	shl.b32 	%r909, %r908, %r2132;
	not.b32 	%r221, %r909;
	and.b32  	%r901, %r907, %r221;
	mov.b32 	%r881, 1;
	// begin inline asm
	{
    .reg .pred p;
    and.b32 %r879, %r901, %r881;    setp.ne.u32 p, %r879, 0;
    vote.ballot.sync.b32 %r879, p, 0xffffffff;
    @!p not.b32 %r879, %r879;
}

	// end inline asm
	mov.b32 	%r884, 2;
	// begin inline asm
	{
    .reg .pred p;
    and.b32 %r882, %r901, %r884;    setp.ne.u32 p, %r882, 0;
    vote.ballot.sync.b32 %r882, p, 0xffffffff;
    @!p not.b32 %r882, %r882;
}

	// end inline asm
	and.b32  	%r910, %r882, %r879;
	mov.b32 	%r887, 4;
	// begin inline asm
	{
    .reg .pred p;
    and.b32 %r885, %r901, %r887;    setp.ne.u32 p, %r885, 0;
    vote.ballot.sync.b32 %r885, p, 0xffffffff;
    @!p not.b32 %r885, %r885;
}

	// end inline asm
	and.b32  	%r911, %r885, %r910;
	mov.b32 	%r890, 8;
	// begin inline asm
	{
    .reg .pred p;
    and.b32 %r888, %r901, %r890;    setp.ne.u32 p, %r888, 0;
    vote.ballot.sync.b32 %r888, p, 0xffffffff;
    @!p not.b32 %r888, %r888;
}

	// end inline asm
	and.b32  	%r912, %r888, %r911;
	mov.b32 	%r893, 16;
	// begin inline asm
	{
    .reg .pred p;
    and.b32 %r891, %r901, %r893;    setp.ne.u32 p, %r891, 0;
    vote.ballot.sync.b32 %r891, p, 0xffffffff;
    @!p not.b32 %r891, %r891;
}

	// end inline asm
	and.b32  	%r913, %r891, %r912;
	mov.b32 	%r896, 32;
	// begin inline asm
	{
    .reg .pred p;
    and.b32 %r894, %r901, %r896;    setp.ne.u32 p, %r894, 0;
    vote.ballot.sync.b32 %r894, p, 0xffffffff;
    @!p not.b32 %r894, %r894;
}

	// end inline asm
	and.b32  	%r914, %r894, %r913;
	mov.b32 	%r899, 64;
	// begin inline asm
	{
    .reg .pred p;
    and.b32 %r897, %r901, %r899;    setp.ne.u32 p, %r897, 0;
    vote.ballot.sync.b32 %r897, p, 0xffffffff;
    @!p not.b32 %r897, %r897;
}

	// end inline asm
	and.b32  	%r915, %r897, %r914;
	mov.b32 	%r902, 128;
	// begin inline asm
	{
    .reg .pred p;
    and.b32 %r900, %r901, %r902;    setp.ne.u32 p, %r900, 0;
    vote.ballot.sync.b32 %r900, p, 0xffffffff;
    @!p not.b32 %r900, %r900;
}

	// end inline asm
	and.b32  	%r916, %r900, %r915;
	clz.b32 	%r917, %r916;
	sub.s32 	%r223, 31, %r917;
	and.b32  	%r918, %r878, %r916;
	popc.b32 	%r224, %r918;
	setp.ne.s32 	%p105, %r443, %r223;
	mov.b32 	%r2229, 0;
	@%p105 bra 	$L__BB8_181;
	shl.b32 	%r919, %r901, 2;
	add.s32 	%r920, %r219, %r919;
	atom.shared.add.u32 	%r2229, [%r920], %r224;
$L__BB8_181:
	ld.param.u32 	%r2096, [_ZN3cub18CUB_300001_SM_10006detail10radix_sort29DeviceRadixSortOnesweepKernelINS1_5radix10policy_hubIiiyE10Policy1000ELNS0_9SortOrderE0EiiyiiNS1_21identity_decomposer_tEEEvPT5_SB_PT3_PKSC_PT1_PKSG_PT2_PKSK_T4_iiT6__param_9];
	shfl.sync.idx.b32	%r946|%p106, %r2229, %r223, 31, -1;
	add.s32 	%r227, %r224, %r946;
	shr.u32 	%r947, %r2227, %r2096;
	and.b32  	%r943, %r947, %r221;
	mov.b32 	%r923, 1;
	// begin inline asm
	{
    .reg .pred p;
    and.b32 %r921, %r943, %r923;    setp.ne.u32 p, %r921, 0;
    vote.ballot.sync.b32 %r921, p, 0xffffffff;
    @!p not.b32 %r921, %r921;
}

	// end inline asm
	mov.b32 	%r926, 2;
	// begin inline asm
	{
    .reg .pred p;
    and.b32 %r924, %r943, %r926;    setp.ne.u32 p, %r924, 0;
    vote.ballot.sync.b32 %r924, p, 0xffffffff;
    @!p not.b32 %r924, %r924;
}

	// end inline asm
	and.b32  	%r948, %r924, %r921;
	mov.b32 	%r929, 4;
	// begin inline asm
	{
    .reg .pred p;
    and.b32 %r927, %r943, %r929;    setp.ne.u32 p, %r927, 0;
    vote.ballot.sync.b32 %r927, p, 0xffffffff;
    @!p not.b32 %r927, %r927;
}

	// end inline asm
	and.b32  	%r949, %r927, %r948;
	mov.b32 	%r932, 8;
	// begin inline asm
	{
    .reg .pred p;
    and.b32 %r930, %r943, %r932;    setp.ne.u32 p, %r930, 0;
    vote.ballot.sync.b32 %r930, p, 0xffffffff;
    @!p not.b32 %r930, %r930;
}

	// end inline asm
	and.b32  	%r950, %r930, %r949;
	mov.b32 	%r935, 16;
	// begin inline asm
	{
    .reg .pred p;
    and.b32 %r933, %r943, %r935;    setp.ne.u32 p, %r933, 0;
    vote.ballot.sync.b32 %r933, p, 0xffffffff;
    @!p not.b32 %r933, %r933;
}

	// end inline asm
	and.b32  	%r951, %r933, %r950;
	mov.b32 	%r938, 32;
	// begin inline asm
	{
    .reg .pred p;
    and.b32 %r936, %r943, %r938;    setp.ne.u32 p, %r936, 0;
    vote.ballot.sync.b32 %r936, p, 0xffffffff;
    @!p not.b32 %r936, %r936;
}

	// end inline asm
	and.b32  	%r952, %r936, %r951;
	mov.b32 	%r941, 64;
	// begin inline asm
	{
    .reg .pred p;
    and.b32 %r939, %r943, %r941;    setp.ne.u32 p, %r939, 0;
    vote.ballot.sync.b32 %r939, p, 0xffffffff;
    @!p not.b32 %r939, %r939;
}

	// end inline asm
	and.b32  	%r953, %r939, %r952;
	mov.b32 	%r944, 128;
	// begin inline asm
	{
    .reg .pred p;
    and.b32 %r942, %r943, %r944;    setp.ne.u32 p, %r942, 0;
    vote.ballot.sync.b32 %r942, p, 0xffffffff;
    @!p not.b32 %r942, %r942;
}

	// end inline asm
	and.b32  	%r954, %r942, %r953;
	clz.b32 	%r955, %r954;
	sub.s32 	%r229, 31, %r955;
	and.b32  	%r956, %r878, %r954;
	popc.b32 	%r230, %r956;
	setp.ne.s32 	%p107, %r443, %r229;
	mov.b32 	%r2230, 0;
	@%p107 bra 	$L__BB8_183;
	shl.b32 	%r957, %r943, 2;
	add.s32 	%r958, %r219, %r957;
	atom.shared.add.u32 	%r2230, [%r958], %r230;
$L__BB8_183:
	ld.param.u32 	%r2097, [_ZN3cub18CUB_300001_SM_10006detail10radix_sort29DeviceRadixSortOnesweepKernelINS1_5radix10policy_hubIiiyE10Policy1000ELNS0_9SortOrderE0EiiyiiNS1_21identity_decomposer_tEEEvPT5_SB_PT3_PKSC_PT1_PKSG_PT2_PKSK_T4_iiT6__param_9];
	shfl.sync.idx.b32	%r984|%p108, %r2230, %r229, 31, -1;
	add.s32 	%r233, %r230, %r984;
	shr.u32 	%r985, %r2226, %r2097;
	and.b32  	%r981, %r985, %r221;
	mov.b32 	%r961, 1;
	// begin inline asm
	{
    .reg .pred p;
    and.b32 %r959, %r981, %r961;    setp.ne.u32 p, %r959, 0;
    vote.ballot.sync.b32 %r959, p, 0xffffffff;
    @!p not.b32 %r959, %r959;
}

	// end inline asm
	mov.b32 	%r964, 2;
	// begin inline asm
	{
    .reg .pred p;
    and.b32 %r962, %r981, %r964;    setp.ne.u32 p, %r962, 0;
    vote.ballot.sync.b32 %r962, p, 0xffffffff;
    @!p not.b32 %r962, %r962;
}

	// end inline asm
	and.b32  	%r986, %r962, %r959;
	mov.b32 	%r967, 4;
	// begin inline asm
	{
    .reg .pred p;
    and.b32 %r965, %r981, %r967;    setp.ne.u32 p, %r965, 0;
    vote.ballot.sync.b32 %r965, p, 0xffffffff;
    @!p not.b32 %r965, %r965;
}

	// end inline asm
	and.b32  	%r987, %r965, %r986;
	mov.b32 	%r970, 8;
	// begin inline asm
	{
    .reg .pred p;
    and.b32 %r968, %r981, %r970;    setp.ne.u32 p, %r968, 0;
    vote.ballot.sync.b32 %r968, p, 0xffffffff;
    @!p not.b32 %r968, %r968;
}

	// end inline asm
	and.b32  	%r988, %r968, %r987;
	mov.b32 	%r973, 16;
	// begin inline asm
	{
    .reg .pred p;
    and.b32 %r971, %r981, %r973;    setp.ne.u32 p, %r971, 0;
    vote.ballot.sync.b32 %r971, p, 0xffffffff;
    @!p not.b32 %r971, %r971;
}

	// end inline asm
	and.b32  	%r989, %r971, %r988;
	mov.b32 	%r976, 32;
	// begin inline asm
	{
    .reg .pred p;
    and.b32 %r974, %r981, %r976;    setp.ne.u32 p, %r974, 0;
    vote.ballot.sync.b32 %r974, p, 0xffffffff;
    @!p not.b32 %r974, %r974;
}

	// end inline asm
	and.b32  	%r990, %r974, %r989;
	mov.b32 	%r979, 64;
	// begin inline asm
	{
    .reg .pred p;
    and.b32 %r977, %r981, %r979;    setp.ne.u32 p, %r977, 0;
    vote.ballot.sync.b32 %r977, p, 0xffffffff;
    @!p not.b32 %r977, %r977;
}

	// end inline asm
	and.b32  	%r991, %r977, %r990;
	mov.b32 	%r982, 128;
	// begin inline asm
	{
    .reg .pred p;
    and.b32 %r980, %r981, %r982;    setp.ne.u32 p, %r980, 0;
    vote.ballot.sync.b32 %r980, p, 0xffffffff;
    @!p not.b32 %r980, %r980;
}

	// end inline asm
	and.b32  	%r992, %r980, %r991;
	clz.b32 	%r993, %r992;
	sub.s32 	%r235, 31, %r993;
	and.b32  	%r994, %r878, %r992;
	popc.b32 	%r236, %r994;
	setp.ne.s32 	%p109, %r443, %r235;
	mov.b32 	%r2231, 0;
	@%p109 bra 	$L__BB8_185;
	shl.b32 	%r995, %r981, 2;
	add.s32 	%r996, %r219, %r995;
	atom.shared.add.u32 	%r2231, [%r996], %r236;
$L__BB8_185:
	ld.param.u32 	%r2098, [_ZN3cub18CUB_300001_SM_10006detail10radix_sort29DeviceRadixSortOnesweepKernelINS1_5radix10policy_hubIiiyE10Policy1000ELNS0_9SortOrderE0EiiyiiNS1_21identity_decomposer_tEEEvPT5_SB_PT3_PKSC_PT1_PKSG_PT2_PKSK_T4_iiT6__param_9];
	shfl.sync.idx.b32	%r1022|%p110, %r2231, %r235, 31, -1;
	add.s32 	%r239, %r236, %r1022;
	shr.u32 	%r1023, %r2225, %r2098;
	and.b32  	%r1019, %r1023, %r221;
	mov.b32 	%r999, 1;
	// begin inline asm
	{
    .reg .pred p;
    and.b32 %r997, %r1019, %r999;    setp.ne.u32 p, %r997, 0;
    vote.ballot.sync.b32 %r997, p, 0xffffffff;
    @!p not.b32 %r997, %r997;
}

	// end inline asm
	mov.b32 	%r1002, 2;
	// begin inline asm
	{
    .reg .pred p;
    and.b32 %r1000, %r1019, %r1002;    setp.ne.u32 p, %r1000, 0;
    vote.ballot.sync.b32 %r1000, p, 0xffffffff;
    @!p not.b32 %r1000, %r1000;
}

	// end inline asm
	and.b32  	%r1024, %r1000, %r997;
	mov.b32 	%r1005, 4;
	// begin inline asm
	{
    .reg .pred p;
    and.b32 %r1003, %r1019, %r1005;    setp.ne.u32 p, %r1003, 0;
    vote.ballot.sync.b32 %r1003, p, 0xffffffff;
    @!p not.b32 %r1003, %r1003;
}

	// end inline asm
	and.b32  	%r1025, %r1003, %r1024;
	mov.b32 	%r1008, 8;
	// begin inline asm
	{
    .reg .pred p;
    and.b32 %r1006, %r1019, %r1008;    setp.ne.u32 p, %r1006, 0;
    vote.ballot.sync.b32 %r1006, p, 0xffffffff;
    @!p not.b32 %r1006, %r1006;
}

	// end inline asm
	and.b32  	%r1026, %r1006, %r1025;
	mov.b32 	%r1011, 16;
	// begin inline asm
	{
    .reg .pred p;
    and.b32 %r1009, %r1019, %r1011;    setp.ne.u32 p, %r1009, 0;
    vote.ballot.sync.b32 %r1009, p, 0xffffffff;
    @!p not.b32 %r1009, %r1009;
}

	// end inline asm
	and.b32  	%r1027, %r1009, %r1026;
	mov.b32 	%r1014, 32;
	// begin inline asm
	{
    .reg .pred p;
    and.b32 %r1012, %r1019, %r1014;    setp.ne.u32 p, %r1012, 0;
    vote.ballot.sync.b32 %r1012, p, 0xffffffff;
    @!p not.b32 %r1012, %r1012;
}

	// end inline asm
	and.b32  	%r1028, %r1012, %r1027;
	mov.b32 	%r1017, 64;
	// begin inline asm
	{
    .reg .pred p;
    and.b32 %r1015, %r1019, %r1017;    setp.ne.u32 p, %r1015, 0;
    vote.ballot.sync.b32 %r1015, p, 0xffffffff;
    @!p not.b32 %r1015, %r1015;
}

	// end inline asm
	and.b32  	%r1029, %r1015, %r1028;
	mov.b32 	%r1020, 128;
	// begin inline asm
	{
    .reg .pred p;
    and.b32 %r1018, %r1019, %r1020;    setp.ne.u32 p, %r1018, 0;
    vote.ballot.sync.b32 %r1018, p, 0xffffffff;
    @!p not.b32 %r1018, %r1018;
}

	// end inline asm
	and.b32  	%r1030, %r1018, %r1029;
	clz.b32 	%r1031, %r1030;
	sub.s32 	%r241, 31, %r1031;
	and.b32  	%r1032, %r878, %r1030;
	popc.b32 	%r242, %r1032;
	setp.ne.s32 	%p111, %r443, %r241;
	mov.b32 	%r2232, 0;
	@%p111 bra 	$L__BB8_187;
	shl.b32 	%r1033, %r1019, 2;
	add.s32 	%r1034, %r219, %r1033;
	atom.shared.add.u32 	%r2232, [%r1034], %r242;
$L__BB8_187:
	ld.param.u32 	%r2099, [_ZN3cub18CUB_300001_SM_10006detail10radix_sort29DeviceRadixSortOnesweepKernelINS1_5radix10policy_hubIiiyE10Policy1000ELNS0_9SortOrderE0EiiyiiNS1_21identity_decomposer_tEEEvPT5_SB_PT3_PKSC_PT1_PKSG_PT2_PKSK_T4_iiT6__param_9];
	shfl.sync.idx.b32	%r1060|%p112, %r2232, %r241, 31, -1;
	add.s32 	%r245, %r242, %r1060;
	shr.u32 	%r1061, %r2224, %r2099;
	and.b32  	%r1057, %r1061, %r221;
	mov.b32 	%r1037, 1;
	// begin inline asm
	{
    .reg .pred p;
    and.b32 %r1035, %r1057, %r1037;    setp.ne.u32 p, %r1035, 0;
    vote.ballot.sync.b32 %r1035, p, 0xffffffff;
    @!p not.b32 %r1035, %r1035;
}

	// end inline asm
	mov.b32 	%r1040, 2;
	// begin inline asm
	{
    .reg .pred p;
    and.b32 %r1038, %r1057, %r1040;    setp.ne.u32 p, %r1038, 0;
    vote.ballot.sync.b32 %r1038, p, 0xffffffff;
    @!p not.b32 %r1038, %r1038;
}

	// end inline asm
	and.b32  	%r1062, %r1038, %r1035;
	mov.b32 	%r1043, 4;
	// begin inline asm
	{
    .reg .pred p;
    and.b32 %r1041, %r1057, %r1043;    setp.ne.u32 p, %r1041, 0;
    vote.ballot.sync.b32 %r1041, p, 0xffffffff;
    @!p not.b32 %r1041, %r1041;
}

	// end inline asm
	and.b32  	%r1063, %r1041, %r1062;
	mov.b32 	%r1046, 8;
	// begin inline asm
	{
    .reg .pred p;
    and.b32 %r1044, %r1057, %r1046;    setp.ne.u32 p, %r1044, 0;
    vote.ballot.sync.b32 %r1044, p, 0xffffffff;
    @!p not.b32 %r1044, %r1044;
}

	// end inline asm
	and.b32  	%r1064, %r1044, %r1063;
	mov.b32 	%r1049, 16;
	// begin inline asm
	{
    .reg .pred p;
    and.b32 %r1047, %r1057, %r1049;    setp.ne.u32 p, %r1047, 0;
    vote.ballot.sync.b32 %r1047, p, 0xffffffff;
    @!p not.b32 %r1047, %r1047;
}

	// end inline asm
	and.b32  	%r1065, %r1047, %r1064;
	mov.b32 	%r1052, 32;
	// begin inline asm
	{
    .reg .pred p;
    and.b32 %r1050, %r1057, %r1052;    setp.ne.u32 p, %r1050, 0;
    vote.ballot.sync.b32 %r1050, p, 0xffffffff;
    @!p not.b32 %r1050, %r1050;
}

	// end inline asm
	and.b32  	%r1066, %r1050, %r1065;
	mov.b32 	%r1055, 64;
	// begin inline asm
	{
    .reg .pred p;
    and.b32 %r1053, %r1057, %r1055;    setp.ne.u32 p, %r1053, 0;
    vote.ballot.sync.b32 %r1053, p, 0xffffffff;
    @!p not.b32 %r1053, %r1053;
}

	// end inline asm
	and.b32  	%r1067, %r1053, %r1066;
	mov.b32 	%r1058, 128;
	// begin inline asm
	{
    .reg .pred p;
    and.b32 %r1056, %r1057, %r1058;    setp.ne.u32 p, %r1056, 0;
    vote.ballot.sync.b32 %r1056, p, 0xffffffff;
    @!p not.b32 %r1056, %r1056;
}

	// end inline asm
	and.b32  	%r1068, %r1056, %r1067;
	clz.b32 	%r1069, %r1068;
	sub.s32 	%r247, 31, %r1069;
	and.b32  	%r1070, %r878, %r1068;
	popc.b32 	%r248, %r1070;
	setp.ne.s32 	%p113, %r443, %r247;
	mov.b32 	%r2233, 0;
	@%p113 bra 	$L__BB8_189;
	shl.b32 	%r1071, %r1057, 2;
	add.s32 	%r1072, %r219, %r1071;
	atom.shared.add.u32 	%r2233, [%r1072], %r248;
$L__BB8_189:
	ld.param.u32 	%r2100, [_ZN3cub18CUB_300001_SM_10006detail10radix_sort29DeviceRadixSortOnesweepKernelINS1_5radix10policy_hubIiiyE10Policy1000ELNS0_9SortOrderE0EiiyiiNS1_21identity_decomposer_tEEEvPT5_SB_PT3_PKSC_PT1_PKSG_PT2_PKSK_T4_iiT6__param_9];
	shfl.sync.idx.b32	%r1098|%p114, %r2233, %r247, 31, -1;
	add.s32 	%r251, %r248, %r1098;
	shr.u32 	%r1099, %r2223, %r2100;
	and.b32  	%r1095, %r1099, %r221;
	mov.b32 	%r1075, 1;
	// begin inline asm
	{
    .reg .pred p;
    and.b32 %r1073, %r1095, %r1075;    setp.ne.u32 p, %r1073, 0;
    vote.ballot.sync.b32 %r1073, p, 0xffffffff;
    @!p not.b32 %r1073, %r1073;
}

	// end inline asm
	mov.b32 	%r1078, 2;
	// begin inline asm
	{
    .reg .pred p;
    and.b32 %r1076, %r1095, %r1078;    setp.ne.u32 p, %r1076, 0;
    vote.ballot.sync.b32 %r1076, p, 0xffffffff;
    @!p not.b32 %r1076, %r1076;
}

	// end inline asm
	and.b32  	%r1100, %r1076, %r1073;
	mov.b32 	%r1081, 4;
	// begin inline asm
	{
    .reg .pred p;
    and.b32 %r1079, %r1095, %r1081;    setp.ne.u32 p, %r1079, 0;
    vote.ballot.sync.b32 %r1079, p, 0xffffffff;
    @!p not.b32 %r1079, %r1079;
}

	// end inline asm
	and.b32  	%r1101, %r1079, %r1100;
	mov.b32 	%r1084, 8;
	// begin inline asm
	{
    .reg .pred p;
    and.b32 %r1082, %r1095, %r1084;    setp.ne.u32 p, %r1082, 0;
    vote.ballot.sync.b32 %r1082, p, 0xffffffff;
    @!p not.b32 %r1082, %r1082;
}

	// end inline asm
	and.b32  	%r1102, %r1082, %r1101;
	mov.b32 	%r1087, 16;
	// begin inline asm
	{
    .reg .pred p;
    and.b32 %r1085, %r1095, %r1087;    setp.ne.u32 p, %r1085, 0;
    vote.ballot.sync.b32 %r1085, p, 0xffffffff;
    @!p not.b32 %r1085, %r1085;
}

	// end inline asm
	and.b32  	%r1103, %r1085, %r1102;
	mov.b32 	%r1090, 32;
	// begin inline asm
	{
    .reg .pred p;
    and.b32 %r1088, %r1095, %r1090;    setp.ne.u32 p, %r1088, 0;
    vote.ballot.sync.b32 %r1088, p, 0xffffffff;
    @!p not.b32 %r1088, %r1088;
}

	// end inline asm
	and.b32  	%r1104, %r1088, %r1103;
	mov.b32 	%r1093, 64;
	// begin inline asm
	{
    .reg .pred p;
    and.b32 %r1091, %r1095, %r1093;    setp.ne.u32 p, %r1091, 0;
    vote.ballot.sync.b32 %r1091, p, 0xffffffff;
    @!p not.b32 %r1091, %r1091;
}

	// end inline asm
	and.b32  	%r1105, %r1091, %r1104;
	mov.b32 	%r1096, 128;
	// begin inline asm
	{
    .reg .pred p;
    and.b32 %r1094, %r1095, %r1096;    setp.ne.u32 p, %r1094, 0;
    vote.ballot.sync.b32 %r1094, p, 0xffffffff;
    @!p not.b32 %r1094, %r1094;
}

	// end inline asm
	and.b32  	%r1106, %r1094, %r1105;
	clz.b32 	%r1107, %r1106;
	sub.s32 	%r253, 31, %r1107;
	and.b32  	%r1108, %r878, %r1106;
	popc.b32 	%r254, %r1108;
	setp.ne.s32 	%p115, %r443, %r253;
	mov.b32 	%r2234, 0;
	@%p115 bra 	$L__BB8_191;
	shl.b32 	%r1109, %r1095, 2;
	add.s32 	%r1110, %r219, %r1109;
	atom.shared.add.u32 	%r2234, [%r1110], %r254;
$L__BB8_191:
	ld.param.u32 	%r2101, [_ZN3cub18CUB_300001_SM_10006detail10radix_sort29DeviceRadixSortOnesweepKernelINS1_5radix10policy_hubIiiyE10Policy1000ELNS0_9SortOrderE0EiiyiiNS1_21identity_decomposer_tEEEvPT5_SB_PT3_PKSC_PT1_PKSG_PT2_PKSK_T4_iiT6__param_9];
	shfl.sync.idx.b32	%r1136|%p116, %r2234, %r253, 31, -1;
	add.s32 	%r257, %r254, %r1136;
	shr.u32 	%r1137, %r2222, %r2101;
	and.b32  	%r1133, %r1137, %r221;
	mov.b32 	%r1113, 1;
	// begin inline asm
	{
    .reg .pred p;
    and.b32 %r1111, %r1133, %r1113;    setp.ne.u32 p, %r1111, 0;
    vote.ballot.sync.b32 %r1111, p, 0xffffffff;
    @!p not.b32 %r1111, %r1111;
}

	// end inline asm
	mov.b32 	%r1116, 2;
	// begin inline asm
	{
    .reg .pred p;
    and.b32 %r1114, %r1133, %r1116;    setp.ne.u32 p, %r1114, 0;
    vote.ballot.sync.b32 %r1114, p, 0xffffffff;
    @!p not.b32 %r1114, %r1114;
}

	// end inline asm
	and.b32  	%r1138, %r1114, %r1111;
	mov.b32 	%r1119, 4;
	// begin inline asm
	{
    .reg .pred p;
    and.b32 %r1117, %r1133, %r1119;    setp.ne.u32 p, %r1117, 0;
    vote.ballot.sync.b32 %r1117, p, 0xffffffff;
    @!p not.b32 %r1117, %r1117;
}

	// end inline asm
	and.b32  	%r1139, %r1117, %r1138;
	mov.b32 	%r1122, 8;
	// begin inline asm
	{
    .reg .pred p;
    and.b32 %r1120, %r1133, %r1122;    setp.ne.u32 p, %r1120, 0;
    vote.ballot.sync.b32 %r1120, p, 0xffffffff;
    @!p not.b32 %r1120, %r1120;
}

	// end inline asm
	and.b32  	%r1140, %r1120, %r1139;
	mov.b32 	%r1125, 16;
	// begin inline asm
	{
    .reg .pred p;
    and.b32 %r1123, %r1133, %r1125;    setp.ne.u32 p, %r1123, 0;
    vote.ballot.sync.b32 %r1123, p, 0xffffffff;
    @!p not.b32 %r1123, %r1123;
}

	// end inline asm
	and.b32  	%r1141, %r1123, %r1140;
	mov.b32 	%r1128, 32;
	// begin inline asm
	{
    .reg .pred p;
    and.b32 %r1126, %r1133, %r1128;    setp.ne.u32 p, %r1126, 0;
    vote.ballot.sync.b32 %r1126, p, 0xffffffff;
    @!p not.b32 %r1126, %r1126;
}

	// end inline asm
	and.b32  	%r1142, %r1126, %r1141;
	mov.b32 	%r1131, 64;
	// begin inline asm
	{
    .reg .pred p;
    and.b32 %r1129, %r1133, %r1131;    setp.ne.u32 p, %r1129, 0;
    vote.ballot.sync.b32 %r1129, p, 0xffffffff;
    @!p not.b32 %r1129, %r1129;
}

	// end inline asm
	and.b32  	%r1143, %r1129, %r1142;
	mov.b32 	%r1134, 128;
	// begin inline asm
	{
    .reg .pred p;
    and.b32 %r1132, %r1133, %r1134;    setp.ne.u32 p, %r1132, 0;
    vote.ballot.sync.b32 %r1132, p, 0xffffffff;
    @!p not.b32 %r1132, %r1132;
}

	// end inline asm
	and.b32  	%r1144, %r1132, %r1143;
	clz.b32 	%r1145, %r1144;
	sub.s32 	%r259, 31, %r1145;
	and.b32  	%r1146, %r878, %r1144;
	popc.b32 	%r260, %r1146;
	setp.ne.s32 	%p117, %r443, %r259;
	mov.b32 	%r2235, 0;
	@%p117 bra 	$L__BB8_193;
	shl.b32 	%r1147, %r1133, 2;
	add.s32 	%r1148, %r219, %r1147;
	atom.shared.add.u32 	%r2235, [%r1148], %r260;
$L__BB8_193:
	ld.param.u32 	%r2102, [_ZN3cub18CUB_300001_SM_10006detail10radix_sort29DeviceRadixSortOnesweepKernelINS1_5radix10policy_hubIiiyE10Policy1000ELNS0_9SortOrderE0EiiyiiNS1_21identity_decomposer_tEEEvPT5_SB_PT3_PKSC_PT1_PKSG_PT2_PKSK_T4_iiT6__param_9];
	shfl.sync.idx.b32	%r1174|%p118, %r2235, %r259, 31, -1;
	add.s32 	%r263, %r260, %r1174;
	shr.u32 	%r1175, %r2221, %r2102;
	and.b32  	%r1171, %r1175, %r221;
	mov.b32 	%r1151, 1;
	// begin inline asm
	{
    .reg .pred p;
    and.b32 %r1149, %r1171, %r1151;    setp.ne.u32 p, %r1149, 0;
    vote.ballot.sync.b32 %r1149, p, 0xffffffff;
    @!p not.b32 %r1149, %r1149;
}

	// end inline asm
	mov.b32 	%r1154, 2;
	// begin inline asm
	{
    .reg .pred p;
    and.b32 %r1152, %r1171, %r1154;    setp.ne.u32 p, %r1152, 0;
    vote.ballot.sync.b32 %r1152, p, 0xffffffff;
    @!p not.b32 %r1152, %r1152;
}

	// end inline asm
	and.b32  	%r1176, %r1152, %r1149;
	mov.b32 	%r1157, 4;
	// begin inline asm
	{
    .reg .pred p;
    and.b32 %r1155, %r1171, %r1157;    setp.ne.u32 p, %r1155, 0;
    vote.ballot.sync.b32 %r1155, p, 0xffffffff;
    @!p not.b32 %r1155, %r1155;
}

	// end inline asm
	and.b32  	%r1177, %r1155, %r1176;
	mov.b32 	%r1160, 8;
	// begin inline asm
	{
    .reg .pred p;
    and.b32 %r1158, %r1171, %r1160;    setp.ne.u32 p, %r1158, 0;
    vote.ballot.sync.b32 %r1158, p, 0xffffffff;
    @!p not.b32 %r1158, %r1158;
}

	// end inline asm
	and.b32  	%r1178, %r1158, %r1177;
	mov.b32 	%r1163, 16;
	// begin inline asm
	{
    .reg .pred p;
    and.b32 %r1161, %r1171, %r1163;    setp.ne.u32 p, %r1161, 0;
    vote.ballot.sync.b32 %r1161, p, 0xffffffff;
    @!p not.b32 %r1161, %r1161;
}

	// end inline asm
	and.b32  	%r1179, %r1161, %r1178;
	mov.b32 	%r1166, 32;
	// begin inline asm
	{
    .reg .pred p;
    and.b32 %r1164, %r1171, %r1166;    setp.ne.u32 p, %r1164, 0;
    vote.ballot.sync.b32 %r1164, p, 0xffffffff;
    @!p not.b32 %r1164, %r1164;
}

	// end inline asm
	and.b32  	%r1180, %r1164, %r1179;
	mov.b32 	%r1169, 64;
	// begin inline asm
	{
    .reg .pred p;
    and.b32 %r1167, %r1171, %r1169;    setp.ne.u32 p, %r1167, 0;
    vote.ballot.sync.b32 %r1167, p, 0xffffffff;
    @!p not.b32 %r1167, %r1167;
}

	// end inline asm
	and.b32  	%r1181, %r1167, %r1180;
	mov.b32 	%r1172, 128;
	// begin inline asm
	{
    .reg .pred p;
    and.b32 %r1170, %r1171, %r1172;    setp.ne.u32 p, %r1170, 0;
    vote.ballot.sync.b32 %r1170, p, 0xffffffff;
    @!p not.b32 %r1170, %r1170;
}

	// end inline asm
	and.b32  	%r1182, %r1170, %r1181;
	clz.b32 	%r1183, %r1182;
	sub.s32 	%r265, 31, %r1183;
	and.b32  	%r1184, %r878, %r1182;
	popc.b32 	%r266, %r1184;
	setp.ne.s32 	%p119, %r443, %r265;
	mov.b32 	%r2236, 0;
	@%p119 bra 	$L__BB8_195;
	shl.b32 	%r1185, %r1171, 2;
	add.s32 	%r1186, %r219, %r1185;
	atom.shared.add.u32 	%r2236, [%r1186], %r266;
$L__BB8_195:
	ld.param.u32 	%r2103, [_ZN3cub18CUB_300001_SM_10006detail10radix_sort29DeviceRadixSortOnesweepKernelINS1_5radix10policy_hubIiiyE10Policy1000ELNS0_9SortOrderE0EiiyiiNS1_21identity_decomposer_tEEEvPT5_SB_PT3_PKSC_PT1_PKSG_PT2_PKSK_T4_iiT6__param_9];
	shfl.sync.idx.b32	%r1212|%p120, %r2236, %r265, 31, -1;
	add.s32 	%r269, %r266, %r1212;
	shr.u32 	%r1213, %r2220, %r2103;
	and.b32  	%r1209, %r1213, %r221;
	mov.b32 	%r1189, 1;
	// begin inline asm
	{
    .reg .pred p;
    and.b32 %r1187, %r1209, %r1189;    setp.ne.u32 p, %r1187, 0;
    vote.ballot.sync.b32 %r1187, p, 0xffffffff;
    @!p not.b32 %r1187, %r1187;
}

	// end inline asm
	mov.b32 	%r1192, 2;
	// begin inline asm
	{
    .reg .pred p;
    and.b32 %r1190, %r1209, %r1192;    setp.ne.u32 p, %r1190, 0;
    vote.ballot.sync.b32 %r1190, p, 0xffffffff;
    @!p not.b32 %r1190, %r1190;
}

	// end inline asm
	and.b32  	%r1214, %r1190, %r1187;
	mov.b32 	%r1195, 4;
	// begin inline asm
	{
    .reg .pred p;
    and.b32 %r1193, %r1209, %r1195;    setp.ne.u32 p, %r1193, 0;
    vote.ballot.sync.b32 %r1193, p, 0xffffffff;
    @!p not.b32 %r1193, %r1193;
}

	// end inline asm
	and.b32  	%r1215, %r1193, %r1214;
	mov.b32 	%r1198, 8;
	// begin inline asm
	{
    .reg .pred p;
    and.b32 %r1196, %r1209, %r1198;    setp.ne.u32 p, %r1196, 0;
    vote.ballot.sync.b32 %r1196, p, 0xffffffff;
    @!p not.b32 %r1196, %r1196;
}

	// end inline asm
	and.b32  	%r1216, %r1196, %r1215;
	mov.b32 	%r1201, 16;
	// begin inline asm
	{
    .reg .pred p;
    and.b32 %r1199, %r1209, %r1201;    setp.ne.u32 p, %r1199, 0;
    vote.ballot.sync.b32 %r1199, p, 0xffffffff;
    @!p not.b32 %r1199, %r1199;
}

	// end inline asm
	and.b32  	%r1217, %r1199, %r1216;
	mov.b32 	%r1204, 32;
	// begin inline asm
	{
    .reg .pred p;
    and.b32 %r1202, %r1209, %r1204;    setp.ne.u32 p, %r1202, 0;
    vote.ballot.sync.b32 %r1202, p, 0xffffffff;
    @!p not.b32 %r1202, %r1202;
}

	// end inline asm
	and.b32  	%r1218, %r1202, %r1217;
	mov.b32 	%r1207, 64;
	// begin inline asm
	{
    .reg .pred p;
    and.b32 %r1205, %r1209, %r1207;    setp.ne.u32 p, %r1205, 0;
    vote.ballot.sync.b32 %r1205, p, 0xffffffff;
    @!p not.b32 %r1205, %r1205;
}

	// end inline asm
	and.b32  	%r1219, %r1205, %r1218;
	mov.b32 	%r1210, 128;
	// begin inline asm
	{
    .reg .pred p;
    and.b32 %r1208, %r1209, %r1210;    setp.ne.u32 p, %r1208, 0;
    vote.ballot.sync.b32 %r1208, p, 0xffffffff;
    @!p not.b32 %r1208, %r1208;
}

	// end inline asm
	and.b32  	%r1220, %r1208, %r1219;
	clz.b32 	%r1221, %r1220;
	sub.s32 	%r271, 31, %r1221;
	and.b32  	%r1222, %r878, %r1220;
	popc.b32 	%r272, %r1222;
	setp.ne.s32 	%p121, %r443, %r271;
	mov.b32 	%r2237, 0;
	@%p121 bra 	$L__BB8_197;
	shl.b32 	%r1223, %r1209, 2;
	add.s32 	%r1224, %r219, %r1223;
	atom.shared.add.u32 	%r2237, [%r1224], %r272;
$L__BB8_197:
	ld.param.u32 	%r2104, [_ZN3cub18CUB_300001_SM_10006detail10radix_sort29DeviceRadixSortOnesweepKernelINS1_5radix10policy_hubIiiyE10Policy1000ELNS0_9SortOrderE0EiiyiiNS1_21identity_decomposer_tEEEvPT5_SB_PT3_PKSC_PT1_PKSG_PT2_PKSK_T4_iiT6__param_9];
	shfl.sync.idx.b32	%r1250|%p122, %r2237, %r271, 31, -1;
	add.s32 	%r275, %r272, %r1250;
	shr.u32 	%r1251, %r2219, %r2104;
	and.b32  	%r1247, %r1251, %r221;
	mov.b32 	%r1227, 1;
	// begin inline asm
	{
    .reg .pred p;
    and.b32 %r1225, %r1247, %r1227;    setp.ne.u32 p, %r1225, 0;
    vote.ballot.sync.b32 %r1225, p, 0xffffffff;
    @!p not.b32 %r1225, %r1225;
}

	// end inline asm
	mov.b32 	%r1230, 2;
	// begin inline asm
	{
    .reg .pred p;
    and.b32 %r1228, %r1247, %r1230;    setp.ne.u32 p, %r1228, 0;
    vote.ballot.sync.b32 %r1228, p, 0xffffffff;
    @!p not.b32 %r1228, %r1228;
}

	// end inline asm
	and.b32  	%r1252, %r1228, %r1225;
	mov.b32 	%r1233, 4;
	// begin inline asm
	{
    .reg .pred p;
    and.b32 %r1231, %r1247, %r1233;    setp.ne.u32 p, %r1231, 0;
    vote.ballot.sync.b32 %r1231, p, 0xffffffff;
    @!p not.b32 %r1231, %r1231;
}

	// end inline asm
	and.b32  	%r1253, %r1231, %r1252;
	mov.b32 	%r1236, 8;
	// begin inline asm
	{
    .reg .pred p;
    and.b32 %r1234, %r1247, %r1236;    setp.ne.u32 p, %r1234, 0;
    vote.ballot.sync.b32 %r1234, p, 0xffffffff;
    @!p not.b32 %r1234, %r1234;
}

	// end inline asm
	and.b32  	%r1254, %r1234, %r1253;
	mov.b32 	%r1239, 16;
	// begin inline asm
	{
    .reg .pred p;
    and.b32 %r1237, %r1247, %r1239;    setp.ne.u32 p, %r1237, 0;
    vote.ballot.sync.b32 %r1237, p, 0xffffffff;
    @!p not.b32 %r1237, %r1237;
}

	// end inline asm
	and.b32  	%r1255, %r1237, %r1254;
	mov.b32 	%r1242, 32;
	// begin inline asm
	{
    .reg .pred p;
    and.b32 %r1240, %r1247, %r1242;    setp.ne.u32 p, %r1240, 0;
    vote.ballot.sync.b32 %r1240, p, 0xffffffff;
    @!p not.b32 %r1240, %r1240;
}

	// end inline asm
	and.b32  	%r1256, %r1240, %r1255;
	mov.b32 	%r1245, 64;
	// begin inline asm
	{
    .reg .pred p;
    and.b32 %r1243, %r1247, %r1245;    setp.ne.u32 p, %r1243, 0;
    vote.ballot.sync.b32 %r1243, p, 0xffffffff;
    @!p not.b32 %r1243, %r1243;
}

	// end inline asm
	and.b32  	%r1257, %r1243, %r1256;
	mov.b32 	%r1248, 128;
	// begin inline asm
	{
    .reg .pred p;
    and.b32 %r1246, %r1247, %r1248;    setp.ne.u32 p, %r1246, 0;
    vote.ballot.sync.b32 %r1246, p, 0xffffffff;
    @!p not.b32 %r1246, %r1246;
}

	// end inline asm
	and.b32  	%r1258, %r1246, %r1257;
	clz.b32 	%r1259, %r1258;
	sub.s32 	%r277, 31, %r1259;
	and.b32  	%r1260, %r878, %r1258;
	popc.b32 	%r278, %r1260;
	setp.ne.s32 	%p123, %r443, %r277;
	mov.b32 	%r2238, 0;
	@%p123 bra 	$L__BB8_199;
	shl.b32 	%r1265, %r1247, 2;
	add.s32 	%r1266, %r219, %r1265;
	atom.shared.add.u32 	%r2238, [%r1266], %r278;
$L__BB8_199:
	ld.param.u32 	%r2105, [_ZN3cub18CUB_300001_SM_10006detail10radix_sort29DeviceRadixSortOnesweepKernelINS1_5radix10policy_hubIiiyE10Policy1000ELNS0_9SortOrderE0EiiyiiNS1_21identity_decomposer_tEEEvPT5_SB_PT3_PKSC_PT1_PKSG_PT2_PKSK_T4_iiT6__param_9];
	shfl.sync.idx.b32	%r1292|%p124, %r2238, %r277, 31, -1;
	add.s32 	%r281, %r278, %r1292;
	shr.u32 	%r1293, %r2218, %r2105;
	and.b32  	%r1289, %r1293, %r221;
	mov.b32 	%r1269, 1;
	// begin inline asm
	{
    .reg .pred p;
    and.b32 %r1267, %r1289, %r1269;    setp.ne.u32 p, %r1267, 0;
    vote.ballot.sync.b32 %r1267, p, 0xffffffff;
    @!p not.b32 %r1267, %r1267;
}

	// end inline asm
	mov.b32 	%r1272, 2;
	// begin inline asm
	{
    .reg .pred p;
    and.b32 %r1270, %r1289, %r1272;    setp.ne.u32 p, %r1270, 0;
    vote.ballot.sync.b32 %r1270, p, 0xffffffff;
    @!p not.b32 %r1270, %r1270;
}

	// end inline asm
	and.b32  	%r1294, %r1270, %r1267;
	mov.b32 	%r1275, 4;
	// begin inline asm
	{
    .reg .pred p;
    and.b32 %r1273, %r1289, %r1275;    setp.ne.u32 p, %r1273, 0;
    vote.ballot.sync.b32 %r1273, p, 0xffffffff;
    @!p not.b32 %r1273, %r1273;
}

	// end inline asm
	and.b32  	%r1295, %r1273, %r1294;
	mov.b32 	%r1278, 8;
	// begin inline asm
	{
    .reg .pred p;
    and.b32 %r1276, %r1289, %r1278;    setp.ne.u32 p, %r1276, 0;
    vote.ballot.sync.b32 %r1276, p, 0xffffffff;
    @!p not.b32 %r1276, %r1276;
}

	// end inline asm
	and.b32  	%r1296, %r1276, %r1295;
	mov.b32 	%r1281, 16;
	// begin inline asm
	{
    .reg .pred p;
    and.b32 %r1279, %r1289, %r1281;    setp.ne.u32 p, %r1279, 0;
    vote.ballot.sync.b32 %r1279, p, 0xffffffff;
    @!p not.b32 %r1279, %r1279;
}

	// end inline asm
	and.b32  	%r1297, %r1279, %r1296;
	mov.b32 	%r1284, 32;
	// begin inline asm
	{
    .reg .pred p;
    and.b32 %r1282, %r1289, %r1284;    setp.ne.u32 p, %r1282, 0;
    vote.ballot.sync.b32 %r1282, p, 0xffffffff;
    @!p not.b32 %r1282, %r1282;
}

	// end inline asm
	and.b32  	%r1298, %r1282, %r1297;
	mov.b32 	%r1287, 64;
	// begin inline asm
	{
    .reg .pred p;
    and.b32 %r1285, %r1289, %r1287;    setp.ne.u32 p, %r1285, 0;
    vote.ballot.sync.b32 %r1285, p, 0xffffffff;
    @!p not.b32 %r1285, %r1285;
}

	// end inline asm
	and.b32  	%r1299, %r1285, %r1298;
	mov.b32 	%r1290, 128;
	// begin inline asm
	{
    .reg .pred p;
    and.b32 %r1288, %r1289, %r1290;    setp.ne.u32 p, %r1288, 0;
    vote.ballot.sync.b32 %r1288, p, 0xffffffff;
    @!p not.b32 %r1288, %r1288;
}

	// end inline asm
	and.b32  	%r1300, %r1288, %r1299;
	clz.b32 	%r1301, %r1300;
	sub.s32 	%r283, 31, %r1301;
	and.b32  	%r1302, %r878, %r1300;
	popc.b32 	%r284, %r1302;
	setp.ne.s32 	%p125, %r443, %r283;
	mov.b32 	%r2239, 0;
	@%p125 bra 	$L__BB8_201;
	shl.b32 	%r1307, %r1289, 2;
	add.s32 	%r1308, %r219, %r1307;
	atom.shared.add.u32 	%r2239, [%r1308], %r284;
$L__BB8_201:
	ld.param.u32 	%r2106, [_ZN3cub18CUB_300001_SM_10006detail10radix_sort29DeviceRadixSortOnesweepKernelINS1_5radix10policy_hubIiiyE10Policy1000ELNS0_9SortOrderE0EiiyiiNS1_21identity_decomposer_tEEEvPT5_SB_PT3_PKSC_PT1_PKSG_PT2_PKSK_T4_iiT6__param_9];
	shfl.sync.idx.b32	%r1334|%p126, %r2239, %r283, 31, -1;
	add.s32 	%r287, %r284, %r1334;
	shr.u32 	%r1335, %r2217, %r2106;
	and.b32  	%r1331, %r1335, %r221;
	mov.b32 	%r1311, 1;
	// begin inline asm
	{
    .reg .pred p;
    and.b32 %r1309, %r1331, %r1311;    setp.ne.u32 p, %r1309, 0;
    vote.ballot.sync.b32 %r1309, p, 0xffffffff;
    @!p not.b32 %r1309, %r1309;
}

	// end inline asm
	mov.b32 	%r1314, 2;
	// begin inline asm
	{
    .reg .pred p;
    and.b32 %r1312, %r1331, %r1314;    setp.ne.u32 p, %r1312, 0;
    vote.ballot.sync.b32 %r1312, p, 0xffffffff;
    @!p not.b32 %r1312, %r1312;
}

	// end inline asm
	and.b32  	%r1336, %r1312, %r1309;
	mov.b32 	%r1317, 4;
	// begin inline asm
	{
    .reg .pred p;
    and.b32 %r1315, %r1331, %r1317;    setp.ne.u32 p, %r1315, 0;
    vote.ballot.sync.b32 %r1315, p, 0xffffffff;
    @!p not.b32 %r1315, %r1315;
}

	// end inline asm
	and.b32  	%r1337, %r1315, %r1336;
	mov.b32 	%r1320, 8;
	// begin inline asm
	{
    .reg .pred p;
    and.b32 %r1318, %r1331, %r1320;    setp.ne.u32 p, %r1318, 0;
    vote.ballot.sync.b32 %r1318, p, 0xffffffff;
    @!p not.b32 %r1318, %r1318;
}

	// end inline asm
	and.b32  	%r1338, %r1318, %r1337;
	mov.b32 	%r1323, 16;
	// begin inline asm
	{
    .reg .pred p;
    and.b32 %r1321, %r1331, %r1323;    setp.ne.u32 p, %r1321, 0;
    vote.ballot.sync.b32 %r1321, p, 0xffffffff;
    @!p not.b32 %r1321, %r1321;
}

	// end inline asm
	and.b32  	%r1339, %r1321, %r1338;
	mov.b32 	%r1326, 32;
	// begin inline asm
	{
    .reg .pred p;
    and.b32 %r1324, %r1331, %r1326;    setp.ne.u32 p, %r1324, 0;
    vote.ballot.sync.b32 %r1324, p, 0xffffffff;
    @!p not.b32 %r1324, %r1324;
}

	// end inline asm
	and.b32  	%r1340, %r1324, %r1339;
	mov.b32 	%r1329, 64;
	// begin inline asm
	{
    .reg .pred p;
    and.b32 %r1327, %r1331, %r1329;    setp.ne.u32 p, %r1327, 0;
    vote.ballot.sync.b32 %r1327, p, 0xffffffff;
    @!p not.b32 %r1327, %r1327;
}

	// end inline asm
	and.b32  	%r1341, %r1327, %r1340;
	mov.b32 	%r1332, 128;
	// begin inline asm
	{
    .reg .pred p;
    and.b32 %r1330, %r1331, %r1332;    setp.ne.u32 p, %r1330, 0;
    vote.ballot.sync.b32 %r1330, p, 0xffffffff;
    @!p not.b32 %r1330, %r1330;
}

	// end inline asm
	and.b32  	%r1342, %r1330, %r1341;
	clz.b32 	%r1343, %r1342;
	sub.s32 	%r289, 31, %r1343;
	and.b32  	%r1344, %r878, %r1342;
	popc.b32 	%r290, %r1344;
	setp.ne.s32 	%p127, %r443, %r289;
	mov.b32 	%r2240, 0;
	@%p127 bra 	$L__BB8_203;
	shl.b32 	%r1349, %r1331, 2;
	add.s32 	%r1350, %r219, %r1349;
	atom.shared.add.u32 	%r2240, [%r1350], %r290;
$L__BB8_203:
	ld.param.u32 	%r2107, [_ZN3cub18CUB_300001_SM_10006detail10radix_sort29DeviceRadixSortOnesweepKernelINS1_5radix10policy_hubIiiyE10Policy1000ELNS0_9SortOrderE0EiiyiiNS1_21identity_decomposer_tEEEvPT5_SB_PT3_PKSC_PT1_PKSG_PT2_PKSK_T4_iiT6__param_9];
	shfl.sync.idx.b32	%r1376|%p128, %r2240, %r289, 31, -1;
	add.s32 	%r293, %r290, %r1376;
	shr.u32 	%r1377, %r2216, %r2107;
	and.b32  	%r1373, %r1377, %r221;
	mov.b32 	%r1353, 1;
	// begin inline asm
	{
    .reg .pred p;
    and.b32 %r1351, %r1373, %r1353;    setp.ne.u32 p, %r1351, 0;
    vote.ballot.sync.b32 %r1351, p, 0xffffffff;
    @!p not.b32 %r1351, %r1351;
}

	// end inline asm
	mov.b32 	%r1356, 2;
	// begin inline asm
	{
    .reg .pred p;
    and.b32 %r1354, %r1373, %r1356;    setp.ne.u32 p, %r1354, 0;
    vote.ballot.sync.b32 %r1354, p, 0xffffffff;
    @!p not.b32 %r1354, %r1354;
}

	// end inline asm
	and.b32  	%r1378, %r1354, %r1351;
	mov.b32 	%r1359, 4;
	// begin inline asm
	{
    .reg .pred p;
    and.b32 %r1357, %r1373, %r1359;    setp.ne.u32 p, %r1357, 0;
    vote.ballot.sync.b32 %r1357, p, 0xffffffff;
    @!p not.b32 %r1357, %r1357;
}

	// end inline asm
	and.b32  	%r1379, %r1357, %r1378;
	mov.b32 	%r1362, 8;
	// begin inline asm
	{
    .reg .pred p;
    and.b32 %r1360, %r1373, %r1362;    setp.ne.u32 p, %r1360, 0;
    vote.ballot.sync.b32 %r1360, p, 0xffffffff;
    @!p not.b32 %r1360, %r1360;
}

	// end inline asm
	and.b32  	%r1380, %r1360, %r1379;
	mov.b32 	%r1365, 16;
	// begin inline asm
	{
    .reg .pred p;
    and.b32 %r1363, %r1373, %r1365;    setp.ne.u32 p, %r1363, 0;
    vote.ballot.sync.b32 %r1363, p, 0xffffffff;
    @!p not.b32 %r1363, %r1363;
}

	// end inline asm
	and.b32  	%r1381, %r1363, %r1380;
	mov.b32 	%r1368, 32;
	// begin inline asm
	{
    .reg .pred p;
    and.b32 %r1366, %r1373, %r1368;    setp.ne.u32 p, %r1366, 0;
    vote.ballot.sync.b32 %r1366, p, 0xffffffff;
    @!p not.b32 %r1366, %r1366;
}

	// end inline asm
	and.b32  	%r1382, %r1366, %r1381;
	mov.b32 	%r1371, 64;
	// begin inline asm
	{
    .reg .pred p;
    and.b32 %r1369, %r1373, %r1371;    setp.ne.u32 p, %r1369, 0;
    vote.ballot.sync.b32 %r1369, p, 0xffffffff;
    @!p not.b32 %r1369, %r1369;
}

	// end inline asm
	and.b32  	%r1383, %r1369, %r1382;
	mov.b32 	%r1374, 128;
	// begin inline asm
	{
    .reg .pred p;
    and.b32 %r1372, %r1373, %r1374;    setp.ne.u32 p, %r1372, 0;
    vote.ballot.sync.b32 %r1372, p, 0xffffffff;
    @!p not.b32 %r1372, %r1372;
}

	// end inline asm
	and.b32  	%r1384, %r1372, %r1383;
	clz.b32 	%r1385, %r1384;
	sub.s32 	%r295, 31, %r1385;
	and.b32  	%r1386, %r878, %r1384;
	popc.b32 	%r296, %r1386;
	setp.ne.s32 	%p129, %r443, %r295;
	mov.b32 	%r2241, 0;
	@%p129 bra 	$L__BB8_205;
	shl.b32 	%r1391, %r1373, 2;
	add.s32 	%r1392, %r219, %r1391;
	atom.shared.add.u32 	%r2241, [%r1392], %r296;
$L__BB8_205:
	ld.param.u32 	%r2108, [_ZN3cub18CUB_300001_SM_10006detail10radix_sort29DeviceRadixSortOnesweepKernelINS1_5radix10policy_hubIiiyE10Policy1000ELNS0_9SortOrderE0EiiyiiNS1_21identity_decomposer_tEEEvPT5_SB_PT3_PKSC_PT1_PKSG_PT2_PKSK_T4_iiT6__param_9];
	shfl.sync.idx.b32	%r1418|%p130, %r2241, %r295, 31, -1;
	add.s32 	%r299, %r296, %r1418;
	shr.u32 	%r1419, %r2215, %r2108;
	and.b32  	%r1415, %r1419, %r221;
	mov.b32 	%r1395, 1;
	// begin inline asm
	{
    .reg .pred p;
    and.b32 %r1393, %r1415, %r1395;    setp.ne.u32 p, %r1393, 0;
    vote.ballot.sync.b32 %r1393, p, 0xffffffff;
    @!p not.b32 %r1393, %r1393;
}

	// end inline asm
	mov.b32 	%r1398, 2;
	// begin inline asm
	{
    .reg .pred p;
    and.b32 %r1396, %r1415, %r1398;    setp.ne.u32 p, %r1396, 0;
    vote.ballot.sync.b32 %r1396, p, 0xffffffff;
    @!p not.b32 %r1396, %r1396;
}

	// end inline asm
	and.b32  	%r1420, %r1396, %r1393;
	mov.b32 	%r1401, 4;
	// begin inline asm
	{
    .reg .pred p;
    and.b32 %r1399, %r1415, %r1401;    setp.ne.u32 p, %r1399, 0;
    vote.ballot.sync.b32 %r1399, p, 0xffffffff;
    @!p not.b32 %r1399, %r1399;
}

	// end inline asm
	and.b32  	%r1421, %r1399, %r1420;
	mov.b32 	%r1404, 8;
	// begin inline asm
	{
    .reg .pred p;
    and.b32 %r1402, %r1415, %r1404;    setp.ne.u32 p, %r1402, 0;
    vote.ballot.sync.b32 %r1402, p, 0xffffffff;
    @!p not.b32 %r1402, %r1402;
}

	// end inline asm
	and.b32  	%r1422, %r1402, %r1421;
	mov.b32 	%r1407, 16;
	// begin inline asm
	{
    .reg .pred p;
    and.b32 %r1405, %r1415, %r1407;    setp.ne.u32 p, %r1405, 0;
    vote.ballot.sync.b32 %r1405, p, 0xffffffff;
    @!p not.b32 %r1405, %r1405;
}

	// end inline asm
	and.b32  	%r1423, %r1405, %r1422;
	mov.b32 	%r1410, 32;
	// begin inline asm
	{
    .reg .pred p;
    and.b32 %r1408, %r1415, %r1410;    setp.ne.u32 p, %r1408, 0;
    vote.ballot.sync.b32 %r1408, p, 0xffffffff;
    @!p not.b32 %r1408, %r1408;
}

	// end inline asm
	and.b32  	%r1424, %r1408, %r1423;
	mov.b32 	%r1413, 64;
	// begin inline asm
	{
    .reg .pred p;
    and.b32 %r1411, %r1415, %r1413;    setp.ne.u32 p, %r1411, 0;
    vote.ballot.sync.b32 %r1411, p, 0xffffffff;
    @!p not.b32 %r1411, %r1411;
}

	// end inline asm
	and.b32  	%r1425, %r1411, %r1424;
	mov.b32 	%r1416, 128;
	// begin inline asm
	{
    .reg .pred p;
    and.b32 %r1414, %r1415, %r1416;    setp.ne.u32 p, %r1414, 0;
    vote.ballot.sync.b32 %r1414, p, 0xffffffff;
    @!p not.b32 %r1414, %r1414;
}

	// end inline asm
	and.b32  	%r1426, %r1414, %r1425;
	clz.b32 	%r1427, %r1426;
	sub.s32 	%r301, 31, %r1427;
	and.b32  	%r1428, %r878, %r1426;
	popc.b32 	%r302, %r1428;
	setp.ne.s32 	%p131, %r443, %r301;
	mov.b32 	%r2242, 0;
	@%p131 bra 	$L__BB8_207;
	shl.b32 	%r1433, %r1415, 2;
	add.s32 	%r1434, %r219, %r1433;
	atom.shared.add.u32 	%r2242, [%r1434], %r302;
$L__BB8_207:
	ld.param.u32 	%r2109, [_ZN3cub18CUB_300001_SM_10006detail10radix_sort29DeviceRadixSortOnesweepKernelINS1_5radix10policy_hubIiiyE10Policy1000ELNS0_9SortOrderE0EiiyiiNS1_21identity_decomposer_tEEEvPT5_SB_PT3_PKSC_PT1_PKSG_PT2_PKSK_T4_iiT6__param_9];
	shfl.sync.idx.b32	%r1460|%p132, %r2242, %r301, 31, -1;
	add.s32 	%r305, %r302, %r1460;
	shr.u32 	%r1461, %r2214, %r2109;
	and.b32  	%r1457, %r1461, %r221;
	mov.b32 	%r1437, 1;
	// begin inline asm
	{
    .reg .pred p;
    and.b32 %r1435, %r1457, %r1437;    setp.ne.u32 p, %r1435, 0;
    vote.ballot.sync.b32 %r1435, p, 0xffffffff;
    @!p not.b32 %r1435, %r1435;
}

	// end inline asm
	mov.b32 	%r1440, 2;
	// begin inline asm
	{
    .reg .pred p;
    and.b32 %r1438, %r1457, %r1440;    setp.ne.u32 p, %r1438, 0;
    vote.ballot.sync.b32 %r1438, p, 0xffffffff;
    @!p not.b32 %r1438, %r1438;
}

	// end inline asm
	and.b32  	%r1462, %r1438, %r1435;
	mov.b32 	%r1443, 4;
	// begin inline asm
	{
    .reg .pred p;
    and.b32 %r1441, %r1457, %r1443;    setp.ne.u32 p, %r1441, 0;
    vote.ballot.sync.b32 %r1441, p, 0xffffffff;
    @!p not.b32 %r1441, %r1441;
}

	// end inline asm
	and.b32  	%r1463, %r1441, %r1462;
	mov.b32 	%r1446, 8;
	// begin inline asm
	{
    .reg .pred p;
    and.b32 %r1444, %r1457, %r1446;    setp.ne.u32 p, %r1444, 0;
    vote.ballot.sync.b32 %r1444, p, 0xffffffff;
    @!p not.b32 %r1444, %r1444;
}

	// end inline asm
	and.b32  	%r1464, %r1444, %r1463;
	mov.b32 	%r1449, 16;
	// begin inline asm
	{
    .reg .pred p;
    and.b32 %r1447, %r1457, %r1449;    setp.ne.u32 p, %r1447, 0;
    vote.ballot.sync.b32 %r1447, p, 0xffffffff;
    @!p not.b32 %r1447, %r1447;
}

	// end inline asm
	and.b32  	%r1465, %r1447, %r1464;
	mov.b32 	%r1452, 32;
	// begin inline asm
	{
    .reg .pred p;
    and.b32 %r1450, %r1457, %r1452;    setp.ne.u32 p, %r1450, 0;
    vote.ballot.sync.b32 %r1450, p, 0xffffffff;
    @!p not.b32 %r1450, %r1450;
}

	// end inline asm
	and.b32  	%r1466, %r1450, %r1465;
	mov.b32 	%r1455, 64;
	// begin inline asm
	{
    .reg .pred p;
    and.b32 %r1453, %r1457, %r1455;    setp.ne.u32 p, %r1453, 0;
    vote.ballot.sync.b32 %r1453, p, 0xffffffff;
    @!p not.b32 %r1453, %r1453;
}

	// end inline asm
	and.b32  	%r1467, %r1453, %r1466;
	mov.b32 	%r1458, 128;
	// begin inline asm
	{
    .reg .pred p;
    and.b32 %r1456, %r1457, %r1458;    setp.ne.u32 p, %r1456, 0;
    vote.ballot.sync.b32 %r1456, p, 0xffffffff;
    @!p not.b32 %r1456, %r1456;
}

	// end inline asm
	and.b32  	%r1468, %r1456, %r1467;
	clz.b32 	%r1469, %r1468;
	sub.s32 	%r307, 31, %r1469;
	and.b32  	%r1470, %r878, %r1468;
	popc.b32 	%r308, %r1470;
	setp.ne.s32 	%p133, %r443, %r307;
	mov.b32 	%r2243, 0;
	@%p133 bra 	$L__BB8_209;
	shl.b32 	%r1475, %r1457, 2;
	add.s32 	%r1476, %r219, %r1475;
	atom.shared.add.u32 	%r2243, [%r1476], %r308;
$L__BB8_209:
	ld.param.u32 	%r2110, [_ZN3cub18CUB_300001_SM_10006detail10radix_sort29DeviceRadixSortOnesweepKernelINS1_5radix10policy_hubIiiyE10Policy1000ELNS0_9SortOrderE0EiiyiiNS1_21identity_decomposer_tEEEvPT5_SB_PT3_PKSC_PT1_PKSG_PT2_PKSK_T4_iiT6__param_9];
	shfl.sync.idx.b32	%r1502|%p134, %r2243, %r307, 31, -1;
	add.s32 	%r311, %r308, %r1502;
	shr.u32 	%r1503, %r2213, %r2110;
	and.b32  	%r1499, %r1503, %r221;
	mov.b32 	%r1479, 1;
	// begin inline asm
	{
    .reg .pred p;
    and.b32 %r1477, %r1499, %r1479;    setp.ne.u32 p, %r1477, 0;
    vote.ballot.sync.b32 %r1477, p, 0xffffffff;
    @!p not.b32 %r1477, %r1477;
}

	// end inline asm
	mov.b32 	%r1482, 2;
	// begin inline asm
	{
    .reg .pred p;
    and.b32 %r1480, %r1499, %r1482;    setp.ne.u32 p, %r1480, 0;
    vote.ballot.sync.b32 %r1480, p, 0xffffffff;
    @!p not.b32 %r1480, %r1480;
}

	// end inline asm
	and.b32  	%r1504, %r1480, %r1477;
	mov.b32 	%r1485, 4;
	// begin inline asm
	{
    .reg .pred p;
    and.b32 %r1483, %r1499, %r1485;    setp.ne.u32 p, %r1483, 0;
    vote.ballot.sync.b32 %r1483, p, 0xffffffff;
    @!p not.b32 %r1483, %r1483;
}

	// end inline asm
	and.b32  	%r1505, %r1483, %r1504;
	mov.b32 	%r1488, 8;
	// begin inline asm
	{
    .reg .pred p;
    and.b32 %r1486, %r1499, %r1488;    setp.ne.u32 p, %r1486, 0;
    vote.ballot.sync.b32 %r1486, p, 0xffffffff;
    @!p not.b32 %r1486, %r1486;
}

	// end inline asm
	and.b32  	%r1506, %r1486, %r1505;
	mov.b32 	%r1491, 16;
	// begin inline asm
	{
    .reg .pred p;
    and.b32 %r1489, %r1499, %r1491;    setp.ne.u32 p, %r1489, 0;
    vote.ballot.sync.b32 %r1489, p, 0xffffffff;
    @!p not.b32 %r1489, %r1489;
}

	// end inline asm
	and.b32  	%r1507, %r1489, %r1506;
	mov.b32 	%r1494, 32;
	// begin inline asm
	{
    .reg .pred p;
    and.b32 %r1492, %r1499, %r1494;    setp.ne.u32 p, %r1492, 0;
    vote.ballot.sync.b32 %r1492, p, 0xffffffff;
    @!p not.b32 %r1492, %r1492;
}

	// end inline asm
	and.b32  	%r1508, %r1492, %r1507;
	mov.b32 	%r1497, 64;
	// begin inline asm
	{
    .reg .pred p;
    and.b32 %r1495, %r1499, %r1497;    setp.ne.u32 p, %r1495, 0;
    vote.ballot.sync.b32 %r1495, p, 0xffffffff;
    @!p not.b32 %r1495, %r1495;
}

	// end inline asm
	and.b32  	%r1509, %r1495, %r1508;
	mov.b32 	%r1500, 128;
	// begin inline asm
	{
    .reg .pred p;
    and.b32 %r1498, %r1499, %r1500;    setp.ne.u32 p, %r1498, 0;
    vote.ballot.sync.b32 %r1498, p, 0xffffffff;
    @!p not.b32 %r1498, %r1498;
}

	// end inline asm
	and.b32  	%r1510, %r1498, %r1509;
	clz.b32 	%r1511, %r1510;
	sub.s32 	%r313, 31, %r1511;
	and.b32  	%r1512, %r878, %r1510;
	popc.b32 	%r314, %r1512;
	setp.ne.s32 	%p135, %r443, %r313;
	mov.b32 	%r2244, 0;
	@%p135 bra 	$L__BB8_211;
	shl.b32 	%r1517, %r1499, 2;
	add.s32 	%r1518, %r219, %r1517;
	atom.shared.add.u32 	%r2244, [%r1518], %r314;
$L__BB8_211:
	ld.param.u32 	%r2111, [_ZN3cub18CUB_300001_SM_10006detail10radix_sort29DeviceRadixSortOnesweepKernelINS1_5radix10policy_hubIiiyE10Policy1000ELNS0_9SortOrderE0EiiyiiNS1_21identity_decomposer_tEEEvPT5_SB_PT3_PKSC_PT1_PKSG_PT2_PKSK_T4_iiT6__param_9];
	shfl.sync.idx.b32	%r1544|%p136, %r2244, %r313, 31, -1;
	add.s32 	%r317, %r314, %r1544;
	shr.u32 	%r1545, %r2212, %r2111;
	and.b32  	%r1541, %r1545, %r221;
	mov.b32 	%r1521, 1;
	// begin inline asm
	{
    .reg .pred p;
    and.b32 %r1519, %r1541, %r1521;    setp.ne.u32 p, %r1519, 0;
    vote.ballot.sync.b32 %r1519, p, 0xffffffff;
    @!p not.b32 %r1519, %r1519;
}

	// end inline asm
	mov.b32 	%r1524, 2;
	// begin inline asm
	{
    .reg .pred p;
    and.b32 %r1522, %r1541, %r1524;    setp.ne.u32 p, %r1522, 0;
    vote.ballot.sync.b32 %r1522, p, 0xffffffff;
    @!p not.b32 %r1522, %r1522;
}

	// end inline asm
	and.b32  	%r1546, %r1522, %r1519;
	mov.b32 	%r1527, 4;
	// begin inline asm
	{
    .reg .pred p;
    and.b32 %r1525, %r1541, %r1527;    setp.ne.u32 p, %r1525, 0;
    vote.ballot.sync.b32 %r1525, p, 0xffffffff;
    @!p not.b32 %r1525, %r1525;
}

	// end inline asm
	and.b32  	%r1547, %r1525, %r1546;
	mov.b32 	%r1530, 8;
	// begin inline asm
	{
    .reg .pred p;
    and.b32 %r1528, %r1541, %r1530;    setp.ne.u32 p, %r1528, 0;
    vote.ballot.sync.b32 %r1528, p, 0xffffffff;
    @!p not.b32 %r1528, %r1528;
}

	// end inline asm
	and.b32  	%r1548, %r1528, %r1547;
	mov.b32 	%r1533, 16;
	// begin inline asm
	{
    .reg .pred p;
    and.b32 %r1531, %r1541, %r1533;    setp.ne.u32 p, %r1531, 0;
    vote.ballot.sync.b32 %r1531, p, 0xffffffff;
    @!p not.b32 %r1531, %r1531;
}

	// end inline asm
	and.b32  	%r1549, %r1531, %r1548;
	mov.b32 	%r1536, 32;
	// begin inline asm
	{
    .reg .pred p;
    and.b32 %r1534, %r1541, %r1536;    setp.ne.u32 p, %r1534, 0;
    vote.ballot.sync.b32 %r1534, p, 0xffffffff;
    @!p not.b32 %r1534, %r1534;
}

	// end inline asm
	and.b32  	%r1550, %r1534, %r1549;
	mov.b32 	%r1539, 64;
	// begin inline asm
	{
    .reg .pred p;
    and.b32 %r1537, %r1541, %r1539;    setp.ne.u32 p, %r1537, 0;
    vote.ballot.sync.b32 %r1537, p, 0xffffffff;
    @!p not.b32 %r1537, %r1537;
}

	// end inline asm
	and.b32  	%r1551, %r1537, %r1550;
	mov.b32 	%r1542, 128;
	// begin inline asm
	{
    .reg .pred p;
    and.b32 %r1540, %r1541, %r1542;    setp.ne.u32 p, %r1540, 0;
    vote.ballot.sync.b32 %r1540, p, 0xffffffff;
    @!p not.b32 %r1540, %r1540;
}

	// end inline asm
	and.b32  	%r1552, %r1540, %r1551;
	clz.b32 	%r1553, %r1552;
	sub.s32 	%r319, 31, %r1553;
	and.b32  	%r1554, %r878, %r1552;
	popc.b32 	%r320, %r1554;
	setp.ne.s32 	%p137, %r443, %r319;
	mov.b32 	%r2245, 0;
	@%p137 bra 	$L__BB8_213;
	shl.b32 	%r1559, %r1541, 2;
	add.s32 	%r1560, %r219, %r1559;
	atom.shared.add.u32 	%r2245, [%r1560], %r320;
$L__BB8_213:
	setp.gt.u32 	%p138, %r1, 255;
	shfl.sync.idx.b32	%r1561|%p139, %r2245, %r319, 31, -1;
	add.s32 	%r1562, %r320, %r1561;
	bar.sync 	0;
	shl.b32 	%r1563, %r227, 2;
	add.s32 	%r323, %r783, %r1563;
	st.shared.u32 	[%r323+-4], %r2228;
	shl.b32 	%r1565, %r233, 2;
	add.s32 	%r324, %r783, %r1565;
	st.shared.u32 	[%r324+-4], %r2227;
	shl.b32 	%r1566, %r239, 2;
	add.s32 	%r325, %r783, %r1566;
	st.shared.u32 	[%r325+-4], %r2226;
	shl.b32 	%r1567, %r245, 2;
	add.s32 	%r326, %r783, %r1567;
	st.shared.u32 	[%r326+-4], %r2225;
	shl.b32 	%r1568, %r251, 2;
	add.s32 	%r327, %r783, %r1568;
	st.shared.u32 	[%r327+-4], %r2224;
	shl.b32 	%r1569, %r257, 2;
	add.s32 	%r328, %r783, %r1569;
	st.shared.u32 	[%r328+-4], %r2223;
	shl.b32 	%r1570, %r263, 2;
	add.s32 	%r329, %r783, %r1570;
	st.shared.u32 	[%r329+-4], %r2222;
	shl.b32 	%r1571, %r269, 2;
	add.s32 	%r330, %r783, %r1571;
	st.shared.u32 	[%r330+-4], %r2221;
	shl.b32 	%r1572, %r275, 2;
	add.s32 	%r331, %r783, %r1572;
	st.shared.u32 	[%r331+-4], %r2220;
	shl.b32 	%r1573, %r281, 2;
	add.s32 	%r332, %r783, %r1573;
	st.shared.u32 	[%r332+-4], %r2219;
	shl.b32 	%r1574, %r287, 2;
	add.s32 	%r333, %r783, %r1574;
	st.shared.u32 	[%r333+-4], %r2218;
	shl.b32 	%r1575, %r293, 2;
	add.s32 	%r334, %r783, %r1575;
	st.shared.u32 	[%r334+-4], %r2217;
	shl.b32 	%r1576, %r299, 2;
	add.s32 	%r335, %r783, %r1576;
	st.shared.u32 	[%r335+-4], %r2216;
	shl.b32 	%r1577, %r305, 2;
	add.s32 	%r336, %r783, %r1577;
	st.shared.u32 	[%r336+-4], %r2215;
	shl.b32 	%r1578, %r311, 2;
	add.s32 	%r337, %r783, %r1578;
	st.shared.u32 	[%r337+-4], %r2214;
	shl.b32 	%r1579, %r317, 2;
	add.s32 	%r338, %r783, %r1579;
	st.shared.u32 	[%r338+-4], %r2213;
	shl.b32 	%r1580, %r1562, 2;
	add.s32 	%r339, %r783, %r1580;
	st.shared.u32 	[%r339+-4], %r2212;
	shl.b32 	%r1581, %r1, 3;
	add.s32 	%r1582, %r783, %r1581;
	add.s32 	%r340, %r1582, 26112;
	@%p138 bra 	$L__BB8_221;
	ld.param.u64 	%rd437, [_ZN3cub18CUB_300001_SM_10006detail10radix_sort29DeviceRadixSortOnesweepKernelINS1_5radix10policy_hubIiiyE10Policy1000ELNS0_9SortOrderE0EiiyiiNS1_21identity_decomposer_tEEEvPT5_SB_PT3_PKSC_PT1_PKSG_PT2_PKSK_T4_iiT6__param_3];
	cvta.to.global.u64 	%rd93, %rd437;
	shl.b64 	%rd94, %rd9, 3;
	add.s64 	%rd95, %rd93, %rd94;
	ld.global.u64 	%rd96, [%rd95];
	cvt.s64.s32 	%rd97, %r218;
	sub.s64 	%rd456, %rd96, %rd97;
	st.shared.u64 	[%r340], %rd456;
	setp.lt.s32 	%p140, %r3, 1;
	mov.u32 	%r2249, %r2174;
	@%p140 bra 	$L__BB8_220;
	mov.b32 	%r2247, -1;
	mov.u32 	%r2246, %r3;
	mov.u32 	%r2249, %r2174;
$L__BB8_216:
	ld.param.u64 	%rd430, [_ZN3cub18CUB_300001_SM_10006detail10radix_sort29DeviceRadixSortOnesweepKernelINS1_5radix10policy_hubIiiyE10Policy1000ELNS0_9SortOrderE0EiiyiiNS1_21identity_decomposer_tEEEvPT5_SB_PT3_PKSC_PT1_PKSG_PT2_PKSK_T4_iiT6__param_0];
	add.s32 	%r344, %r2246, -1;
	shl.b32 	%r1584, %r344, 8;
	add.s32 	%r1585, %r1584, %r1;
	cvta.to.global.u64 	%rd98, %rd430;
	mul.wide.s32 	%rd99, %r1585, 4;
	add.s64 	%rd19, %rd98, %rd99;
$L__BB8_217:
	membar.cta;
	ld.volatile.global.u32 	%r345, [%rd19];
	setp.eq.s32 	%p141, %r345, 0;
	@%p141 bra 	$L__BB8_217;
	and.b32  	%r1586, %r345, 1073741823;
	add.s32 	%r2249, %r1586, %r2249;
	setp.gt.s32 	%p142, %r345, -1;
	vote.sync.ballot.b32 	%r2247, %p142, %r2247;
	setp.gt.u32 	%p144, %r2246, 1;
	and.pred  	%p145, %p142, %p144;
	mov.u32 	%r2246, %r344;
	@%p145 bra 	$L__BB8_216;
	ld.shared.u64 	%rd456, [%r340];
$L__BB8_220:
	ld.param.u64 	%rd431, [_ZN3cub18CUB_300001_SM_10006detail10radix_sort29DeviceRadixSortOnesweepKernelINS1_5radix10policy_hubIiiyE10Policy1000ELNS0_9SortOrderE0EiiyiiNS1_21identity_decomposer_tEEEvPT5_SB_PT3_PKSC_PT1_PKSG_PT2_PKSK_T4_iiT6__param_0];
	or.b32  	%r1587, %r2249, -2147483648;
	cvta.to.global.u64 	%rd100, %rd431;
	shl.b32 	%r1588, %r3, 8;
	add.s32 	%r1589, %r1588, %r1;
	mul.wide.s32 	%rd101, %r1589, 4;
	add.s64 	%rd102, %rd100, %rd101;
	st.volatile.global.u32 	[%rd102], %r1587;
	sub.s32 	%r1590, %r2249, %r2174;
	cvt.s64.s32 	%rd103, %r1590;
	add.s64 	%rd104, %rd456, %rd103;
	st.shared.u64 	[%r340], %rd104;
$L__BB8_221:
	ld.param.u32 	%r2087, [_ZN3cub18CUB_300001_SM_10006detail10radix_sort29DeviceRadixSortOnesweepKernelINS1_5radix10policy_hubIiiyE10Policy1000ELNS0_9SortOrderE0EiiyiiNS1_21identity_decomposer_tEEEvPT5_SB_PT3_PKSC_PT1_PKSG_PT2_PKSK_T4_iiT6__param_8];
	ld.param.u64 	%rd434, [_ZN3cub18CUB_300001_SM_10006detail10radix_sort29DeviceRadixSortOnesweepKernelINS1_5radix10policy_hubIiiyE10Policy1000ELNS0_9SortOrderE0EiiyiiNS1_21identity_decomposer_tEEEvPT5_SB_PT3_PKSC_PT1_PKSG_PT2_PKSK_T4_iiT6__param_2];
	setp.gt.u32 	%p146, %r1, 255;
	mad.lo.s32 	%r349, %r3, 6528, 6528;
	setp.lt.s32 	%p147, %r349, %r2087;
	setp.eq.s64 	%p148, %rd434, 0;
	or.pred  	%p149, %p148, %p147;
	or.pred  	%p150, %p146, %p149;
	@%p150 bra 	$L__BB8_223;
	ld.param.u64 	%rd435, [_ZN3cub18CUB_300001_SM_10006detail10radix_sort29DeviceRadixSortOnesweepKernelINS1_5radix10policy_hubIiiyE10Policy1000ELNS0_9SortOrderE0EiiyiiNS1_21identity_decomposer_tEEEvPT5_SB_PT3_PKSC_PT1_PKSG_PT2_PKSK_T4_iiT6__param_2];
	ld.shared.u64 	%rd105, [%r340];
	cvt.s64.s32 	%rd106, %r2174;
	cvt.s64.s32 	%rd107, %r218;
	add.s64 	%rd108, %rd107, %rd106;
	add.s64 	%rd109, %rd108, %rd105;
	cvta.to.global.u64 	%rd110, %rd435;
	shl.b64 	%rd111, %rd9, 3;
	add.s64 	%rd112, %rd110, %rd111;
	st.global.u64 	[%rd112], %rd109;
$L__BB8_223:
	ld.param.u32 	%r2088, [_ZN3cub18CUB_300001_SM_10006detail10radix_sort29DeviceRadixSortOnesweepKernelINS1_5radix10policy_hubIiiyE10Policy1000ELNS0_9SortOrderE0EiiyiiNS1_21identity_decomposer_tEEEvPT5_SB_PT3_PKSC_PT1_PKSG_PT2_PKSK_T4_iiT6__param_8];
	ld.param.u64 	%rd438, [_ZN3cub18CUB_300001_SM_10006detail10radix_sort29DeviceRadixSortOnesweepKernelINS1_5radix10policy_hubIiiyE10Policy1000ELNS0_9SortOrderE0EiiyiiNS1_21identity_decomposer_tEEEvPT5_SB_PT3_PKSC_PT1_PKSG_PT2_PKSK_T4_iiT6__param_4];
	cvta.to.global.u64 	%rd22, %rd438;
	shl.b32 	%r1591, %r1, 2;
	add.s32 	%r350, %r783, %r1591;
	setp.gt.s32 	%p151, %r349, %r2088;
	bar.sync 	0;
	@%p151 bra 	$L__BB8_225;
	ld.param.u32 	%r2112, [_ZN3cub18CUB_300001_SM_10006detail10radix_sort29DeviceRadixSortOnesweepKernelINS1_5radix10policy_hubIiiyE10Policy1000ELNS0_9SortOrderE0EiiyiiNS1_21identity_decomposer_tEEEvPT5_SB_PT3_PKSC_PT1_PKSG_PT2_PKSK_T4_iiT6__param_9];
	ld.shared.u32 	%r1593, [%r350];
	shr.u32 	%r1594, %r1593, %r2112;
	and.b32  	%r1595, %r1594, %r221;
	shl.b32 	%r1596, %r1595, 3;
	add.s32 	%r1598, %r783, 26112;
	add.s32 	%r1599, %r1598, %r1596;
	ld.shared.u64 	%rd113, [%r1599];
	add.s64 	%rd114, %rd113, %rd9;
	xor.b32  	%r1600, %r1593, -2147483648;
	shl.b64 	%rd115, %rd114, 2;
	add.s64 	%rd116, %rd22, %rd115;
	st.global.u32 	[%rd116], %r1600;
	bar.warp.sync 	-1;
	ld.shared.u32 	%r1601, [%r350+1536];
	shr.u32 	%r1602, %r1601, %r2112;
	and.b32  	%r1603, %r1602, %r221;
	shl.b32 	%r1604, %r1603, 3;
	add.s32 	%r1605, %r1598, %r1604;
	ld.shared.u64 	%rd117, [%r1605];
	add.s64 	%rd118, %rd117, %rd9;
	xor.b32  	%r1606, %r1601, -2147483648;
	shl.b64 	%rd119, %rd118, 2;
	add.s64 	%rd120, %rd22, %rd119;
	st.global.u32 	[%rd120+1536], %r1606;
	bar.warp.sync 	-1;
	ld.shared.u32 	%r1607, [%r350+3072];
	shr.u32 	%r1608, %r1607, %r2112;
	and.b32  	%r1609, %r1608, %r221;
	shl.b32 	%r1610, %r1609, 3;
	add.s32 	%r1611, %r1598, %r1610;
	ld.shared.u64 	%rd121, [%r1611];
	add.s64 	%rd122, %rd121, %rd9;
	xor.b32  	%r1612, %r1607, -2147483648;
	shl.b64 	%rd123, %rd122, 2;
	add.s64 	%rd124, %rd22, %rd123;
	st.global.u32 	[%rd124+3072], %r1612;
	bar.warp.sync 	-1;
	ld.shared.u32 	%r1613, [%r350+4608];
	shr.u32 	%r1614, %r1613, %r2112;
	and.b32  	%r1615, %r1614, %r221;
	shl.b32 	%r1616, %r1615, 3;
	add.s32 	%r1617, %r1598, %r1616;
	ld.shared.u64 	%rd125, [%r1617];
	add.s64 	%rd126, %rd125, %rd9;
	xor.b32  	%r1618, %r1613, -2147483648;
	shl.b64 	%rd127, %rd126, 2;
	add.s64 	%rd128, %rd22, %rd127;
	st.global.u32 	[%rd128+4608], %r1618;
	bar.warp.sync 	-1;
	ld.shared.u32 	%r1619, [%r350+6144];
	shr.u32 	%r1620, %r1619, %r2112;
	and.b32  	%r1621, %r1620, %r221;
	shl.b32 	%r1622, %r1621, 3;
	add.s32 	%r1623, %r1598, %r1622;
	ld.shared.u64 	%rd129, [%r1623];
	add.s64 	%rd130, %rd129, %rd9;
	xor.b32  	%r1624, %r1619, -2147483648;
	shl.b64 	%rd131, %rd130, 2;
	add.s64 	%rd132, %rd22, %rd131;
	st.global.u32 	[%rd132+6144], %r1624;
	bar.warp.sync 	-1;
	ld.shared.u32 	%r1625, [%r350+7680];
	shr.u32 	%r1626, %r1625, %r2112;
	and.b32  	%r1627, %r1626, %r221;
	shl.b32 	%r1628, %r1627, 3;
	add.s32 	%r1629, %r1598, %r1628;
	ld.shared.u64 	%rd133, [%r1629];
	add.s64 	%rd134, %rd133, %rd9;
	xor.b32  	%r1630, %r1625, -2147483648;
	shl.b64 	%rd135, %rd134, 2;
	add.s64 	%rd136, %rd22, %rd135;
	st.global.u32 	[%rd136+7680], %r1630;
	bar.warp.sync 	-1;
	ld.shared.u32 	%r1631, [%r350+9216];
	shr.u32 	%r1632, %r1631, %r2112;
	and.b32  	%r1633, %r1632, %r221;
	shl.b32 	%r1634, %r1633, 3;
	add.s32 	%r1635, %r1598, %r1634;
	ld.shared.u64 	%rd137, [%r1635];
	add.s64 	%rd138, %rd137, %rd9;
	xor.b32  	%r1636, %r1631, -2147483648;
	shl.b64 	%rd139, %rd138, 2;
	add.s64 	%rd140, %rd22, %rd139;
	st.global.u32 	[%rd140+9216], %r1636;
	bar.warp.sync 	-1;
	ld.shared.u32 	%r1637, [%r350+10752];
	shr.u32 	%r1638, %r1637, %r2112;
	and.b32  	%r1639, %r1638, %r221;
	shl.b32 	%r1640, %r1639, 3;
	add.s32 	%r1641, %r1598, %r1640;
	ld.shared.u64 	%rd141, [%r1641];
	add.s64 	%rd142, %rd141, %rd9;
	xor.b32  	%r1642, %r1637, -2147483648;
	shl.b64 	%rd143, %rd142, 2;
	add.s64 	%rd144, %rd22, %rd143;
	st.global.u32 	[%rd144+10752], %r1642;
	bar.warp.sync 	-1;
	ld.shared.u32 	%r1643, [%r350+12288];
	shr.u32 	%r1644, %r1643, %r2112;
	and.b32  	%r1645, %r1644, %r221;
	shl.b32 	%r1646, %r1645, 3;
	add.s32 	%r1647, %r1598, %r1646;
	ld.shared.u64 	%rd145, [%r1647];
	add.s64 	%rd146, %rd145, %rd9;
	xor.b32  	%r1648, %r1643, -2147483648;
	shl.b64 	%rd147, %rd146, 2;
	add.s64 	%rd148, %rd22, %rd147;
	st.global.u32 	[%rd148+12288], %r1648;
	bar.warp.sync 	-1;
	ld.shared.u32 	%r1649, [%r350+13824];
	shr.u32 	%r1650, %r1649, %r2112;
	and.b32  	%r1651, %r1650, %r221;
	shl.b32 	%r1652, %r1651, 3;
	add.s32 	%r1653, %r1598, %r1652;
	ld.shared.u64 	%rd149, [%r1653];
	add.s64 	%rd150, %rd149, %rd9;
	xor.b32  	%r1654, %r1649, -2147483648;
	shl.b64 	%rd151, %rd150, 2;
	add.s64 	%rd152, %rd22, %rd151;
	st.global.u32 	[%rd152+13824], %r1654;
	bar.warp.sync 	-1;
	ld.shared.u32 	%r1655, [%r350+15360];
	shr.u32 	%r1656, %r1655, %r2112;
	and.b32  	%r1657, %r1656, %r221;
	shl.b32 	%r1658, %r1657, 3;
	add.s32 	%r1659, %r1598, %r1658;
	ld.shared.u64 	%rd153, [%r1659];
	add.s64 	%rd154, %rd153, %rd9;
	xor.b32  	%r1660, %r1655, -2147483648;
	shl.b64 	%rd155, %rd154, 2;
	add.s64 	%rd156, %rd22, %rd155;
	st.global.u32 	[%rd156+15360], %r1660;
	bar.warp.sync 	-1;
	ld.shared.u32 	%r1661, [%r350+16896];
	shr.u32 	%r1662, %r1661, %r2112;
	and.b32  	%r1663, %r1662, %r221;
	shl.b32 	%r1664, %r1663, 3;
	add.s32 	%r1665, %r1598, %r1664;
	ld.shared.u64 	%rd157, [%r1665];
	add.s64 	%rd158, %rd157, %rd9;
	xor.b32  	%r1666, %r1661, -2147483648;
	shl.b64 	%rd159, %rd158, 2;
	add.s64 	%rd160, %rd22, %rd159;
	st.global.u32 	[%rd160+16896], %r1666;
	bar.warp.sync 	-1;
	ld.shared.u32 	%r1667, [%r350+18432];
	shr.u32 	%r1668, %r1667, %r2112;
	and.b32  	%r1669, %r1668, %r221;
	shl.b32 	%r1670, %r1669, 3;
	add.s32 	%r1671, %r1598, %r1670;
	ld.shared.u64 	%rd161, [%r1671];
	add.s64 	%rd162, %rd161, %rd9;
	xor.b32  	%r1672, %r1667, -2147483648;
	shl.b64 	%rd163, %rd162, 2;
	add.s64 	%rd164, %rd22, %rd163;
	st.global.u32 	[%rd164+18432], %r1672;
	bar.warp.sync 	-1;
	ld.shared.u32 	%r1673, [%r350+19968];
	shr.u32 	%r1674, %r1673, %r2112;
	and.b32  	%r1675, %r1674, %r221;
	shl.b32 	%r1676, %r1675, 3;
	add.s32 	%r1677, %r1598, %r1676;
	ld.shared.u64 	%rd165, [%r1677];
	add.s64 	%rd166, %rd165, %rd9;
	xor.b32  	%r1678, %r1673, -2147483648;
	shl.b64 	%rd167, %rd166, 2;
	add.s64 	%rd168, %rd22, %rd167;
	st.global.u32 	[%rd168+19968], %r1678;
	bar.warp.sync 	-1;
	ld.shared.u32 	%r1679, [%r350+21504];
	shr.u32 	%r1680, %r1679, %r2112;
	and.b32  	%r1681, %r1680, %r221;
	shl.b32 	%r1682, %r1681, 3;
	add.s32 	%r1683, %r1598, %r1682;
	ld.shared.u64 	%rd169, [%r1683];
	add.s64 	%rd170, %rd169, %rd9;
	xor.b32  	%r1684, %r1679, -2147483648;
	shl.b64 	%rd171, %rd170, 2;
	add.s64 	%rd172, %rd22, %rd171;
	st.global.u32 	[%rd172+21504], %r1684;
	bar.warp.sync 	-1;
	ld.shared.u32 	%r1685, [%r350+23040];
	shr.u32 	%r1686, %r1685, %r2112;
	and.b32  	%r1687, %r1686, %r221;
	shl.b32 	%r1688, %r1687, 3;
	add.s32 	%r1689, %r1598, %r1688;
	ld.shared.u64 	%rd173, [%r1689];
	add.s64 	%rd174, %rd173, %rd9;
	xor.b32  	%r1690, %r1685, -2147483648;
	shl.b64 	%rd175, %rd174, 2;
	add.s64 	%rd176, %rd22, %rd175;
	st.global.u32 	[%rd176+23040], %r1690;
	bar.warp.sync 	-1;
	ld.shared.u32 	%r1691, [%r350+24576];
	shr.u32 	%r1692, %r1691, %r2112;
	and.b32  	%r1693, %r1692, %r221;
	shl.b32 	%r1694, %r1693, 3;
	add.s32 	%r1695, %r1598, %r1694;
	ld.shared.u64 	%rd177, [%r1695];
	add.s64 	%rd178, %rd177, %rd9;
	xor.b32  	%r1696, %r1691, -2147483648;
	shl.b64 	%rd179, %rd178, 2;
	add.s64 	%rd180, %rd22, %rd179;
	st.global.u32 	[%rd180+24576], %r1696;
	bar.warp.sync 	-1;
	bra.uni 	$L__BB8_260;
$L__BB8_225:
	ld.param.u32 	%r2089, [_ZN3cub18CUB_300001_SM_10006detail10radix_sort29DeviceRadixSortOnesweepKernelINS1_5radix10policy_hubIiiyE10Policy1000ELNS0_9SortOrderE0EiiyiiNS1_21identity_decomposer_tEEEvPT5_SB_PT3_PKSC_PT1_PKSG_PT2_PKSK_T4_iiT6__param_8];
	mad.lo.s32 	%r351, %r3, -6528, %r2089;
	setp.ge.s32 	%p152, %r1, %r351;
	@%p152 bra 	$L__BB8_227;
	ld.param.u32 	%r2113, [_ZN3cub18CUB_300001_SM_10006detail10radix_sort29DeviceRadixSortOnesweepKernelINS1_5radix10policy_hubIiiyE10Policy1000ELNS0_9SortOrderE0EiiyiiNS1_21identity_decomposer_tEEEvPT5_SB_PT3_PKSC_PT1_PKSG_PT2_PKSK_T4_iiT6__param_9];
	ld.shared.u32 	%r1697, [%r350];
	shr.u32 	%r1698, %r1697, %r2113;
	and.b32  	%r1699, %r1698, %r221;
	shl.b32 	%r1700, %r1699, 3;
	add.s32 	%r1702, %r783, %r1700;
	ld.shared.u64 	%rd181, [%r1702+26112];
	xor.b32  	%r1703, %r1697, -2147483648;
	add.s64 	%rd182, %rd181, %rd9;
	shl.b64 	%rd183, %rd182, 2;
	add.s64 	%rd184, %rd22, %rd183;
	st.global.u32 	[%rd184], %r1703;
$L__BB8_227:
	bar.warp.sync 	-1;
	add.s32 	%r1704, %r1, 384;
	setp.ge.s32 	%p153, %r1704, %r351;
	@%p153 bra 	$L__BB8_229;
	ld.param.u32 	%r2114, [_ZN3cub18CUB_300001_SM_10006detail10radix_sort29DeviceRadixSortOnesweepKernelINS1_5radix10policy_hubIiiyE10Policy1000ELNS0_9SortOrderE0EiiyiiNS1_21identity_decomposer_tEEEvPT5_SB_PT3_PKSC_PT1_PKSG_PT2_PKSK_T4_iiT6__param_9];
	ld.shared.u32 	%r1705, [%r350+1536];
	shr.u32 	%r1706, %r1705, %r2114;
	and.b32  	%r1707, %r1706, %r221;
	shl.b32 	%r1708, %r1707, 3;
	add.s32 	%r1710, %r783, %r1708;
	ld.shared.u64 	%rd185, [%r1710+26112];
	xor.b32  	%r1711, %r1705, -2147483648;
	add.s64 	%rd186, %rd185, %rd9;
	shl.b64 	%rd187, %rd186, 2;
	add.s64 	%rd188, %rd22, %rd187;
	st.global.u32 	[%rd188+1536], %r1711;
$L__BB8_229:
	bar.warp.sync 	-1;
	add.s32 	%r1712, %r1, 768;
	setp.ge.s32 	%p154, %r1712, %r351;
	@%p154 bra 	$L__BB8_231;
	ld.param.u32 	%r2115, [_ZN3cub18CUB_300001_SM_10006detail10radix_sort29DeviceRadixSortOnesweepKernelINS1_5radix10policy_hubIiiyE10Policy1000ELNS0_9SortOrderE0EiiyiiNS1_21identity_decomposer_tEEEvPT5_SB_PT3_PKSC_PT1_PKSG_PT2_PKSK_T4_iiT6__param_9];
	ld.shared.u32 	%r1713, [%r350+3072];
	shr.u32 	%r1714, %r1713, %r2115;
	and.b32  	%r1715, %r1714, %r221;
	shl.b32 	%r1716, %r1715, 3;
	add.s32 	%r1718, %r783, %r1716;
	ld.shared.u64 	%rd189, [%r1718+26112];
	xor.b32  	%r1719, %r1713, -2147483648;
	add.s64 	%rd190, %rd189, %rd9;
	shl.b64 	%rd191, %rd190, 2;
	add.s64 	%rd192, %rd22, %rd191;
	st.global.u32 	[%rd192+3072], %r1719;
$L__BB8_231:
	bar.warp.sync 	-1;
	add.s32 	%r1720, %r1, 1152;
	setp.ge.s32 	%p155, %r1720, %r351;
	@%p155 bra 	$L__BB8_233;
	ld.param.u32 	%r2116, [_ZN3cub18CUB_300001_SM_10006detail10radix_sort29DeviceRadixSortOnesweepKernelINS1_5radix10policy_hubIiiyE10Policy1000ELNS0_9SortOrderE0EiiyiiNS1_21identity_decomposer_tEEEvPT5_SB_PT3_PKSC_PT1_PKSG_PT2_PKSK_T4_iiT6__param_9];
	ld.shared.u32 	%r1721, [%r350+4608];
	shr.u32 	%r1722, %r1721, %r2116;
	and.b32  	%r1723, %r1722, %r221;
	shl.b32 	%r1724, %r1723, 3;
	add.s32 	%r1726, %r783, %r1724;
	ld.shared.u64 	%rd193, [%r1726+26112];
	xor.b32  	%r1727, %r1721, -2147483648;
	add.s64 	%rd194, %rd193, %rd9;
	shl.b64 	%rd195, %rd194, 2;
	add.s64 	%rd196, %rd22, %rd195;
	st.global.u32 	[%rd196+4608], %r1727;
$L__BB8_233:
	bar.warp.sync 	-1;
	add.s32 	%r1728, %r1, 1536;
	setp.ge.s32 	%p156, %r1728, %r351;
	@%p156 bra 	$L__BB8_235;
	ld.param.u32 	%r2117, [_ZN3cub18CUB_300001_SM_10006detail10radix_sort29DeviceRadixSortOnesweepKernelINS1_5radix10policy_hubIiiyE10Policy1000ELNS0_9SortOrderE0EiiyiiNS1_21identity_decomposer_tEEEvPT5_SB_PT3_PKSC_PT1_PKSG_PT2_PKSK_T4_iiT6__param_9];
	ld.shared.u32 	%r1729, [%r350+6144];
	shr.u32 	%r1730, %r1729, %r2117;
	and.b32  	%r1731, %r1730, %r221;
	shl.b32 	%r1732, %r1731, 3;
	add.s32 	%r1734, %r783, %r1732;
	ld.shared.u64 	%rd197, [%r1734+26112];
	xor.b32  	%r1735, %r1729, -2147483648;
	add.s64 	%rd198, %rd197, %rd9;
	shl.b64 	%rd199, %rd198, 2;
	add.s64 	%rd200, %rd22, %rd199;
	st.global.u32 	[%rd200+6144], %r1735;
$L__BB8_235:
	bar.warp.sync 	-1;
	add.s32 	%r1736, %r1, 1920;
	setp.ge.s32 	%p157, %r1736, %r351;
	@%p157 bra 	$L__BB8_237;
	ld.param.u32 	%r2118, [_ZN3cub18CUB_300001_SM_10006detail10radix_sort29DeviceRadixSortOnesweepKernelINS1_5radix10policy_hubIiiyE10Policy1000ELNS0_9SortOrderE0EiiyiiNS1_21identity_decomposer_tEEEvPT5_SB_PT3_PKSC_PT1_PKSG_PT2_PKSK_T4_iiT6__param_9];
	ld.shared.u32 	%r1737, [%r350+7680];
	shr.u32 	%r1738, %r1737, %r2118;
	and.b32  	%r1739, %r1738, %r221;
	shl.b32 	%r1740, %r1739, 3;
	add.s32 	%r1742, %r783, %r1740;
	ld.shared.u64 	%rd201, [%r1742+26112];
	xor.b32  	%r1743, %r1737, -2147483648;
	add.s64 	%rd202, %rd201, %rd9;
	shl.b64 	%rd203, %rd202, 2;
	add.s64 	%rd204, %rd22, %rd203;
	st.global.u32 	[%rd204+7680], %r1743;
$L__BB8_237:
	bar.warp.sync 	-1;
	add.s32 	%r1744, %r1, 2304;
	setp.ge.s32 	%p158, %r1744, %r351;
	@%p158 bra 	$L__BB8_239;
	ld.param.u32 	%r2119, [_ZN3cub18CUB_300001_SM_10006detail10radix_sort29DeviceRadixSortOnesweepKernelINS1_5radix10policy_hubIiiyE10Policy1000ELNS0_9SortOrderE0EiiyiiNS1_21identity_decomposer_tEEEvPT5_SB_PT3_PKSC_PT1_PKSG_PT2_PKSK_T4_iiT6__param_9];
	ld.shared.u32 	%r1745, [%r350+9216];
	shr.u32 	%r1746, %r1745, %r2119;
	and.b32  	%r1747, %r1746, %r221;
	shl.b32 	%r1748, %r1747, 3;
	add.s32 	%r1750, %r783, %r1748;
	ld.shared.u64 	%rd205, [%r1750+26112];
	xor.b32  	%r1751, %r1745, -2147483648;
	add.s64 	%rd206, %rd205, %rd9;
	shl.b64 	%rd207, %rd206, 2;
	add.s64 	%rd208, %rd22, %rd207;
	st.global.u32 	[%rd208+9216], %r1751;
$L__BB8_239:
	bar.warp.sync 	-1;
	add.s32 	%r1752, %r1, 2688;
	setp.ge.s32 	%p159, %r1752, %r351;
	@%p159 bra 	$L__BB8_241;
	ld.param.u32 	%r2120, [_ZN3cub18CUB_300001_SM_10006detail10radix_sort29DeviceRadixSortOnesweepKernelINS1_5radix10policy_hubIiiyE10Policy1000ELNS0_9SortOrderE0EiiyiiNS1_21identity_decomposer_tEEEvPT5_SB_PT3_PKSC_PT1_PKSG_PT2_PKSK_T4_iiT6__param_9];
	ld.shared.u32 	%r1753, [%r350+10752];
	shr.u32 	%r1754, %r1753, %r2120;
	and.b32  	%r1755, %r1754, %r221;
	shl.b32 	%r1756, %r1755, 3;
	add.s32 	%r1758, %r783, %r1756;
	ld.shared.u64 	%rd209, [%r1758+26112];
	xor.b32  	%r1759, %r1753, -2147483648;
	add.s64 	%rd210, %rd209, %rd9;
	shl.b64 	%rd211, %rd210, 2;
	add.s64 	%rd212, %rd22, %rd211;
	st.global.u32 	[%rd212+10752], %r1759;
$L__BB8_241:
	bar.warp.sync 	-1;
	or.b32  	%r1760, %r1, 3072;
	setp.ge.s32 	%p160, %r1760, %r351;
	@%p160 bra 	$L__BB8_243;
	ld.param.u32 	%r2121, [_ZN3cub18CUB_300001_SM_10006detail10radix_sort29DeviceRadixSortOnesweepKernelINS1_5radix10policy_hubIiiyE10Policy1000ELNS0_9SortOrderE0EiiyiiNS1_21identity_decomposer_tEEEvPT5_SB_PT3_PKSC_PT1_PKSG_PT2_PKSK_T4_iiT6__param_9];
	ld.shared.u32 	%r1761, [%r350+12288];
	shr.u32 	%r1762, %r1761, %r2121;
	and.b32  	%r1763, %r1762, %r221;
	shl.b32 	%r1764, %r1763, 3;
	add.s32 	%r1766, %r783, %r1764;
	ld.shared.u64 	%rd213, [%r1766+26112];
	xor.b32  	%r1767, %r1761, -2147483648;
	add.s64 	%rd214, %rd213, %rd9;
	shl.b64 	%rd215, %rd214, 2;
	add.s64 	%rd216, %rd22, %rd215;
	st.global.u32 	[%rd216+12288], %r1767;
$L__BB8_243:
	bar.warp.sync 	-1;
	add.s32 	%r1768, %r1, 3456;
	setp.ge.s32 	%p161, %r1768, %r351;
	@%p161 bra 	$L__BB8_245;
	ld.param.u32 	%r2122, [_ZN3cub18CUB_300001_SM_10006detail10radix_sort29DeviceRadixSortOnesweepKernelINS1_5radix10policy_hubIiiyE10Policy1000ELNS0_9SortOrderE0EiiyiiNS1_21identity_decomposer_tEEEvPT5_SB_PT3_PKSC_PT1_PKSG_PT2_PKSK_T4_iiT6__param_9];
	ld.shared.u32 	%r1769, [%r350+13824];
	shr.u32 	%r1770, %r1769, %r2122;
	and.b32  	%r1771, %r1770, %r221;
	shl.b32 	%r1772, %r1771, 3;
	add.s32 	%r1774, %r783, %r1772;
	ld.shared.u64 	%rd217, [%r1774+26112];
	xor.b32  	%r1775, %r1769, -2147483648;
	add.s64 	%rd218, %rd217, %rd9;
	shl.b64 	%rd219, %rd218, 2;
	add.s64 	%rd220, %rd22, %rd219;
	st.global.u32 	[%rd220+13824], %r1775;
$L__BB8_245:
	bar.warp.sync 	-1;
	add.s32 	%r1776, %r1, 3840;
	setp.ge.s32 	%p162, %r1776, %r351;
	@%p162 bra 	$L__BB8_247;
	ld.param.u32 	%r2123, [_ZN3cub18CUB_300001_SM_10006detail10radix_sort29DeviceRadixSortOnesweepKernelINS1_5radix10policy_hubIiiyE10Policy1000ELNS0_9SortOrderE0EiiyiiNS1_21identity_decomposer_tEEEvPT5_SB_PT3_PKSC_PT1_PKSG_PT2_PKSK_T4_iiT6__param_9];
	ld.shared.u32 	%r1777, [%r350+15360];
	shr.u32 	%r1778, %r1777, %r2123;
	and.b32  	%r1779, %r1778, %r221;
	shl.b32 	%r1780, %r1779, 3;
	add.s32 	%r1782, %r783, %r1780;
	ld.shared.u64 	%rd221, [%r1782+26112];
	xor.b32  	%r1783, %r1777, -2147483648;
	add.s64 	%rd222, %rd221, %rd9;
	shl.b64 	%rd223, %rd222, 2;
	add.s64 	%rd224, %rd22, %rd223;
	st.global.u32 	[%rd224+15360], %r1783;
$L__BB8_247:
	bar.warp.sync 	-1;
	add.s32 	%r1784, %r1, 4224;
	setp.ge.s32 	%p163, %r1784, %r351;
	@%p163 bra 	$L__BB8_249;
	ld.param.u32 	%r2124, [_ZN3cub18CUB_300001_SM_10006detail10radix_sort29DeviceRadixSortOnesweepKernelINS1_5radix10policy_hubIiiyE10Policy1000ELNS0_9SortOrderE0EiiyiiNS1_21identity_decomposer_tEEEvPT5_SB_PT3_PKSC_PT1_PKSG_PT2_PKSK_T4_iiT6__param_9];
	ld.shared.u32 	%r1785, [%r350+16896];
	shr.u32 	%r1786, %r1785, %r2124;
	and.b32  	%r1787, %r1786, %r221;
	shl.b32 	%r1788, %r1787, 3;
	add.s32 	%r1790, %r783, %r1788;
	ld.shared.u64 	%rd225, [%r1790+26112];
	xor.b32  	%r1791, %r1785, -2147483648;
	add.s64 	%rd226, %rd225, %rd9;
	shl.b64 	%rd227, %rd226, 2;
	add.s64 	%rd228, %rd22, %rd227;
	st.global.u32 	[%rd228+16896], %r1791;
$L__BB8_249:
	bar.warp.sync 	-1;
	add.s32 	%r1792, %r1, 4608;
	setp.ge.s32 	%p164, %r1792, %r351;
	@%p164 bra 	$L__BB8_251;
	ld.param.u32 	%r2125, [_ZN3cub18CUB_300001_SM_10006detail10radix_sort29DeviceRadixSortOnesweepKernelINS1_5radix10policy_hubIiiyE10Policy1000ELNS0_9SortOrderE0EiiyiiNS1_21identity_decomposer_tEEEvPT5_SB_PT3_PKSC_PT1_PKSG_PT2_PKSK_T4_iiT6__param_9];
	ld.shared.u32 	%r1793, [%r350+18432];
	shr.u32 	%r1794, %r1793, %r2125;
	and.b32  	%r1795, %r1794, %r221;
	shl.b32 	%r1796, %r1795, 3;
	add.s32 	%r1798, %r783, %r1796;
	ld.shared.u64 	%rd229, [%r1798+26112];
	xor.b32  	%r1799, %r1793, -2147483648;
	add.s64 	%rd230, %rd229, %rd9;
	shl.b64 	%rd231, %rd230, 2;
	add.s64 	%rd232, %rd22, %rd231;
	st.global.u32 	[%rd232+18432], %r1799;
$L__BB8_251:
	bar.warp.sync 	-1;
	add.s32 	%r1800, %r1, 4992;
	setp.ge.s32 	%p165, %r1800, %r351;
	@%p165 bra 	$L__BB8_253;
	ld.param.u32 	%r2126, [_ZN3cub18CUB_300001_SM_10006detail10radix_sort29DeviceRadixSortOnesweepKernelINS1_5radix10policy_hubIiiyE10Policy1000ELNS0_9SortOrderE0EiiyiiNS1_21identity_decomposer_tEEEvPT5_SB_PT3_PKSC_PT1_PKSG_PT2_PKSK_T4_iiT6__param_9];
	ld.shared.u32 	%r1801, [%r350+19968];
	shr.u32 	%r1802, %r1801, %r2126;
	and.b32  	%r1803, %r1802, %r221;
	shl.b32 	%r1804, %r1803, 3;
	add.s32 	%r1806, %r783, %r1804;
	ld.shared.u64 	%rd233, [%r1806+26112];
	xor.b32  	%r1807, %r1801, -2147483648;
	add.s64 	%rd234, %rd233, %rd9;
	shl.b64 	%rd235, %rd234, 2;
	add.s64 	%rd236, %rd22, %rd235;
	st.global.u32 	[%rd236+19968], %r1807;
$L__BB8_253:
	bar.warp.sync 	-1;
	add.s32 	%r1808, %r1, 5376;
	setp.ge.s32 	%p166, %r1808, %r351;
	@%p166 bra 	$L__BB8_255;
	ld.param.u32 	%r2127, [_ZN3cub18CUB_300001_SM_10006detail10radix_sort29DeviceRadixSortOnesweepKernelINS1_5radix10policy_hubIiiyE10Policy1000ELNS0_9SortOrderE0EiiyiiNS1_21identity_decomposer_tEEEvPT5_SB_PT3_PKSC_PT1_PKSG_PT2_PKSK_T4_iiT6__param_9];
	ld.shared.u32 	%r1809, [%r350+21504];
	shr.u32 	%r1810, %r1809, %r2127;
	and.b32  	%r1811, %r1810, %r221;
	shl.b32 	%r1812, %r1811, 3;
	add.s32 	%r1814, %r783, %r1812;
	ld.shared.u64 	%rd237, [%r1814+26112];
	xor.b32  	%r1815, %r1809, -2147483648;
	add.s64 	%rd238, %rd237, %rd9;
	shl.b64 	%rd239, %rd238, 2;
	add.s64 	%rd240, %rd22, %rd239;
	st.global.u32 	[%rd240+21504], %r1815;
$L__BB8_255:
	bar.warp.sync 	-1;
	add.s32 	%r1816, %r1, 5760;
	setp.ge.s32 	%p167, %r1816, %r351;
	@%p167 bra 	$L__BB8_257;
	ld.param.u32 	%r2128, [_ZN3cub18CUB_300001_SM_10006detail10radix_sort29DeviceRadixSortOnesweepKernelINS1_5radix10policy_hubIiiyE10Policy1000ELNS0_9SortOrderE0EiiyiiNS1_21identity_decomposer_tEEEvPT5_SB_PT3_PKSC_PT1_PKSG_PT2_PKSK_T4_iiT6__param_9];
	ld.shared.u32 	%r1817, [%r350+23040];
	shr.u32 	%r1818, %r1817, %r2128;
	and.b32  	%r1819, %r1818, %r221;
	shl.b32 	%r1820, %r1819, 3;
	add.s32 	%r1822, %r783, %r1820;
	ld.shared.u64 	%rd241, [%r1822+26112];
	xor.b32  	%r1823, %r1817, -2147483648;
	add.s64 	%rd242, %rd241, %rd9;
	shl.b64 	%rd243, %rd242, 2;
	add.s64 	%rd244, %rd22, %rd243;
	st.global.u32 	[%rd244+23040], %r1823;
$L__BB8_257:
	bar.warp.sync 	-1;
	or.b32  	%r1824, %r1, 6144;
	setp.ge.s32 	%p168, %r1824, %r351;
	@%p168 bra 	$L__BB8_259;
	ld.param.u32 	%r2129, [_ZN3cub18CUB_300001_SM_10006detail10radix_sort29DeviceRadixSortOnesweepKernelINS1_5radix10policy_hubIiiyE10Policy1000ELNS0_9SortOrderE0EiiyiiNS1_21identity_decomposer_tEEEvPT5_SB_PT3_PKSC_PT1_PKSG_PT2_PKSK_T4_iiT6__param_9];
	ld.shared.u32 	%r1825, [%r350+24576];
	shr.u32 	%r1826, %r1825, %r2129;
	and.b32  	%r1827, %r1826, %r221;
	shl.b32 	%r1828, %r1827, 3;
	add.s32 	%r1830, %r783, %r1828;
	ld.shared.u64 	%rd245, [%r1830+26112];
	xor.b32  	%r1831, %r1825, -2147483648;
	add.s64 	%rd246, %rd245, %rd9;
	shl.b64 	%rd247, %rd246, 2;
	add.s64 	%rd248, %rd22, %rd247;
	st.global.u32 	[%rd248+24576], %r1831;
$L__BB8_259:
	bar.warp.sync 	-1;
$L__BB8_260:
	ld.param.u32 	%r2130, [_ZN3cub18CUB_300001_SM_10006detail10radix_sort29DeviceRadixSortOnesweepKernelINS1_5radix10policy_hubIiiyE10Policy1000ELNS0_9SortOrderE0EiiyiiNS1_21identity_decomposer_tEEEvPT5_SB_PT3_PKSC_PT1_PKSG_PT2_PKSK_T4_iiT6__param_9];
	ld.param.u32 	%r2090, [_ZN3cub18CUB_300001_SM_10006detail10radix_sort29DeviceRadixSortOnesweepKernelINS1_5radix10policy_hubIiiyE10Policy1000ELNS0_9SortOrderE0EiiyiiNS1_21identity_decomposer_tEEEvPT5_SB_PT3_PKSC_PT1_PKSG_PT2_PKSK_T4_iiT6__param_8];
	setp.gt.s32 	%p169, %r349, %r2090;
	ld.shared.u32 	%r1832, [%r350];
	shr.u32 	%r1833, %r1832, %r2130;
	and.b32  	%r352, %r1833, %r221;
	ld.shared.u32 	%r1834, [%r350+1536];
	shr.u32 	%r1835, %r1834, %r2130;
	and.b32  	%r353, %r1835, %r221;
	ld.shared.u32 	%r1836, [%r350+3072];
	shr.u32 	%r1837, %r1836, %r2130;
	and.b32  	%r354, %r1837, %r221;
	ld.shared.u32 	%r1838, [%r350+4608];
	shr.u32 	%r1839, %r1838, %r2130;
	and.b32  	%r355, %r1839, %r221;
	ld.shared.u32 	%r1840, [%r350+6144];
	shr.u32 	%r1841, %r1840, %r2130;
	and.b32  	%r356, %r1841, %r221;
	ld.shared.u32 	%r1842, [%r350+7680];
	shr.u32 	%r1843, %r1842, %r2130;
	and.b32  	%r357, %r1843, %r221;
	ld.shared.u32 	%r1844, [%r350+9216];
	shr.u32 	%r1845, %r1844, %r2130;
	and.b32  	%r358, %r1845, %r221;
	ld.shared.u32 	%r1846, [%r350+10752];
	shr.u32 	%r1847, %r1846, %r2130;
	and.b32  	%r359, %r1847, %r221;
	ld.shared.u32 	%r1848, [%r350+12288];
	shr.u32 	%r1849, %r1848, %r2130;
	and.b32  	%r360, %r1849, %r221;
	ld.shared.u32 	%r1850, [%r350+13824];
	shr.u32 	%r1851, %r1850, %r2130;
	and.b32  	%r361, %r1851, %r221;
	ld.shared.u32 	%r1852, [%r350+15360];
	shr.u32 	%r1853, %r1852, %r2130;
	and.b32  	%r362, %r1853, %r221;
	ld.shared.u32 	%r1854, [%r350+16896];
	shr.u32 	%r1855, %r1854, %r2130;
	and.b32  	%r363, %r1855, %r221;
	ld.shared.u32 	%r1856, [%r350+18432];
	shr.u32 	%r1857, %r1856, %r2130;
	and.b32  	%r364, %r1857, %r221;
	ld.shared.u32 	%r1858, [%r350+19968];
	shr.u32 	%r1859, %r1858, %r2130;
	and.b32  	%r365, %r1859, %r221;
	ld.shared.u32 	%r1860, [%r350+21504];
	shr.u32 	%r1861, %r1860, %r2130;
	and.b32  	%r366, %r1861, %r221;
	ld.shared.u32 	%r1862, [%r350+23040];
	shr.u32 	%r1863, %r1862, %r2130;
	and.b32  	%r367, %r1863, %r221;
	ld.shared.u32 	%r1864, [%r350+24576];
	shr.u32 	%r1865, %r1864, %r2130;
	and.b32  	%r368, %r1865, %r221;
	@%p169 bra 	$L__BB8_262;
	ld.param.u64 	%rd443, [_ZN3cub18CUB_300001_SM_10006detail10radix_sort29DeviceRadixSortOnesweepKernelINS1_5radix10policy_hubIiiyE10Policy1000ELNS0_9SortOrderE0EiiyiiNS1_21identity_decomposer_tEEEvPT5_SB_PT3_PKSC_PT1_PKSG_PT2_PKSK_T4_iiT6__param_7];
	cvta.to.global.u64 	%rd249, %rd443;
	and.b32  	%r1869, %r1, 31;
	or.b32  	%r1870, %r647, %r1869;
	cvt.u64.u32 	%rd250, %r1870;
	mul.lo.s32 	%r1871, %r3, 6528;
	cvt.s64.s32 	%rd251, %r1871;
	add.s64 	%rd252, %rd250, %rd251;
	shl.b64 	%rd253, %rd252, 2;
	add.s64 	%rd254, %rd249, %rd253;
	ld.global.u32 	%r2266, [%rd254];
	ld.global.u32 	%r2267, [%rd254+128];
	ld.global.u32 	%r2268, [%rd254+256];
	ld.global.u32 	%r2269, [%rd254+384];
	ld.global.u32 	%r2270, [%rd254+512];
	ld.global.u32 	%r2271, [%rd254+640];
	ld.global.u32 	%r2272, [%rd254+768];
	ld.global.u32 	%r2273, [%rd254+896];
	ld.global.u32 	%r2274, [%rd254+1024];
	ld.global.u32 	%r2275, [%rd254+1152];
	ld.global.u32 	%r2276, [%rd254+1280];
	ld.global.u32 	%r2277, [%rd254+1408];
	ld.global.u32 	%r2278, [%rd254+1536];
	ld.global.u32 	%r2279, [%rd254+1664];
	ld.global.u32 	%r2280, [%rd254+1792];
	ld.global.u32 	%r2281, [%rd254+1920];
	ld.global.u32 	%r2282, [%rd254+2048];
	bra.uni 	$L__BB8_296;
$L__BB8_262:
	ld.param.u32 	%r2091, [_ZN3cub18CUB_300001_SM_10006detail10radix_sort29DeviceRadixSortOnesweepKernelINS1_5radix10policy_hubIiiyE10Policy1000ELNS0_9SortOrderE0EiiyiiNS1_21identity_decomposer_tEEEvPT5_SB_PT3_PKSC_PT1_PKSG_PT2_PKSK_T4_iiT6__param_8];
	ld.param.u64 	%rd444, [_ZN3cub18CUB_300001_SM_10006detail10radix_sort29DeviceRadixSortOnesweepKernelINS1_5radix10policy_hubIiiyE10Policy1000ELNS0_9SortOrderE0EiiyiiNS1_21identity_decomposer_tEEEvPT5_SB_PT3_PKSC_PT1_PKSG_PT2_PKSK_T4_iiT6__param_7];
	cvta.to.global.u64 	%rd255, %rd444;
	add.s64 	%rd23, %rd255, %rd63;
	cvt.u32.u64 	%r1874, %rd7;
	sub.s32 	%r386, %r2091, %r649;
	setp.ge.s32 	%p170, %r1874, %r386;
	@%p170 bra 	$L__BB8_264;
	ld.global.u32 	%r2266, [%rd23];
$L__BB8_264:
	add.s32 	%r1877, %r1874, 32;
	setp.ge.s32 	%p171, %r1877, %r386;
	@%p171 bra 	$L__BB8_266;
	ld.global.u32 	%r2267, [%rd23+128];
$L__BB8_266:
	add.s32 	%r1880, %r1874, 64;
	setp.ge.s32 	%p172, %r1880, %r386;
	@%p172 bra 	$L__BB8_268;
	ld.global.u32 	%r2268, [%rd23+256];
$L__BB8_268:
	add.s32 	%r1883, %r1874, 96;
	setp.ge.s32 	%p173, %r1883, %r386;
	@%p173 bra 	$L__BB8_270;
	ld.global.u32 	%r2269, [%rd23+384];
$L__BB8_270:
	add.s32 	%r1886, %r1874, 128;
	setp.ge.s32 	%p174, %r1886, %r386;
	@%p174 bra 	$L__BB8_272;
	ld.global.u32 	%r2270, [%rd23+512];
$L__BB8_272:
	add.s32 	%r1889, %r1874, 160;
	setp.ge.s32 	%p175, %r1889, %r386;
	@%p175 bra 	$L__BB8_274;
	ld.global.u32 	%r2271, [%rd23+640];
$L__BB8_274:
	add.s32 	%r1892, %r1874, 192;
	setp.ge.s32 	%p176, %r1892, %r386;
	@%p176 bra 	$L__BB8_276;
	ld.global.u32 	%r2272, [%rd23+768];
$L__BB8_276:
	add.s32 	%r1895, %r1874, 224;
	setp.ge.s32 	%p177, %r1895, %r386;
	@%p177 bra 	$L__BB8_278;
	ld.param.u64 	%rd445, [_ZN3cub18CUB_300001_SM_10006detail10radix_sort29DeviceRadixSortOnesweepKernelINS1_5radix10policy_hubIiiyE10Policy1000ELNS0_9SortOrderE0EiiyiiNS1_21identity_decomposer_tEEEvPT5_SB_PT3_PKSC_PT1_PKSG_PT2_PKSK_T4_iiT6__param_7];
	cvta.to.global.u64 	%rd259, %rd445;
	cvt.s64.s32 	%rd260, %r649;
	add.s64 	%rd261, %rd7, %rd260;
	shl.b64 	%rd262, %rd261, 2;
	add.s64 	%rd263, %rd259, %rd262;
	ld.global.u32 	%r2273, [%rd263+896];
$L__BB8_278:
	add.s32 	%r1899, %r1874, 256;
	setp.ge.s32 	%p178, %r1899, %r386;
	@%p178 bra 	$L__BB8_280;
	ld.param.u64 	%rd446, [_ZN3cub18CUB_300001_SM_10006detail10radix_sort29DeviceRadixSortOnesweepKernelINS1_5radix10policy_hubIiiyE10Policy1000ELNS0_9SortOrderE0EiiyiiNS1_21identity_decomposer_tEEEvPT5_SB_PT3_PKSC_PT1_PKSG_PT2_PKSK_T4_iiT6__param_7];
	cvta.to.global.u64 	%rd264, %rd446;
	cvt.s64.s32 	%rd265, %r649;
	add.s64 	%rd266, %rd7, %rd265;
	shl.b64 	%rd267, %rd266, 2;
	add.s64 	%rd268, %rd264, %rd267;
	ld.global.u32 	%r2274, [%rd268+1024];
$L__BB8_280:
	add.s32 	%r1903, %r1874, 288;
	setp.ge.s32 	%p179, %r1903, %r386;
	@%p179 bra 	$L__BB8_282;
	ld.param.u64 	%rd447, [_ZN3cub18CUB_300001_SM_10006detail10radix_sort29DeviceRadixSortOnesweepKernelINS1_5radix10policy_hubIiiyE10Policy1000ELNS0_9SortOrderE0EiiyiiNS1_21identity_decomposer_tEEEvPT5_SB_PT3_PKSC_PT1_PKSG_PT2_PKSK_T4_iiT6__param_7];
	cvta.to.global.u64 	%rd269, %rd447;
	cvt.s64.s32 	%rd270, %r649;
	add.s64 	%rd271, %rd7, %rd270;
	shl.b64 	%rd272, %rd271, 2;
	add.s64 	%rd273, %rd269, %rd272;
	ld.global.u32 	%r2275, [%rd273+1152];
$L__BB8_282:
	add.s32 	%r1907, %r1874, 320;
	setp.ge.s32 	%p180, %r1907, %r386;
	@%p180 bra 	$L__BB8_284;
	ld.param.u64 	%rd448, [_ZN3cub18CUB_300001_SM_10006detail10radix_sort29DeviceRadixSortOnesweepKernelINS1_5radix10policy_hubIiiyE10Policy1000ELNS0_9SortOrderE0EiiyiiNS1_21identity_decomposer_tEEEvPT5_SB_PT3_PKSC_PT1_PKSG_PT2_PKSK_T4_iiT6__param_7];
	cvta.to.global.u64 	%rd274, %rd448;
	cvt.s64.s32 	%rd275, %r649;
	add.s64 	%rd276, %rd7, %rd275;
	shl.b64 	%rd277, %rd276, 2;
	add.s64 	%rd278, %rd274, %rd277;
	ld.global.u32 	%r2276, [%rd278+1280];
$L__BB8_284:
	add.s32 	%r1911, %r1874, 352;
	setp.ge.s32 	%p181, %r1911, %r386;
	@%p181 bra 	$L__BB8_286;
	ld.param.u64 	%rd449, [_ZN3cub18CUB_300001_SM_10006detail10radix_sort29DeviceRadixSortOnesweepKernelINS1_5radix10policy_hubIiiyE10Policy1000ELNS0_9SortOrderE0EiiyiiNS1_21identity_decomposer_tEEEvPT5_SB_PT3_PKSC_PT1_PKSG_PT2_PKSK_T4_iiT6__param_7];
	cvta.to.global.u64 	%rd279, %rd449;
	mul.lo.s32 	%r1912, %r3, 6528;
	cvt.s64.s32 	%rd280, %r1912;
	add.s64 	%rd281, %rd7, %rd280;
	shl.b64 	%rd282, %rd281, 2;
	add.s64 	%rd283, %rd279, %rd282;
	ld.global.u32 	%r2277, [%rd283+1408];
$L__BB8_286:
	add.s32 	%r1915, %r1874, 384;
	setp.ge.s32 	%p182, %r1915, %r386;
	@%p182 bra 	$L__BB8_288;
	ld.param.u64 	%rd450, [_ZN3cub18CUB_300001_SM_10006detail10radix_sort29DeviceRadixSortOnesweepKernelINS1_5radix10policy_hubIiiyE10Policy1000ELNS0_9SortOrderE0EiiyiiNS1_21identity_decomposer_tEEEvPT5_SB_PT3_PKSC_PT1_PKSG_PT2_PKSK_T4_iiT6__param_7];
	cvta.to.global.u64 	%rd284, %rd450;
	mul.lo.s32 	%r1916, %r3, 6528;
	cvt.s64.s32 	%rd285, %r1916;
	add.s64 	%rd286, %rd7, %rd285;
	shl.b64 	%rd287, %rd286, 2;
	add.s64 	%rd288, %rd284, %rd287;
	ld.global.u32 	%r2278, [%rd288+1536];
$L__BB8_288:
	cvt.u32.u64 	%r1918, %rd7;
	add.s32 	%r1919, %r1918, 416;
	setp.ge.s32 	%p183, %r1919, %r386;
	@%p183 bra 	$L__BB8_290;
	ld.param.u64 	%rd451, [_ZN3cub18CUB_300001_SM_10006detail10radix_sort29DeviceRadixSortOnesweepKernelINS1_5radix10policy_hubIiiyE10Policy1000ELNS0_9SortOrderE0EiiyiiNS1_21identity_decomposer_tEEEvPT5_SB_PT3_PKSC_PT1_PKSG_PT2_PKSK_T4_iiT6__param_7];
	cvta.to.global.u64 	%rd289, %rd451;
	mul.lo.s32 	%r1920, %r3, 6528;
	cvt.s64.s32 	%rd290, %r1920;
	add.s64 	%rd291, %rd7, %rd290;
	shl.b64 	%rd292, %rd291, 2;
	add.s64 	%rd293, %rd289, %rd292;
	ld.global.u32 	%r2279, [%rd293+1664];
$L__BB8_290:
	cvt.u32.u64 	%r1922, %rd7;
	add.s32 	%r1923, %r1922, 448;
	setp.ge.s32 	%p184, %r1923, %r386;
	@%p184 bra 	$L__BB8_292;
	ld.param.u64 	%rd452, [_ZN3cub18CUB_300001_SM_10006detail10radix_sort29DeviceRadixSortOnesweepKernelINS1_5radix10policy_hubIiiyE10Policy1000ELNS0_9SortOrderE0EiiyiiNS1_21identity_decomposer_tEEEvPT5_SB_PT3_PKSC_PT1_PKSG_PT2_PKSK_T4_iiT6__param_7];
	cvta.to.global.u64 	%rd294, %rd452;
	mul.lo.s32 	%r1924, %r3, 6528;
	cvt.s64.s32 	%rd295, %r1924;
	add.s64 	%rd296, %rd7, %rd295;
	shl.b64 	%rd297, %rd296, 2;
	add.s64 	%rd298, %rd294, %rd297;
	ld.global.u32 	%r2280, [%rd298+1792];
$L__BB8_292:
	cvt.u32.u64 	%r1926, %rd7;
	add.s32 	%r1927, %r1926, 480;
	setp.ge.s32 	%p185, %r1927, %r386;
	@%p185 bra 	$L__BB8_294;
	ld.param.u64 	%rd453, [_ZN3cub18CUB_300001_SM_10006detail10radix_sort29DeviceRadixSortOnesweepKernelINS1_5radix10policy_hubIiiyE10Policy1000ELNS0_9SortOrderE0EiiyiiNS1_21identity_decomposer_tEEEvPT5_SB_PT3_PKSC_PT1_PKSG_PT2_PKSK_T4_iiT6__param_7];
	cvta.to.global.u64 	%rd299, %rd453;
	mul.lo.s32 	%r1928, %r3, 6528;
	cvt.s64.s32 	%rd300, %r1928;
	add.s64 	%rd301, %rd7, %rd300;
	shl.b64 	%rd302, %rd301, 2;
	add.s64 	%rd303, %rd299, %rd302;
	ld.global.u32 	%r2281, [%rd303+1920];
$L__BB8_294:
	cvt.u32.u64 	%r1930, %rd7;
	add.s32 	%r1931, %r1930, 512;
	setp.ge.s32 	%p186, %r1931, %r386;
	@%p186 bra 	$L__BB8_296;
	ld.param.u64 	%rd454, [_ZN3cub18CUB_300001_SM_10006detail10radix_sort29DeviceRadixSortOnesweepKernelINS1_5radix10policy_hubIiiyE10Policy1000ELNS0_9SortOrderE0EiiyiiNS1_21identity_decomposer_tEEEvPT5_SB_PT3_PKSC_PT1_PKSG_PT2_PKSK_T4_iiT6__param_7];
	cvta.to.global.u64 	%rd304, %rd454;
	mov.u32 	%r1932, %tid.x;
	and.b32  	%r1933, %r1932, 992;
	mul.lo.s32 	%r1934, %r1933, 17;
	and.b32  	%r1935, %r1932, 31;
	or.b32  	%r1936, %r1934, %r1935;
	cvt.u64.u32 	%rd305, %r1936;
	mul.lo.s32 	%r1937, %r3, 6528;
	cvt.s64.s32 	%rd306, %r1937;
	add.s64 	%rd307, %rd305, %rd306;
	shl.b64 	%rd308, %rd307, 2;
	add.s64 	%rd309, %rd304, %rd308;
	ld.global.u32 	%r2282, [%rd309+2048];
$L__BB8_296:
	ld.param.u32 	%r2092, [_ZN3cub18CUB_300001_SM_10006detail10radix_sort29DeviceRadixSortOnesweepKernelINS1_5radix10policy_hubIiiyE10Policy1000ELNS0_9SortOrderE0EiiyiiNS1_21identity_decomposer_tEEEvPT5_SB_PT3_PKSC_PT1_PKSG_PT2_PKSK_T4_iiT6__param_8];
	ld.param.u64 	%rd441, [_ZN3cub18CUB_300001_SM_10006detail10radix_sort29DeviceRadixSortOnesweepKernelINS1_5radix10policy_hubIiiyE10Policy1000ELNS0_9SortOrderE0EiiyiiNS1_21identity_decomposer_tEEEvPT5_SB_PT3_PKSC_PT1_PKSG_PT2_PKSK_T4_iiT6__param_6];
	cvta.to.global.u64 	%rd24, %rd441;
	mov.u32 	%r437, %tid.x;
	cvt.u64.u32 	%rd25, %r437;
	shl.b32 	%r1938, %r437, 2;
	mov.u32 	%r1939, _ZZN3cub18CUB_300001_SM_10006detail10radix_sort29DeviceRadixSortOnesweepKernelINS1_5radix10policy_hubIiiyE10Policy1000ELNS0_9SortOrderE0EiiyiiNS1_21identity_decomposer_tEEEvPT5_SB_PT3_PKSC_PT1_PKSG_PT2_PKSK_T4_iiT6_E1s;
	add.s32 	%r438, %r1939, %r1938;
	mad.lo.s32 	%r1940, %r3, 6528, 6528;
	setp.gt.s32 	%p187, %r1940, %r2092;
	bar.sync 	0;
	st.shared.u32 	[%r323+-4], %r2266;
	st.shared.u32 	[%r324+-4], %r2267;
	st.shared.u32 	[%r325+-4], %r2268;
	st.shared.u32 	[%r326+-4], %r2269;
	st.shared.u32 	[%r327+-4], %r2270;
	st.shared.u32 	[%r328+-4], %r2271;
	st.shared.u32 	[%r329+-4], %r2272;
	st.shared.u32 	[%r330+-4], %r2273;
	st.shared.u32 	[%r331+-4], %r2274;
	st.shared.u32 	[%r332+-4], %r2275;
	st.shared.u32 	[%r333+-4], %r2276;
	st.shared.u32 	[%r334+-4], %r2277;
	st.shared.u32 	[%r335+-4], %r2278;
	st.shared.u32 	[%r336+-4], %r2279;
	st.shared.u32 	[%r337+-4], %r2280;
	st.shared.u32 	[%r338+-4], %r2281;
	st.shared.u32 	[%r339+-4], %r2282;
	bar.sync 	0;
	@%p187 bra 	$L__BB8_298;
	ld.shared.u32 	%r1941, [%r438];
	shl.b32 	%r1942, %r352, 3;
	add.s32 	%r1944, %r1939, 26112;
	add.s32 	%r1945, %r1944, %r1942;
	ld.shared.u64 	%rd310, [%r1945];
	add.s64 	%rd311, %rd310, %rd25;
	shl.b64 	%rd312, %rd311, 2;
	add.s64 	%rd313, %rd24, %rd312;
	st.global.u32 	[%rd313], %r1941;
	bar.warp.sync 	-1;
	ld.shared.u32 	%r1946, [%r438+1536];
	shl.b32 	%r1947, %r353, 3;
	add.s32 	%r1948, %r1944, %r1947;
	ld.shared.u64 	%rd314, [%r1948];
	add.s64 	%rd315, %rd314, %rd25;
	shl.b64 	%rd316, %rd315, 2;
	add.s64 	%rd317, %rd24, %rd316;
	st.global.u32 	[%rd317+1536], %r1946;
	bar.warp.sync 	-1;
	ld.shared.u32 	%r1949, [%r438+3072];
	shl.b32 	%r1950, %r354, 3;
	add.s32 	%r1951, %r1944, %r1950;
	ld.shared.u64 	%rd318, [%r1951];
	add.s64 	%rd319, %rd318, %rd25;
	shl.b64 	%rd320, %rd319, 2;
	add.s64 	%rd321, %rd24, %rd320;
	st.global.u32 	[%rd321+3072], %r1949;
	bar.warp.sync 	-1;
	ld.shared.u32 	%r1952, [%r438+4608];
	shl.b32 	%r1953, %r355, 3;
	add.s32 	%r1954, %r1944, %r1953;
	ld.shared.u64 	%rd322, [%r1954];
	add.s64 	%rd323, %rd322, %rd25;
	shl.b64 	%rd324, %rd323, 2;
	add.s64 	%rd325, %rd24, %rd324;
	st.global.u32 	[%rd325+4608], %r1952;
	bar.warp.sync 	-1;
	ld.shared.u32 	%r1955, [%r438+6144];
	shl.b32 	%r1956, %r356, 3;
	add.s32 	%r1957, %r1944, %r1956;
	ld.shared.u64 	%rd326, [%r1957];
	add.s64 	%rd327, %rd326, %rd25;
	shl.b64 	%rd328, %rd327, 2;
	add.s64 	%rd329, %rd24, %rd328;
	st.global.u32 	[%rd329+6144], %r1955;
	bar.warp.sync 	-1;
	ld.shared.u32 	%r1958, [%r438+7680];
	shl.b32 	%r1959, %r357, 3;
	add.s32 	%r1960, %r1944, %r1959;
	ld.shared.u64 	%rd330, [%r1960];
	add.s64 	%rd331, %rd330, %rd25;
	shl.b64 	%rd332, %rd331, 2;
	add.s64 	%rd333, %rd24, %rd332;
	st.global.u32 	[%rd333+7680], %r1958;
	bar.warp.sync 	-1;
	ld.shared.u32 	%r1961, [%r438+9216];
	shl.b32 	%r1962, %r358, 3;
	add.s32 	%r1963, %r1944, %r1962;
	ld.shared.u64 	%rd334, [%r1963];
	add.s64 	%rd335, %rd334, %rd25;
	shl.b64 	%rd336, %rd335, 2;
	add.s64 	%rd337, %rd24, %rd336;
	st.global.u32 	[%rd337+9216], %r1961;
	bar.warp.sync 	-1;
	ld.shared.u32 	%r1964, [%r438+10752];
	shl.b32 	%r1965, %r359, 3;
	add.s32 	%r1966, %r1944, %r1965;
	ld.shared.u64 	%rd338, [%r1966];
	add.s64 	%rd339, %rd338, %rd25;
	shl.b64 	%rd340, %rd339, 2;
	add.s64 	%rd341, %rd24, %rd340;
	st.global.u32 	[%rd341+10752], %r1964;
	bar.warp.sync 	-1;
	ld.shared.u32 	%r1967, [%r438+12288];
	shl.b32 	%r1968, %r360, 3;
	add.s32 	%r1969, %r1944, %r1968;
	ld.shared.u64 	%rd342, [%r1969];
	add.s64 	%rd343, %rd342, %rd25;
	shl.b64 	%rd344, %rd343, 2;
	add.s64 	%rd345, %rd24, %rd344;
	st.global.u32 	[%rd345+12288], %r1967;
	bar.warp.sync 	-1;
	ld.shared.u32 	%r1970, [%r438+13824];
	shl.b32 	%r1971, %r361, 3;
	add.s32 	%r1972, %r1944, %r1971;
	ld.shared.u64 	%rd346, [%r1972];
	add.s64 	%rd347, %rd346, %rd25;
	shl.b64 	%rd348, %rd347, 2;
	add.s64 	%rd349, %rd24, %rd348;
	st.global.u32 	[%rd349+13824], %r1970;
	bar.warp.sync 	-1;
	ld.shared.u32 	%r1973, [%r438+15360];
	shl.b32 	%r1974, %r362, 3;
	add.s32 	%r1975, %r1944, %r1974;
	ld.shared.u64 	%rd350, [%r1975];
	add.s64 	%rd351, %rd350, %rd25;
	shl.b64 	%rd352, %rd351, 2;
	add.s64 	%rd353, %rd24, %rd352;
	st.global.u32 	[%rd353+15360], %r1973;
	bar.warp.sync 	-1;
	ld.shared.u32 	%r1976, [%r438+16896];
	shl.b32 	%r1977, %r363, 3;
	add.s32 	%r1978, %r1944, %r1977;
	ld.shared.u64 	%rd354, [%r1978];
	add.s64 	%rd355, %rd354, %rd25;
	shl.b64 	%rd356, %rd355, 2;
	add.s64 	%rd357, %rd24, %rd356;
	st.global.u32 	[%rd357+16896], %r1976;
	bar.warp.sync 	-1;
	ld.shared.u32 	%r1979, [%r438+18432];
	shl.b32 	%r1980, %r364, 3;
	add.s32 	%r1981, %r1944, %r1980;
	ld.shared.u64 	%rd358, [%r1981];
	add.s64 	%rd359, %rd358, %rd25;
	shl.b64 	%rd360, %rd359, 2;
	add.s64 	%rd361, %rd24, %rd360;
	st.global.u32 	[%rd361+18432], %r1979;
	bar.warp.sync 	-1;
	ld.shared.u32 	%r1982, [%r438+19968];
	shl.b32 	%r1983, %r365, 3;
	add.s32 	%r1984, %r1944, %r1983;
	ld.shared.u64 	%rd362, [%r1984];
	add.s64 	%rd363, %rd362, %rd25;
	shl.b64 	%rd364, %rd363, 2;
	add.s64 	%rd365, %rd24, %rd364;
	st.global.u32 	[%rd365+19968], %r1982;
	bar.warp.sync 	-1;
	ld.shared.u32 	%r1985, [%r438+21504];
	shl.b32 	%r1986, %r366, 3;
	add.s32 	%r1987, %r1944, %r1986;
	ld.shared.u64 	%rd366, [%r1987];
	add.s64 	%rd367, %rd366, %rd25;
	shl.b64 	%rd368, %rd367, 2;
	add.s64 	%rd369, %rd24, %rd368;
	st.global.u32 	[%rd369+21504], %r1985;
	bar.warp.sync 	-1;
	ld.shared.u32 	%r1988, [%r438+23040];
	shl.b32 	%r1989, %r367, 3;
	add.s32 	%r1990, %r1944, %r1989;
	ld.shared.u64 	%rd370, [%r1990];
	add.s64 	%rd371, %rd370, %rd25;
	shl.b64 	%rd372, %rd371, 2;
	add.s64 	%rd373, %rd24, %rd372;
	st.global.u32 	[%rd373+23040], %r1988;
	bar.warp.sync 	-1;
	ld.shared.u32 	%r1991, [%r438+24576];
	shl.b32 	%r1992, %r368, 3;
	add.s32 	%r1993, %r1944, %r1992;
	ld.shared.u64 	%rd374, [%r1993];
	add.s64 	%rd375, %rd374, %rd25;
	shl.b64 	%rd376, %rd375, 2;
	add.s64 	%rd377, %rd24, %rd376;
	st.global.u32 	[%rd377+24576], %r1991;
	bar.warp.sync 	-1;
	bra.uni 	$L__BB8_333;
$L__BB8_298:
	ld.param.u32 	%r2093, [_ZN3cub18CUB_300001_SM_10006detail10radix_sort29DeviceRadixSortOnesweepKernelINS1_5radix10policy_hubIiiyE10Policy1000ELNS0_9SortOrderE0EiiyiiNS1_21identity_decomposer_tEEEvPT5_SB_PT3_PKSC_PT1_PKSG_PT2_PKSK_T4_iiT6__param_8];
	mad.lo.s32 	%r439, %r3, -6528, %r2093;
	shl.b32 	%r1994, %r352, 3;
	add.s32 	%r1996, %r1939, %r1994;
	ld.shared.u64 	%rd26, [%r1996+26112];
	setp.ge.s32 	%p188, %r437, %r439;
	@%p188 bra 	$L__BB8_300;
	ld.shared.u32 	%r1997, [%r438];
	add.s64 	%rd378, %rd26, %rd25;
	shl.b64 	%rd379, %rd378, 2;
	add.s64 	%rd380, %rd24, %rd379;
	st.global.u32 	[%rd380], %r1997;
$L__BB8_300:
	bar.warp.sync 	-1;
	shl.b32 	%r1998, %r353, 3;
	add.s32 	%r2000, %r1939, %r1998;
	ld.shared.u64 	%rd27, [%r2000+26112];
	add.s32 	%r2001, %r437, 384;
	setp.ge.s32 	%p189, %r2001, %r439;
	@%p189 bra 	$L__BB8_302;
	ld.shared.u32 	%r2002, [%r438+1536];
	add.s64 	%rd381, %rd27, %rd25;
	shl.b64 	%rd382, %rd381, 2;
	add.s64 	%rd383, %rd24, %rd382;
	st.global.u32 	[%rd383+1536], %r2002;
$L__BB8_302:
	bar.warp.sync 	-1;
	shl.b32 	%r2003, %r354, 3;
	add.s32 	%r2005, %r1939, %r2003;
	ld.shared.u64 	%rd28, [%r2005+26112];
	add.s32 	%r2006, %r437, 768;
	setp.ge.s32 	%p190, %r2006, %r439;
	@%p190 bra 	$L__BB8_304;
	ld.shared.u32 	%r2007, [%r438+3072];
	add.s64 	%rd384, %rd28, %rd25;
	shl.b64 	%rd385, %rd384, 2;
	add.s64 	%rd386, %rd24, %rd385;
	st.global.u32 	[%rd386+3072], %r2007;
$L__BB8_304:
	bar.warp.sync 	-1;
	shl.b32 	%r2008, %r355, 3;
	add.s32 	%r2010, %r1939, %r2008;
	ld.shared.u64 	%rd29, [%r2010+26112];
	add.s32 	%r2011, %r437, 1152;
	setp.ge.s32 	%p191, %r2011, %r439;
	@%p191 bra 	$L__BB8_306;
	ld.shared.u32 	%r2012, [%r438+4608];
	add.s64 	%rd387, %rd29, %rd25;
	shl.b64 	%rd388, %rd387, 2;
	add.s64 	%rd389, %rd24, %rd388;
	st.global.u32 	[%rd389+4608], %r2012;
$L__BB8_306:
	bar.warp.sync 	-1;
	shl.b32 	%r2013, %r356, 3;
	add.s32 	%r2015, %r1939, %r2013;
	ld.shared.u64 	%rd30, [%r2015+26112];
	add.s32 	%r2016, %r437, 1536;
	setp.ge.s32 	%p192, %r2016, %r439;
	@%p192 bra 	$L__BB8_308;
	ld.shared.u32 	%r2017, [%r438+6144];
	add.s64 	%rd390, %rd30, %rd25;
	shl.b64 	%rd391, %rd390, 2;
	add.s64 	%rd392, %rd24, %rd391;
	st.global.u32 	[%rd392+6144], %r2017;
$L__BB8_308:
	bar.warp.sync 	-1;
	shl.b32 	%r2018, %r357, 3;
	add.s32 	%r2020, %r1939, %r2018;
	ld.shared.u64 	%rd31, [%r2020+26112];
	add.s32 	%r2021, %r437, 1920;
	setp.ge.s32 	%p193, %r2021, %r439;
	@%p193 bra 	$L__BB8_310;
	ld.shared.u32 	%r2022, [%r438+7680];
	add.s64 	%rd393, %rd31, %rd25;
	shl.b64 	%rd394, %rd393, 2;
	add.s64 	%rd395, %rd24, %rd394;
	st.global.u32 	[%rd395+7680], %r2022;
$L__BB8_310:
	bar.warp.sync 	-1;
	shl.b32 	%r2023, %r358, 3;
	add.s32 	%r2025, %r1939, %r2023;
	ld.shared.u64 	%rd32, [%r2025+26112];
	add.s32 	%r2026, %r437, 2304;
	setp.ge.s32 	%p194, %r2026, %r439;
	@%p194 bra 	$L__BB8_312;
	ld.shared.u32 	%r2027, [%r438+9216];
	add.s64 	%rd396, %rd32, %rd25;
	shl.b64 	%rd397, %rd396, 2;
	add.s64 	%rd398, %rd24, %rd397;
	st.global.u32 	[%rd398+9216], %r2027;
$L__BB8_312:
	bar.warp.sync 	-1;
	shl.b32 	%r2028, %r359, 3;
	add.s32 	%r2030, %r1939, %r2028;
	ld.shared.u64 	%rd33, [%r2030+26112];
	add.s32 	%r2031, %r437, 2688;
	setp.ge.s32 	%p195, %r2031, %r439;
	@%p195 bra 	$L__BB8_314;
	ld.shared.u32 	%r2032, [%r438+10752];
	add.s64 	%rd399, %rd33, %rd25;
	shl.b64 	%rd400, %rd399, 2;
	add.s64 	%rd401, %rd24, %rd400;
	st.global.u32 	[%rd401+10752], %r2032;
$L__BB8_314:
	bar.warp.sync 	-1;
	shl.b32 	%r2033, %r360, 3;
	add.s32 	%r2035, %r1939, %r2033;
	ld.shared.u64 	%rd34, [%r2035+26112];
	or.b32  	%r2036, %r437, 3072;
	setp.ge.s32 	%p196, %r2036, %r439;
	@%p196 bra 	$L__BB8_316;
	ld.shared.u32 	%r2037, [%r438+12288];
	add.s64 	%rd402, %rd34, %rd25;
	shl.b64 	%rd403, %rd402, 2;
	add.s64 	%rd404, %rd24, %rd403;
	st.global.u32 	[%rd404+12288], %r2037;
$L__BB8_316:
	bar.warp.sync 	-1;
	shl.b32 	%r2038, %r361, 3;
	add.s32 	%r2040, %r1939, %r2038;
	ld.shared.u64 	%rd35, [%r2040+26112];
	add.s32 	%r2041, %r437, 3456;
	setp.ge.s32 	%p197, %r2041, %r439;
	@%p197 bra 	$L__BB8_318;
	ld.shared.u32 	%r2042, [%r438+13824];
	add.s64 	%rd405, %rd35, %rd25;
	shl.b64 	%rd406, %rd405, 2;
	add.s64 	%rd407, %rd24, %rd406;
	st.global.u32 	[%rd407+13824], %r2042;
$L__BB8_318:
	bar.warp.sync 	-1;
	shl.b32 	%r2043, %r362, 3;
	add.s32 	%r2045, %r1939, %r2043;
	ld.shared.u64 	%rd36, [%r2045+26112];
	add.s32 	%r2046, %r437, 3840;
	setp.ge.s32 	%p198, %r2046, %r439;
	@%p198 bra 	$L__BB8_320;
	ld.shared.u32 	%r2047, [%r438+15360];
	add.s64 	%rd408, %rd36, %rd25;
	shl.b64 	%rd409, %rd408, 2;
	add.s64 	%rd410, %rd24, %rd409;
	st.global.u32 	[%rd410+15360], %r2047;
$L__BB8_320:
	bar.warp.sync 	-1;
	shl.b32 	%r2048, %r363, 3;
	add.s32 	%r2050, %r1939, %r2048;
	ld.shared.u64 	%rd37, [%r2050+26112];
	add.s32 	%r2051, %r437, 4224;
	setp.ge.s32 	%p199, %r2051, %r439;
	@%p199 bra 	$L__BB8_322;
	ld.shared.u32 	%r2052, [%r438+16896];
	add.s64 	%rd411, %rd37, %rd25;
	shl.b64 	%rd412, %rd411, 2;
	add.s64 	%rd413, %rd24, %rd412;
	st.global.u32 	[%rd413+16896], %r2052;
$L__BB8_322:
	bar.warp.sync 	-1;
	shl.b32 	%r2053, %r364, 3;
	add.s32 	%r2055, %r1939, %r2053;
	ld.shared.u64 	%rd38, [%r2055+26112];
	add.s32 	%r2056, %r437, 4608;
	setp.ge.s32 	%p200, %r2056, %r439;
	@%p200 bra 	$L__BB8_324;
	ld.shared.u32 	%r2057, [%r438+18432];
	add.s64 	%rd414, %rd38, %rd25;
	shl.b64 	%rd415, %rd414, 2;
	add.s64 	%rd416, %rd24, %rd415;
	st.global.u32 	[%rd416+18432], %r2057;
$L__BB8_324:
	bar.warp.sync 	-1;
	shl.b32 	%r2058, %r365, 3;
	add.s32 	%r2060, %r1939, %r2058;
	ld.shared.u64 	%rd39, [%r2060+26112];
	add.s32 	%r2061, %r437, 4992;
	setp.ge.s32 	%p201, %r2061, %r439;
	@%p201 bra 	$L__BB8_326;
	ld.shared.u32 	%r2062, [%r438+19968];
	add.s64 	%rd417, %rd39, %rd25;
	shl.b64 	%rd418, %rd417, 2;
	add.s64 	%rd419, %rd24, %rd418;
	st.global.u32 	[%rd419+19968], %r2062;
$L__BB8_326:
	bar.warp.sync 	-1;
	shl.b32 	%r2063, %r366, 3;
	add.s32 	%r2065, %r1939, %r2063;
	ld.shared.u64 	%rd40, [%r2065+26112];
	add.s32 	%r2066, %r437, 5376;
	setp.ge.s32 	%p202, %r2066, %r439;
	@%p202 bra 	$L__BB8_328;
	ld.shared.u32 	%r2067, [%r438+21504];
	add.s64 	%rd420, %rd40, %rd25;
	shl.b64 	%rd421, %rd420, 2;
	add.s64 	%rd422, %rd24, %rd421;
	st.global.u32 	[%rd422+21504], %r2067;
$L__BB8_328:
	bar.warp.sync 	-1;
	shl.b32 	%r2068, %r367, 3;
	add.s32 	%r2070, %r1939, %r2068;
	ld.shared.u64 	%rd41, [%r2070+26112];
	add.s32 	%r2071, %r437, 5760;
	setp.ge.s32 	%p203, %r2071, %r439;
	@%p203 bra 	$L__BB8_330;
	ld.shared.u32 	%r2072, [%r438+23040];
	add.s64 	%rd423, %rd41, %rd25;
	shl.b64 	%rd424, %rd423, 2;
	add.s64 	%rd425, %rd24, %rd424;
	st.global.u32 	[%rd425+23040], %r2072;
$L__BB8_330:
	bar.warp.sync 	-1;
	shl.b32 	%r2073, %r368, 3;
	add.s32 	%r2075, %r1939, %r2073;
	ld.shared.u64 	%rd426, [%r2075+26112];
	add.s64 	%rd42, %rd426, %rd25;
	or.b32  	%r2076, %r437, 6144;
	setp.ge.s32 	%p204, %r2076, %r439;
	@%p204 bra 	$L__BB8_332;
	ld.shared.u32 	%r2077, [%r438+24576];
	shl.b64 	%rd427, %rd42, 2;
	add.s64 	%rd428, %rd24, %rd427;
	st.global.u32 	[%rd428+24576], %r2077;
$L__BB8_332:
	bar.warp.sync 	-1;
$L__BB8_333:
	ret;

}


// ===== COMPILED SASS (sm_100) =====

	.target	sm_100

	.elftype	@"ET_EXEC"


//--------------------- .note.nv.tkinfo           --------------------------
	.section	.note.nv.tkinfo,"",@"SHT_NOTE"
	.sectionflags	@"SHF_NOTE_NV_TKINFO"
	.tkinfo
        /*0018*/ 	.word	0x00000002
        /*0030*/ 	.string	""
        /*0030*/ 	.string	"ptxas"
        /*0030*/ 	.string	"Cuda compilation tools, release 13.0, V13.0.88"
        /*0030*/ 	.string	"Build cuda_13.0.r13.0/compiler.36424714_0"
        /*0030*/ 	.string	"-arch sm_100 -m 64 "



//--------------------- .note.nv.cuinfo           --------------------------
	.section	.note.nv.cuinfo,"",@"SHT_NOTE"
	.sectionflags	@"SHF_NOTE_NV_CUINFO"
        /*0018*/ 	.short	0x0002
        /*001a*/ 	.short	0x0064
        /*001c*/ 	.short	0x0082
	.zero		2


//--------------------- .nv.info                  --------------------------
	.section	.nv.info,"",@"SHT_CUDA_INFO"
	.align	4


	//----- nvinfo : EIATTR_REGCOUNT
	.align		4
        /*0000*/ 	.byte	0x04, 0x2f
        /*0002*/ 	.short	(.L_46 - .L_45)
	.align		4
.L_45:
        /*0004*/ 	.word	index@(_Z11extractKeysP12KeyValuePairPiS1_i)
        /*0008*/ 	.word	0x0000000c


	//----- nvinfo : EIATTR_FRAME_SIZE
	.align		4
.L_46:
        /*000c*/ 	.byte	0x04, 0x11
        /*000e*/ 	.short	(.L_48 - .L_47)
	.align		4
.L_47:
        /*0010*/ 	.word	index@(_Z11extractKeysP12KeyValuePairPiS1_i)
        /*0014*/ 	.word	0x00000000


	//----- nvinfo : EIATTR_REGCOUNT
	.align		4
.L_48:
        /*0018*/ 	.byte	0x04, 0x2f
        /*001a*/ 	.short	(.L_50 - .L_49)
	.align		4
.L_49:
        /*001c*/ 	.word	index@(_Z9fillTableP12TableElementi)
        /*0020*/ 	.word	0x0000000a


	//----- nvinfo : EIATTR_FRAME_SIZE
	.align		4
.L_50:
        /*0024*/ 	.byte	0x04, 0x11
        /*0026*/ 	.short	(.L_52 - .L_51)
	.align		4
.L_51:
        /*0028*/ 	.word	index@(_Z9fillTableP12TableElementi)
        /*002c*/ 	.word	0x00000000


	//----- nvinfo : EIATTR_REGCOUNT
	.align		4
.L_52:
        /*0030*/ 	.byte	0x04, 0x2f
        /*0032*/ 	.short	(.L_54 - .L_53)
	.align		4
.L_53:
        /*0034*/ 	.word	index@(_Z11fillIndicesPii)
        /*0038*/ 	.word	0x00000008


	//----- nvinfo : EIATTR_FRAME_SIZE
	.align		4
.L_54:
        /*003c*/ 	.byte	0x04, 0x11
        /*003e*/ 	.short	(.L_56 - .L_55)
	.align		4
.L_55:
        /*0040*/ 	.word	index@(_Z11fillIndicesPii)
        /*0044*/ 	.word	0x00000000


	//----- nvinfo : EIATTR_REGCOUNT
	.align		4
.L_56:
        /*0048*/ 	.byte	0x04, 0x2f
        /*004a*/ 	.short	(.L_58 - .L_57)
	.align		4
.L_57:
        /*004c*/ 	.word	index@(_Z6reducePiS_P13KeyOccurencesii)
        /*0050*/ 	.word	0x0000000e


	//----- nvinfo : EIATTR_FRAME_SIZE
	.align		4
.L_58:
        /*0054*/ 	.byte	0x04, 0x11
        /*0056*/ 	.short	(.L_60 - .L_59)
	.align		4
.L_59:
        /*0058*/ 	.word	index@(_Z6reducePiS_P13KeyOccurencesii)
        /*005c*/ 	.word	0x00000000


	//----- nvinfo : EIATTR_REGCOUNT
	.align		4
.L_60:
        /*0060*/ 	.byte	0x04, 0x2f
        /*0062*/ 	.short	(.L_62 - .L_61)
	.align		4
.L_61:
        /*0064*/ 	.word	index@(_ZN3cub18CUB_300001_SM_10006detail11EmptyKernelIvEEvv)
        /*0068*/ 	.word	0x00000004


	//----- nvinfo : EIATTR_FRAME_SIZE
	.align		4
.L_62:
        /*006c*/ 	.byte	0x04, 0x11
        /*006e*/ 	.short	(.L_64 - .L_63)
	.align		4
.L_63:
        /*0070*/ 	.word	index@(_ZN3cub18CUB_300001_SM_10006detail11EmptyKernelIvEEvv)
        /*0074*/ 	.word	0x00000000


	//----- nvinfo : EIATTR_REGCOUNT
	.align		4
.L_64:
        /*0078*/ 	.byte	0x04, 0x2f
        /*007a*/ 	.short	(.L_66 - .L_65)
	.align		4
.L_65:
        /*007c*/ 	.word	index@(_ZN3cub18CUB_300001_SM_10006detail10radix_sort31DeviceRadixSortSingleTileKernelINS1_5radix10policy_hubIiiyE10Policy1000ELNS0_9SortOrderE0EiiyNS1_21identity_decomposer_tEEEvPKT1_PSA_PKT2_PSE_T3_iiT4_)
        /*0080*/ 	.word	0x00000099


	//----- nvinfo : EIATTR_FRAME_SIZE
	.align		4
.L_66:
        /*0084*/ 	.byte	0x04, 0x11
        /*0086*/ 	.short	(.L_68 - .L_67)
	.align		4
.L_67:
        /*0088*/ 	.word	index@(_ZN3cub18CUB_300001_SM_10006detail10radix_sort31DeviceRadixSortSingleTileKernelINS1_5radix10policy_hubIiiyE10Policy1000ELNS0_9SortOrderE0EiiyNS1_21identity_decomposer_tEEEvPKT1_PSA_PKT2_PSE_T3_iiT4_)
        /*008c*/ 	.word	0x00000000


	//----- nvinfo : EIATTR_REGCOUNT
	.align		4
.L_68:
        /*0090*/ 	.byte	0x04, 0x2f
        /*0092*/ 	.short	(.L_70 - .L_69)
	.align		4
.L_69:
        /*0094*/ 	.word	index@(_ZN3cub18CUB_300001_SM_10006detail10radix_sort30DeviceRadixSortHistogramKernelINS1_5radix10policy_hubIiiyE10Policy1000ELNS0_9SortOrderE0EiyNS1_21identity_decomposer_tEEEvPT2_PKT1_SA_iiT3_)
        /*0098*/ 	.word	0x00000020


	//----- nvinfo : EIATTR_FRAME_SIZE
	.align		4
.L_70:
        /*009c*/ 	.byte	0x04, 0x11
        /*009e*/ 	.short	(.L_72 - .L_71)
	.align		4
.L_71:
        /*00a0*/ 	.word	index@(_ZN3cub18CUB_300001_SM_10006detail10radix_sort30DeviceRadixSortHistogramKernelINS1_5radix10policy_hubIiiyE10Policy1000ELNS0_9SortOrderE0EiyNS1_21identity_decomposer_tEEEvPT2_PKT1_SA_iiT3_)
        /*00a4*/ 	.word	0x00000000


	//----- nvinfo : EIATTR_REGCOUNT
	.align		4
.L_72:
        /*00a8*/ 	.byte	0x04, 0x2f
        /*00aa*/ 	.short	(.L_74 - .L_73)
	.align		4
.L_73:
        /*00ac*/ 	.word	index@(_ZN3cub18CUB_300001_SM_10006detail10radix_sort33DeviceRadixSortExclusiveSumKernelINS1_5radix10policy_hubIiiyE10Policy1000EyEEvPT0_)
        /*00b0*/ 	.word	0x00000020


	//----- nvinfo : EIATTR_FRAME_SIZE
	.align		4
.L_74:
        /*00b4*/ 	.byte	0x04, 0x11
        /*00b6*/ 	.short	(.L_76 - .L_75)
	.align		4
.L_75:
        /*00b8*/ 	.word	index@(_ZN3cub18CUB_300001_SM_10006detail10radix_sort33DeviceRadixSortExclusiveSumKernelINS1_5radix10policy_hubIiiyE10Policy1000EyEEvPT0_)
        /*00bc*/ 	.word	0x00000000


	//----- nvinfo : EIATTR_REGCOUNT
	.align		4
.L_76:
        /*00c0*/ 	.byte	0x04, 0x2f
        /*00c2*/ 	.short	(.L_78 - .L_77)
	.align		4
.L_77:
        /*00c4*/ 	.word	index@(_ZN3cub18CUB_300001_SM_10006detail10radix_sort29DeviceRadixSortOnesweepKernelINS1_5radix10policy_hubIiiyE10Policy1000ELNS0_9SortOrderE0EiiyiiNS1_21identity_decomposer_tEEEvPT5_SB_PT3_PKSC_PT1_PKSG_PT2_PKSK_T4_iiT6_)
        /*00c8*/ 	.word	0x00000049


	//----- nvinfo : EIATTR_FRAME_SIZE
	.align		4
.L_78:
        /*00cc*/ 	.byte	0x04, 0x11
        /*00ce*/ 	.short	(.L_80 - .L_79)
	.align		4
.L_79:
        /*00d0*/ 	.word	index@(_ZN3cub18CUB_300001_SM_10006detail10radix_sort29DeviceRadixSortOnesweepKernelINS1_5radix10policy_hubIiiyE10Policy1000ELNS0_9SortOrderE0EiiyiiNS1_21identity_decomposer_tEEEvPT5_SB_PT3_PKSC_PT1_PKSG_PT2_PKSK_T4_iiT6_)
        /*00d4*/ 	.word	0x00000000


	//----- nvinfo : EIATTR_MIN_STACK_SIZE
	.align		4
.L_80:
        /*00d8*/ 	.byte	0x04, 0x12
        /*00da*/ 	.short	(.L_82 - .L_81)
	.align		4
.L_81:
        /*00dc*/ 	.word	index@(_ZN3cub18CUB_300001_SM_10006detail10radix_sort29DeviceRadixSortOnesweepKernelINS1_5radix10policy_hubIiiyE10Policy1000ELNS0_9SortOrderE0EiiyiiNS1_21identity_decomposer_tEEEvPT5_SB_PT3_PKSC_PT1_PKSG_PT2_PKSK_T4_iiT6_)
        /*00e0*/ 	.word	0x00000000


	//----- nvinfo : EIATTR_MIN_STACK_SIZE
	.align		4
.L_82:
        /*00e4*/ 	.byte	0x04, 0x12
        /*00e6*/ 	.short	(.L_84 - .L_83)
	.align		4
.L_83:
        /*00e8*/ 	.word	index@(_ZN3cub18CUB_300001_SM_10006detail10radix_sort33DeviceRadixSortExclusiveSumKernelINS1_5radix10policy_hubIiiyE10Policy1000EyEEvPT0_)
        /*00ec*/ 	.word	0x00000000


	//----- nvinfo : EIATTR_MIN_STACK_SIZE
	.align		4
.L_84:
        /*00f0*/ 	.byte	0x04, 0x12
        /*00f2*/ 	.short	(.L_86 - .L_85)
	.align		4
.L_85:
        /*00f4*/ 	.word	index@(_ZN3cub18CUB_300001_SM_10006detail10radix_sort30DeviceRadixSortHistogramKernelINS1_5radix10policy_hubIiiyE10Policy1000ELNS0_9SortOrderE0EiyNS1_21identity_decomposer_tEEEvPT2_PKT1_SA_iiT3_)
        /*00f8*/ 	.word	0x00000000


	//----- nvinfo : EIATTR_MIN_STACK_SIZE
	.align		4
.L_86:
        /*00fc*/ 	.byte	0x04, 0x12
        /*00fe*/ 	.short	(.L_88 - .L_87)
	.align		4
.L_87:
        /*0100*/ 	.word	index@(_ZN3cub18CUB_300001_SM_10006detail10radix_sort31DeviceRadixSortSingleTileKernelINS1_5radix10policy_hubIiiyE10Policy1000ELNS0_9SortOrderE0EiiyNS1_21identity_decomposer_tEEEvPKT1_PSA_PKT2_PSE_T3_iiT4_)
        /*0104*/ 	.word	0x00000000


	//----- nvinfo : EIATTR_MIN_STACK_SIZE
	.align		4
.L_88:
        /*0108*/ 	.byte	0x04, 0x12
        /*010a*/ 	.short	(.L_90 - .L_89)
	.align		4
.L_89:
        /*010c*/ 	.word	index@(_ZN3cub18CUB_300001_SM_10006detail11EmptyKernelIvEEvv)
        /*0110*/ 	.word	0x00000000


	//----- nvinfo : EIATTR_MIN_STACK_SIZE
	.align		4
.L_90:
        /*0114*/ 	.byte	0x04, 0x12
        /*0116*/ 	.short	(.L_92 - .L_91)
	.align		4
.L_91:
        /*0118*/ 	.word	index@(_Z6reducePiS_P13KeyOccurencesii)
        /*011c*/ 	.word	0x00000000


	//----- nvinfo : EIATTR_MIN_STACK_SIZE
	.align		4
.L_92:
        /*0120*/ 	.byte	0x04, 0x12
        /*0122*/ 	.short	(.L_94 - .L_93)
	.align		4
.L_93:
        /*0124*/ 	.word	index@(_Z11fillIndicesPii)
        /*0128*/ 	.word	0x00000000


	//----- nvinfo : EIATTR_MIN_STACK_SIZE
	.align		4
.L_94:
        /*012c*/ 	.byte	0x04, 0x12
        /*012e*/ 	.short	(.L_96 - .L_95)
	.align		4
.L_95:
        /*0130*/ 	.word	index@(_Z9fillTableP12TableElementi)
        /*0134*/ 	.word	0x00000000


	//----- nvinfo : EIATTR_MIN_STACK_SIZE
	.align		4
.L_96:
        /*0138*/ 	.byte	0x04, 0x12
        /*013a*/ 	.short	(.L_98 - .L_97)
	.align		4
.L_97:
        /*013c*/ 	.word	index@(_Z11extractKeysP12KeyValuePairPiS1_i)
        /*0140*/ 	.word	0x00000000
.L_98:


//--------------------- .nv.compat                --------------------------
	.section	.nv.compat,"",@"SHT_CUDA_COMPAT_INFO"
	.align	4
        /*0000*/ 	.byte	0x02, 0x09, 0x00, 0x00, 0x02, 0x02, 0x01, 0x00, 0x02, 0x05, 0x05, 0x00, 0x03, 0x07, 0x01, 0x01
        /*0010*/ 	.byte	0x02, 0x03, 0x00, 0x00, 0x02, 0x06, 0x01, 0x00, 0x04, 0x0b, 0x08, 0x00, 0x09, 0x00, 0x00, 0x00
        /*0020*/ 	.byte	0x00, 0x00, 0x00, 0x00


//--------------------- .nv.info._ZN3cub18CUB_300001_SM_10006detail10radix_sort29DeviceRadixSortOnesweepKernelINS1_5radix10policy_hubIiiyE10Policy1000ELNS0_9SortOrderE0EiiyiiNS1_21identity_decomposer_tEEEvPT5_SB_PT3_PKSC_PT1_PKSG_PT2_PKSK_T4_iiT6_ --------------------------
	.section	.nv.info._ZN3cub18CUB_300001_SM_10006detail10radix_sort29DeviceRadixSortOnesweepKernelINS1_5radix10policy_hubIiiyE10Policy1000ELNS0_9SortOrderE0EiiyiiNS1_21identity_decomposer_tEEEvPT5_SB_PT3_PKSC_PT1_PKSG_PT2_PKSK_T4_iiT6_,"",@"SHT_CUDA_INFO"
	.sectionflags	@""
	.align	4


	//----- nvinfo : EIATTR_CUDA_API_VERSION
	.align		4
        /*0000*/ 	.byte	0x04, 0x37
        /*0002*/ 	.short	(.L_100 - .L_99)
.L_99:
        /*0004*/ 	.word	0x00000082


	//----- nvinfo : EIATTR_KPARAM_INFO
	.align		4
.L_100:
        /*0008*/ 	.byte	0x04, 0x17
        /*000a*/ 	.short	(.L_102 - .L_101)
.L_101:
        /*000c*/ 	.word	0x00000000
        /*0010*/ 	.short	0x000b
        /*0012*/ 	.short	0x004c
        /*0014*/ 	.byte	0x00, 0xf0, 0x05, 0x00


	//----- nvinfo : EIATTR_KPARAM_INFO
	.align		4
.L_102:
        /*0018*/ 	.byte	0x04, 0x17
        /*001a*/ 	.short	(.L_104 - .L_103)
.L_103:
        /*001c*/ 	.word	0x00000000
        /*0020*/ 	.short	0x000a
        /*0022*/ 	.short	0x0048
        /*0024*/ 	.byte	0x00, 0xf0, 0x11, 0x00


	//----- nvinfo : EIATTR_KPARAM_INFO
	.align		4
.L_104:
        /*0028*/ 	.byte	0x04, 0x17
        /*002a*/ 	.short	(.L_106 - .L_105)
.L_105:
        /*002c*/ 	.word	0x00000000
        /*0030*/ 	.short	0x0009
        /*0032*/ 	.short	0x0044
        /*0034*/ 	.byte	0x00, 0xf0, 0x11, 0x00


	//----- nvinfo : EIATTR_KPARAM_INFO
	.align		4
.L_106:
        /*0038*/ 	.byte	0x04, 0x17
        /*003a*/ 	.short	(.L_108 - .L_107)
.L_107:
        /*003c*/ 	.word	0x00000000
        /*0040*/ 	.short	0x0008
        /*0042*/ 	.short	0x0040
        /*0044*/ 	.byte	0x00, 0xf0, 0x11, 0x00


	//----- nvinfo : EIATTR_KPARAM_INFO
	.align		4
.L_108:
        /*0048*/ 	.byte	0x04, 0x17
        /*004a*/ 	.short	(.L_110 - .L_109)
.L_109:
        /*004c*/ 	.word	0x00000000
        /*0050*/ 	.short	0x0007
        /*0052*/ 	.short	0x0038
        /*0054*/ 	.byte	0x00, 0xf5, 0x21, 0x00


	//----- nvinfo : EIATTR_KPARAM_INFO
	.align		4
.L_110:
        /*0058*/ 	.byte	0x04, 0x17
        /*005a*/ 	.short	(.L_112 - .L_111)
.L_111:
        /*005c*/ 	.word	0x00000000
        /*0060*/ 	.short	0x0006
        /*0062*/ 	.short	0x0030
        /*0064*/ 	.byte	0x00, 0xf5, 0x21, 0x00


	//----- nvinfo : EIATTR_KPARAM_INFO
	.align		4
.L_112:
        /*0068*/ 	.byte	0x04, 0x17
        /*006a*/ 	.short	(.L_114 - .L_113)
.L_113:
        /*006c*/ 	.word	0x00000000
        /*0070*/ 	.short	0x0005
        /*0072*/ 	.short	0x0028
        /*0074*/ 	.byte	0x00, 0xf5, 0x21, 0x00


	//----- nvinfo : EIATTR_KPARAM_INFO
	.align		4
.L_114:
        /*0078*/ 	.byte	0x04, 0x17
        /*007a*/ 	.short	(.L_116 - .L_115)
.L_115:
        /*007c*/ 	.word	0x00000000
        /*0080*/ 	.short	0x0004
        /*0082*/ 	.short	0x0020
        /*0084*/ 	.byte	0x00, 0xf5, 0x21, 0x00


	//----- nvinfo : EIATTR_KPARAM_INFO
	.align		4
.L_116:
        /*0088*/ 	.byte	0x04, 0x17
        /*008a*/ 	.short	(.L_118 - .L_117)
.L_117:
        /*008c*/ 	.word	0x00000000
        /*0090*/ 	.short	0x0003
        /*0092*/ 	.short	0x0018
        /*0094*/ 	.byte	0x00, 0xf5, 0x21, 0x00


	//----- nvinfo : EIATTR_KPARAM_INFO
	.align		4
.L_118:
        /*0098*/ 	.byte	0x04, 0x17
        /*009a*/ 	.short	(.L_120 - .L_119)
.L_119:
        /*009c*/ 	.word	0x00000000
        /*00a0*/ 	.short	0x0002
        /*00a2*/ 	.short	0x0010
        /*00a4*/ 	.byte	0x00, 0xf5, 0x21, 0x00


	//----- nvinfo : EIATTR_KPARAM_INFO
	.align		4
.L_120:
        /*00a8*/ 	.byte	0x04, 0x17
        /*00aa*/ 	.short	(.L_122 - .L_121)
.L_121:
        /*00ac*/ 	.word	0x00000000
        /*00b0*/ 	.short	0x0001
        /*00b2*/ 	.short	0x0008
        /*00b4*/ 	.byte	0x00, 0xf5, 0x21, 0x00


	//----- nvinfo : EIATTR_KPARAM_INFO
	.align		4
.L_122:
        /*00b8*/ 	.byte	0x04, 0x17
        /*00ba*/ 	.short	(.L_124 - .L_123)
.L_123:
        /*00bc*/ 	.word	0x00000000
        /*00c0*/ 	.short	0x0000
        /*00c2*/ 	.short	0x0000
        /*00c4*/ 	.byte	0x00, 0xf5, 0x21, 0x00


	//----- nvinfo : EIATTR_SPARSE_MMA_MASK
	.align		4
.L_124:
        /*00c8*/ 	.byte	0x03, 0x50
        /*00ca*/ 	.short	0x0000


	//----- nvinfo : EIATTR_MAXREG_COUNT
	.align		4
        /*00cc*/ 	.byte	0x03, 0x1b
        /*00ce*/ 	.short	0x00a8


	//----- nvinfo : EIATTR_NUM_BARRIERS
	.align		4
        /*00d0*/ 	.byte	0x02, 0x4c
        /*00d2*/ 	.byte	0x01
	.zero		1


	//----- nvinfo : EIATTR_MERCURY_ISA_VERSION
	.align		4
        /*00d4*/ 	.byte	0x03, 0x5f
        /*00d6*/ 	.short	0x0101


	//----- nvinfo : EIATTR_COOP_GROUP_MASK_REGIDS
	.align		4
        /*00d8*/ 	.byte	0x04, 0x29
        /*00da*/ 	.short	(.L_126 - .L_125)


	//   ....[0]....
.L_125:
        /*00dc*/ 	.word	0xffffffff


	//   ....[1]....
        /*00e0*/ 	.word	0x05000006


	//   ....[2]....
        /*00e4*/ 	.word	0xffffffff


	//   ....[3]....
        /*00e8*/ 	.word	0xffffffff


	//   ....[4]....
        /*00ec*/ 	.word	0xffffffff


	//   ....[5]....
        /*00f0*/ 	.word	0xffffffff


	//   ....[6]....
        /*00f4*/ 	.word	0xffffffff


	//   ....[7]....
        /*00f8*/ 	.word	0xffffffff


	//   ....[8]....
        /*00fc*/ 	.word	0xffffffff


	//   ....[9]....
        /*0100*/ 	.word	0xffffffff


	//   ....[10]....
        /*0104*/ 	.word	0xffffffff


	//   ....[11]....
        /*0108*/ 	.word	0xffffffff


	//   ....[12]....
        /*010c*/ 	.word	0xffffffff


	//   ....[13]....
        /*0110*/ 	.word	0xffffffff


	//   ....[14]....
        /*0114*/ 	.word	0xffffffff


	//   ....[15]....
        /*0118*/ 	.word	0xffffffff


	//   ....[16]....
        /*011c*/ 	.word	0xffffffff


	//   ....[17]....
        /*0120*/ 	.word	0xffffffff


	//   ....[18]....
        /*0124*/ 	.word	0xffffffff


	//   ....[19]....
        /*0128*/ 	.word	0xffffffff


	//   ....[20]....
        /*012c*/ 	.word	0xffffffff


	//   ....[21]....
        /*0130*/ 	.word	0xffffffff


	//   ....[22]....
        /*0134*/ 	.word	0xffffffff


	//   ....[23]....
        /*0138*/ 	.word	0xffffffff


	//   ....[24]....
        /*013c*/ 	.word	0xffffffff


	//   ....[25]....
        /*0140*/ 	.word	0xffffffff


	//   ....[26]....
        /*0144*/ 	.word	0xffffffff


	//   ....[27]....
        /*0148*/ 	.word	0xffffffff


	//   ....[28]....
        /*014c*/ 	.word	0xffffffff


	//   ....[29]....
        /*0150*/ 	.word	0xffffffff


	//   ....[30]....
        /*0154*/ 	.word	0xffffffff


	//   ....[31]....
        /*0158*/ 	.word	0xffffffff


	//   ....[32]....
        /*015c*/ 	.word	0xffffffff


	//   ....[33]....
        /*0160*/ 	.word	0xffffffff


	//   ....[34]....
        /*0164*/ 	.word	0xffffffff


	//   ....[35]....
        /*0168*/ 	.word	0xffffffff


	//   ....[36]....
        /*016c*/ 	.word	0xffffffff


	//   ....[37]....
        /*0170*/ 	.word	0xffffffff


	//   ....[38]....
        /*0174*/ 	.word	0xffffffff


	//   ....[39]....
        /*0178*/ 	.word	0xffffffff


	//   ....[40]....
        /*017c*/ 	.word	0xffffffff


	//   ....[41]....
        /*0180*/ 	.word	0xffffffff


	//   ....[42]....
        /*0184*/ 	.word	0xffffffff


	//   ....[43]....
        /*0188*/ 	.word	0xffffffff


	//   ....[44]....
        /*018c*/ 	.word	0xffffffff


	//   ....[45]....
        /*0190*/ 	.word	0xffffffff


	//   ....[46]....
        /*0194*/ 	.word	0xffffffff


	//   ....[47]....
        /*0198*/ 	.word	0xffffffff


	//   ....[48]....
        /*019c*/ 	.word	0xffffffff


	//   ....[49]....
        /*01a0*/ 	.word	0xffffffff


	//   ....[50]....
        /*01a4*/ 	.word	0xffffffff


	//   ....[51]....
        /*01a8*/ 	.word	0xffffffff


	//   ....[52]....
        /*01ac*/ 	.word	0xffffffff


	//   ....[53]....
        /*01b0*/ 	.word	0xffffffff


	//   ....[54]....
        /*01b4*/ 	.word	0xffffffff


	//   ....[55]....
        /*01b8*/ 	.word	0xffffffff


	//   ....[56]....
        /*01bc*/ 	.word	0xffffffff


	//   ....[57]....
        /*01c0*/ 	.word	0xffffffff


	//   ....[58]....
        /*01c4*/ 	.word	0xffffffff


	//   ....[59]....
        /*01c8*/ 	.word	0xffffffff


	//   ....[60]....
        /*01cc*/ 	.word	0xffffffff


	//   ....[61]....
        /*01d0*/ 	.word	0xffffffff


	//   ....[62]....
        /*01d4*/ 	.word	0xffffffff


	//   ....[63]....
        /*01d8*/ 	.word	0xffffffff


	//   ....[64]....
        /*01dc*/ 	.word	0xffffffff


	//   ....[65]....
        /*01e0*/ 	.word	0xffffffff


	//   ....[66]....
        /*01e4*/ 	.word	0xffffffff


	//   ....[67]....
        /*01e8*/ 	.word	0xffffffff


	//   ....[68]....
        /*01ec*/ 	.word	0xffffffff


	//   ....[69]....
        /*01f0*/ 	.word	0xffffffff


	//   ....[70]....
        /*01f4*/ 	.word	0xffffffff


	//   ....[71]....
        /*01f8*/ 	.word	0xffffffff


	//   ....[72]....
        /*01fc*/ 	.word	0xffffffff


	//   ....[73]....
        /*0200*/ 	.word	0xffffffff


	//   ....[74]....
        /*0204*/ 	.word	0xffffffff


	//   ....[75]....
        /*0208*/ 	.word	0xffffffff


	//   ....[76]....
        /*020c*/ 	.word	0xffffffff


	//   ....[77]....
        /*0210*/ 	.word	0xffffffff


	//   ....[78]....
        /*0214*/ 	.word	0xffffffff


	//   ....[79]....
        /*0218*/ 	.word	0xffffffff


	//   ....[80]....
        /*021c*/ 	.word	0xffffffff


	//   ....[81]....
        /*0220*/ 	.word	0xffffffff


	//   ....[82]....
        /*0224*/ 	.word	0xffffffff


	//   ....[83]....
        /*0228*/ 	.word	0xffffffff


	//   ....[84]....
        /*022c*/ 	.word	0xffffffff


	//   ....[85]....
        /*0230*/ 	.word	0xffffffff


	//   ....[86]....
        /*0234*/ 	.word	0xffffffff


	//   ....[87]....
        /*0238*/ 	.word	0xffffffff


	//   ....[88]....
        /*023c*/ 	.word	0xffffffff


	//   ....[89]....
        /*0240*/ 	.word	0xffffffff


	//   ....[90]....
        /*0244*/ 	.word	0xffffffff


	//   ....[91]....
        /*0248*/ 	.word	0xffffffff


	//   ....[92]....
        /*024c*/ 	.word	0xffffffff


	//   ....[93]....
        /*0250*/ 	.word	0xffffffff


	//   ....[94]....
        /*0254*/ 	.word	0xffffffff


	//   ....[95]....
        /*0258*/ 	.word	0xffffffff


	//   ....[96]....
        /*025c*/ 	.word	0xffffffff


	//   ....[97]....
        /*0260*/ 	.word	0xffffffff


	//   ....[98]....
        /*0264*/ 	.word	0xffffffff


	//   ....[99]....
        /*0268*/ 	.word	0xffffffff


	//   ....[100]....
        /*026c*/ 	.word	0xffffffff


	//   ....[101]....
        /*0270*/ 	.word	0xffffffff


	//   ....[102]....
        /*0274*/ 	.word	0xffffffff


	//   ....[103]....
        /*0278*/ 	.word	0xffffffff


	//   ....[104]....
        /*027c*/ 	.word	0xffffffff


	//   ....[105]....
        /*0280*/ 	.word	0xffffffff


	//   ....[106]....
        /*0284*/ 	.word	0xffffffff


	//   ....[107]....
        /*0288*/ 	.word	0xffffffff


	//   ....[108]....
        /*028c*/ 	.word	0xffffffff


	//   ....[109]....
        /*0290*/ 	.word	0xffffffff


	//   ....[110]....
        /*0294*/ 	.word	0xffffffff


	//   ....[111]....
        /*0298*/ 	.word	0xffffffff


	//   ....[112]....
        /*029c*/ 	.word	0xffffffff


	//   ....[113]....
        /*02a0*/ 	.word	0xffffffff


	//   ....[114]....
        /*02a4*/ 	.word	0xffffffff


	//   ....[115]....
        /*02a8*/ 	.word	0xffffffff


	//   ....[116]....
        /*02ac*/ 	.word	0xffffffff


	//   ....[117]....
        /*02b0*/ 	.word	0xffffffff


	//   ....[118]....
        /*02b4*/ 	.word	0xffffffff


	//   ....[119]....
        /*02b8*/ 	.word	0xffffffff


	//   ....[120]....
        /*02bc*/ 	.word	0xffffffff


	//   ....[121]....
        /*02c0*/ 	.word	0xffffffff


	//   ....[122]....
        /*02c4*/ 	.word	0xffffffff


	//   ....[123]....
        /*02c8*/ 	.word	0xffffffff


	//   ....[124]....
        /*02cc*/ 	.word	0xffffffff


	//   ....[125]....
        /*02d0*/ 	.word	0xffffffff


	//   ....[126]....
        /*02d4*/ 	.word	0xffffffff


	//   ....[127]....
        /*02d8*/ 	.word	0xffffffff


	//   ....[128]....
        /*02dc*/ 	.word	0xffffffff


	//   ....[129]....
        /*02e0*/ 	.word	0xffffffff


	//   ....[130]....
        /*02e4*/ 	.word	0xffffffff


	//   ....[131]....
        /*02e8*/ 	.word	0xffffffff


	//   ....[132]....
        /*02ec*/ 	.word	0xffffffff


	//   ....[133]....
        /*02f0*/ 	.word	0xffffffff


	//   ....[134]....
        /*02f4*/ 	.word	0xffffffff


	//   ....[135]....
        /*02f8*/ 	.word	0xffffffff


	//   ....[136]....
        /*02fc*/ 	.word	0xffffffff


	//   ....[137]....
        /*0300*/ 	.word	0xffffffff


	//   ....[138]....
        /*0304*/ 	.word	0xffffffff


	//   ....[139]....
        /*0308*/ 	.word	0xffffffff


	//   ....[140]....
        /*030c*/ 	.word	0xffffffff


	//   ....[141]....
        /*0310*/ 	.word	0xffffffff


	//   ....[142]....
        /*0314*/ 	.word	0xffffffff


	//   ....[143]....
        /*0318*/ 	.word	0xffffffff


	//   ....[144]....
        /*031c*/ 	.word	0xffffffff


	//   ....[145]....
        /*0320*/ 	.word	0xffffffff


	//   ....[146]....
        /*0324*/ 	.word	0xffffffff


	//   ....[147]....
        /*0328*/ 	.word	0xffffffff


	//   ....[148]....
        /*032c*/ 	.word	0xffffffff


	//   ....[149]....
        /*0330*/ 	.word	0xffffffff


	//   ....[150]....
        /*0334*/ 	.word	0xffffffff


	//   ....[151]....
        /*0338*/ 	.word	0xffffffff


	//   ....[152]....
        /*033c*/ 	.word	0xffffffff


	//   ....[153]....
        /*0340*/ 	.word	0xffffffff


	//   ....[154]....
        /*0344*/ 	.word	0xffffffff


	//   ....[155]....
        /*0348*/ 	.word	0xffffffff


	//   ....[156]....
        /*034c*/ 	.word	0xffffffff


	//   ....[157]....
        /*0350*/ 	.word	0xffffffff


	//   ....[158]....
        /*0354*/ 	.word	0xffffffff


	//   ....[159]....
        /*0358*/ 	.word	0xffffffff


	//   ....[160]....
        /*035c*/ 	.word	0x05000006


	//   ....[161]....
        /*0360*/ 	.word	0xffffffff


	//   ....[162]....
        /*0364*/ 	.word	0xffffffff


	//   ....[163]....
        /*0368*/ 	.word	0xffffffff


	//   ....[164]....
        /*036c*/ 	.word	0xffffffff


	//   ....[165]....
        /*0370*/ 	.word	0xffffffff


	//   ....[166]....
        /*0374*/ 	.word	0xffffffff


	//   ....[167]....
        /*0378*/ 	.word	0xffffffff


	//   ....[168]....
        /*037c*/ 	.word	0xffffffff


	//   ....[169]....
        /*0380*/ 	.word	0xffffffff


	//   ....[170]....
        /*0384*/ 	.word	0xffffffff


	//   ....[171]....
        /*0388*/ 	.word	0xffffffff


	//   ....[172]....
        /*038c*/ 	.word	0xffffffff


	//   ....[173]....
        /*0390*/ 	.word	0xffffffff


	//   ....[174]....
        /*0394*/ 	.word	0xffffffff


	//   ....[175]....
        /*0398*/ 	.word	0xffffffff


	//   ....[176]....
        /*039c*/ 	.word	0xffffffff


	//   ....[177]....
        /*03a0*/ 	.word	0xffffffff


	//   ....[178]....
        /*03a4*/ 	.word	0xffffffff


	//   ....[179]....
        /*03a8*/ 	.word	0xffffffff


	//   ....[180]....
        /*03ac*/ 	.word	0xffffffff


	//   ....[181]....
        /*03b0*/ 	.word	0xffffffff


	//   ....[182]....
        /*03b4*/ 	.word	0xffffffff


	//   ....[183]....
        /*03b8*/ 	.word	0xffffffff


	//   ....[184]....
        /*03bc*/ 	.word	0xffffffff


	//   ....[185]....
        /*03c0*/ 	.word	0xffffffff


	//   ....[186]....
        /*03c4*/ 	.word	0xffffffff


	//   ....[187]....
        /*03c8*/ 	.word	0xffffffff


	//   ....[188]....
        /*03cc*/ 	.word	0xffffffff


	//   ....[189]....
        /*03d0*/ 	.word	0xffffffff


	//   ....[190]....
        /*03d4*/ 	.word	0xffffffff


	//   ....[191]....
        /*03d8*/ 	.word	0xffffffff


	//   ....[192]....
        /*03dc*/ 	.word	0xffffffff


	//   ....[193]....
        /*03e0*/ 	.word	0xffffffff


	//   ....[194]....
        /*03e4*/ 	.word	0xffffffff


	//   ....[195]....
        /*03e8*/ 	.word	0xffffffff


	//   ....[196]....
        /*03ec*/ 	.word	0xffffffff


	//   ....[197]....
        /*03f0*/ 	.word	0xffffffff


	//   ....[198]....
        /*03f4*/ 	.word	0xffffffff


	//   ....[199]....
        /*03f8*/ 	.word	0xffffffff


	//   ....[200]....
        /*03fc*/ 	.word	0xffffffff


	//   ....[201]....
        /*0400*/ 	.word	0xffffffff


	//   ....[202]....
        /*0404*/ 	.word	0xffffffff


	//   ....[203]....
        /*0408*/ 	.word	0xffffffff


	//   ....[204]....
        /*040c*/ 	.word	0xffffffff


	//   ....[205]....
        /*0410*/ 	.word	0xffffffff


	//   ....[206]....
        /*0414*/ 	.word	0xffffffff


	//   ....[207]....
        /*0418*/ 	.word	0xffffffff


	//   ....[208]....
        /*041c*/ 	.word	0xffffffff


	//   ....[209]....
        /*0420*/ 	.word	0xffffffff


	//   ....[210]....
        /*0424*/ 	.word	0xffffffff


	//   ....[211]....
        /*0428*/ 	.word	0xffffffff


	//   ....[212]....
        /*042c*/ 	.word	0xffffffff


	//   ....[213]....
        /*0430*/ 	.word	0xffffffff


	//   ....[214]....
        /*0434*/ 	.word	0xffffffff


	//   ....[215]....
        /*0438*/ 	.word	0xffffffff


	//   ....[216]....
        /*043c*/ 	.word	0xffffffff


	//   ....[217]....
        /*0440*/ 	.word	0xffffffff


	//   ....[218]....
        /*0444*/ 	.word	0xffffffff


	//   ....[219]....
        /*0448*/ 	.word	0xffffffff


	//   ....[220]....
        /*044c*/ 	.word	0xffffffff


	//   ....[221]....
        /*0450*/ 	.word	0xffffffff


	//   ....[222]....
        /*0454*/ 	.word	0xffffffff


	//   ....[223]....
        /*0458*/ 	.word	0xffffffff


	//   ....[224]....
        /*045c*/ 	.word	0xffffffff


	//   ....[225]....
        /*0460*/ 	.word	0xffffffff


	//   ....[226]....
        /*0464*/ 	.word	0xffffffff


	//   ....[227]....
        /*0468*/ 	.word	0xffffffff


	//   ....[228]....
        /*046c*/ 	.word	0xffffffff


	//   ....[229]....
        /*0470*/ 	.word	0x0500002f


	//   ....[230]....
        /*0474*/ 	.word	0x0500002f


	//   ....[231]....
        /*0478*/ 	.word	0x0500002f


	//   ....[232]....
        /*047c*/ 	.word	0x0500002f


	//   ....[233]....
        /*0480*/ 	.word	0x0500002f


	//----- nvinfo : EIATTR_COOP_GROUP_INSTR_OFFSETS
	.align		4
.L_126:
        /*0484*/ 	.byte	0x04, 0x28
        /*0486*/ 	.short	(.L_128 - .L_127)


	//   ....[0]....
.L_127:
        /*0488*/ 	.word	0x00000e40


	//   ....[1]....
        /*048c*/ 	.word	0x00001890


	//   ....[2]....
        /*0490*/ 	.word	0x00002ad0


	//   ....[3]....
        /*0494*/ 	.word	0x00002af0


	//   ....[4]....
        /*0498*/ 	.word	0x00002b10


	//   ....[5]....
        /*049c*/ 	.word	0x00002b30


	//   ....[6]....
        /*04a0*/ 	.word	0x00002b50


	//   ....[7]....
        /*04a4*/ 	.word	0x00003000


	//   ....[8]....
        /*04a8*/ 	.word	0x00003010


	//   ....[9]....
        /*04ac*/ 	.word	0x00003030


	//   ....[10]....
        /*04b0*/ 	.word	0x00003050


	//   ....[11]....
        /*04b4*/ 	.word	0x000030a0


	//   ....[12]....
        /*04b8*/ 	.word	0x000030d0


	//   ....[13]....
        /*04bc*/ 	.word	0x00003120


	//   ....[14]....
        /*04c0*/ 	.word	0x00003160


	//   ....[15]....
        /*04c4*/ 	.word	0x00003250


	//   ....[16]....
        /*04c8*/ 	.word	0x00003280


	//   ....[17]....
        /*04cc*/ 	.word	0x00003290


	//   ....[18]....
        /*04d0*/ 	.word	0x000032b0


	//   ....[19]....
        /*04d4*/ 	.word	0x000032f0


	//   ....[20]....
        /*04d8*/ 	.word	0x00003320


	//   ....[21]....
        /*04dc*/ 	.word	0x00003360


	//   ....[22]....
        /*04e0*/ 	.word	0x00003380


	//   ....[23]....
        /*04e4*/ 	.word	0x000033a0


	//   ....[24]....
        /*04e8*/ 	.word	0x00003490


	//   ....[25]....
        /*04ec*/ 	.word	0x000034c0


	//   ....[26]....
        /*04f0*/ 	.word	0x000034d0


	//   ....[27]....
        /*04f4*/ 	.word	0x000034f0


	//   ....[28]....
        /*04f8*/ 	.word	0x00003530


	//   ....[29]....
        /*04fc*/ 	.word	0x00003560


	//   ....[30]....
        /*0500*/ 	.word	0x000035a0


	//   ....[31]....
        /*0504*/ 	.word	0x000035c0


	//   ....[32]....
        /*0508*/ 	.word	0x000035e0


	//   ....[33]....
        /*050c*/ 	.word	0x000036d0


	//   ....[34]....
        /*0510*/ 	.word	0x00003700


	//   ....[35]....
        /*0514*/ 	.word	0x00003710


	//   ....[36]....
        /*0518*/ 	.word	0x00003730


	//   ....[37]....
        /*051c*/ 	.word	0x00003770


	//   ....[38]....
        /*0520*/ 	.word	0x000037a0


	//   ....[39]....
        /*0524*/ 	.word	0x000037e0


	//   ....[40]....
        /*0528*/ 	.word	0x00003800


	//   ....[41]....
        /*052c*/ 	.word	0x00003820


	//   ....[42]....
        /*0530*/ 	.word	0x00003930


	//   ....[43]....
        /*0534*/ 	.word	0x00003960


	//   ....[44]....
        /*0538*/ 	.word	0x00003970


	//   ....[45]....
        /*053c*/ 	.word	0x00003990


	//   ....[46]....
        /*0540*/ 	.word	0x000039d0


	//   ....[47]....
        /*0544*/ 	.word	0x00003a00


	//   ....[48]....
        /*0548*/ 	.word	0x00003a40


	//   ....[49]....
        /*054c*/ 	.word	0x00003a60


	//   ....[50]....
        /*0550*/ 	.word	0x00003a80


	//   ....[51]....
        /*0554*/ 	.word	0x00003b90


	//   ....[52]....
        /*0558*/ 	.word	0x00003bc0


	//   ....[53]....
        /*055c*/ 	.word	0x00003bd0


	//   ....[54]....
        /*0560*/ 	.word	0x00003bf0


	//   ....[55]....
        /*0564*/ 	.word	0x00003c30


	//   ....[56]....
        /*0568*/ 	.word	0x00003c60


	//   ....[57]....
        /*056c*/ 	.word	0x00003ca0


	//   ....[58]....
        /*0570*/ 	.word	0x00003cc0


	//   ....[59]....
        /*0574*/ 	.word	0x00003ce0


	//   ....[60]....
        /*0578*/ 	.word	0x00003df0


	//   ....[61]....
        /*057c*/ 	.word	0x00003e20


	//   ....[62]....
        /*0580*/ 	.word	0x00003e30


	//   ....[63]....
        /*0584*/ 	.word	0x00003e50


	//   ....[64]....
        /*0588*/ 	.word	0x00003e90


	//   ....[65]....
        /*058c*/ 	.word	0x00003ec0


	//   ....[66]....
        /*0590*/ 	.word	0x00003f00


	//   ....[67]....
        /*0594*/ 	.word	0x00003f20


	//   ....[68]....
        /*0598*/ 	.word	0x00003f40


	//   ....[69]....
        /*059c*/ 	.word	0x00004050


	//   ....[70]....
        /*05a0*/ 	.word	0x00004080


	//   ....[71]....
        /*05a4*/ 	.word	0x00004090


	//   ....[72]....
        /*05a8*/ 	.word	0x000040b0


	//   ....[73]....
        /*05ac*/ 	.word	0x000040f0


	//   ....[74]....
        /*05b0*/ 	.word	0x00004120


	//   ....[75]....
        /*05b4*/ 	.word	0x00004160


	//   ....[76]....
        /*05b8*/ 	.word	0x00004180


	//   ....[77]....
        /*05bc*/ 	.word	0x000041a0


	//   ....[78]....
        /*05c0*/ 	.word	0x000042b0


	//   ....[79]....
        /*05c4*/ 	.word	0x00004300


	//   ....[80]....
        /*05c8*/ 	.word	0x00004310


	//   ....[81]....
        /*05cc*/ 	.word	0x00004330


	//   ....[82]....
        /*05d0*/ 	.word	0x00004370


	//   ....[83]....
        /*05d4*/ 	.word	0x000043a0


	//   ....[84]....
        /*05d8*/ 	.word	0x000043e0


	//   ....[85]....
        /*05dc*/ 	.word	0x00004400


	//   ....[86]....
        /*05e0*/ 	.word	0x00004420


	//   ....[87]....
        /*05e4*/ 	.word	0x00004510


	//   ....[88]....
        /*05e8*/ 	.word	0x00004560


	//   ....[89]....
        /*05ec*/ 	.word	0x00004570


	//   ....[90]....
        /*05f0*/ 	.word	0x000045a0


	//   ....[91]....
        /*05f4*/ 	.word	0x000045c0


	//   ....[92]....
        /*05f8*/ 	.word	0x00004610


	//   ....[93]....
        /*05fc*/ 	.word	0x00004630


	//   ....[94]....
        /*0600*/ 	.word	0x00004670


	//   ....[95]....
        /*0604*/ 	.word	0x00004690


	//   ....[96]....
        /*0608*/ 	.word	0x00004770


	//   ....[97]....
        /*060c*/ 	.word	0x000047c0


	//   ....[98]....
        /*0610*/ 	.word	0x000047d0


	//   ....[99]....
        /*0614*/ 	.word	0x00004820


	//   ....[100]....
        /*0618*/ 	.word	0x00004850


	//   ....[101]....
        /*061c*/ 	.word	0x00004880


	//   ....[102]....
        /*0620*/ 	.word	0x000048b0


	//   ....[103]....
        /*0624*/ 	.word	0x000048e0


	//   ....[104]....
        /*0628*/ 	.word	0x00004910


	//   ....[105]....
        /*062c*/ 	.word	0x000049d0


	//   ....[106]....
        /*0630*/ 	.word	0x00004a20


	//   ....[107]....
        /*0634*/ 	.word	0x00004a30


	//   ....[108]....
        /*0638*/ 	.word	0x00004a80


	//   ....[109]....
        /*063c*/ 	.word	0x00004ab0


	//   ....[110]....
        /*0640*/ 	.word	0x00004ae0


	//   ....[111]....
        /*0644*/ 	.word	0x00004b10


	//   ....[112]....
        /*0648*/ 	.word	0x00004b40


	//   ....[113]....
        /*064c*/ 	.word	0x00004b70


	//   ....[114]....
        /*0650*/ 	.word	0x00004c60


	//   ....[115]....
        /*0654*/ 	.word	0x00004c80


	//   ....[116]....
        /*0658*/ 	.word	0x00004c90


	//   ....[117]....
        /*065c*/ 	.word	0x00004ce0


	//   ....[118]....
        /*0660*/ 	.word	0x00004d10


	//   ....[119]....
        /*0664*/ 	.word	0x00004d40


	//   ....[120]....
        /*0668*/ 	.word	0x00004d70


	//   ....[121]....
        /*066c*/ 	.word	0x00004da0


	//   ....[122]....
        /*0670*/ 	.word	0x00004dd0


	//   ....[123]....
        /*0674*/ 	.word	0x00004ec0


	//   ....[124]....
        /*0678*/ 	.word	0x00004f00


	//   ....[125]....
        /*067c*/ 	.word	0x00004f10


	//   ....[126]....
        /*0680*/ 	.word	0x00004f60


	//   ....[127]....
        /*0684*/ 	.word	0x00004f90


	//   ....[128]....
        /*0688*/ 	.word	0x00004fc0


	//   ....[129]....
        /*068c*/ 	.word	0x00004ff0


	//   ....[130]....
        /*0690*/ 	.word	0x00005020


	//   ....[131]....
        /*0694*/ 	.word	0x00005050


	//   ....[132]....
        /*0698*/ 	.word	0x00005140


	//   ....[133]....
        /*069c*/ 	.word	0x00005170


	//   ....[134]....
        /*06a0*/ 	.word	0x00005180


	//   ....[135]....
        /*06a4*/ 	.word	0x000051d0


	//   ....[136]....
        /*06a8*/ 	.word	0x00005200


	//   ....[137]....
        /*06ac*/ 	.word	0x00005230


	//   ....[138]....
        /*06b0*/ 	.word	0x00005260


	//   ....[139]....
        /*06b4*/ 	.word	0x00005290


	//   ....[140]....
        /*06b8*/ 	.word	0x000052c0


	//   ....[141]....
        /*06bc*/ 	.word	0x000053e0


	//   ....[142]....
        /*06c0*/ 	.word	0x000053f0


	//   ....[143]....
        /*06c4*/ 	.word	0x00005440


	//   ....[144]....
        /*06c8*/ 	.word	0x00005470


	//   ....[145]....
        /*06cc*/ 	.word	0x000054a0


	//   ....[146]....
        /*06d0*/ 	.word	0x000054d0


	//   ....[147]....
        /*06d4*/ 	.word	0x00005500


	//   ....[148]....
        /*06d8*/ 	.word	0x00005530


	//   ....[149]....
        /*06dc*/ 	.word	0x00005560


	//   ....[150]....
        /*06e0*/ 	.word	0x00005600


	//   ....[151]....
        /*06e4*/ 	.word	0x00005620


	//   ....[152]....
        /*06e8*/ 	.word	0x00005630


	//   ....[153]....
        /*06ec*/ 	.word	0x00005680


	//   ....[154]....
        /*06f0*/ 	.word	0x000056b0


	//   ....[155]....
        /*06f4*/ 	.word	0x000056e0


	//   ....[156]....
        /*06f8*/ 	.word	0x00005710


	//   ....[157]....
        /*06fc*/ 	.word	0x00005740


	//   ....[158]....
        /*0700*/ 	.word	0x00005770


	//   ....[159]....
        /*0704*/ 	.word	0x000058a0


	//   ....[160]....
        /*0708*/ 	.word	0x00005d40


	//   ....[161]....
        /*070c*/ 	.word	0x00006070


	//   ....[162]....
        /*0710*/ 	.word	0x00006130


	//   ....[163]....
        /*0714*/ 	.word	0x000061f0


	//   ....[164]....
        /*0718*/ 	.word	0x000062b0


	//   ....[165]....
        /*071c*/ 	.word	0x00006370


	//   ....[166]....
        /*0720*/ 	.word	0x00006430


	//   ....[167]....
        /*0724*/ 	.word	0x000064f0


	//   ....[168]....
        /*0728*/ 	.word	0x000065b0


	//   ....[169]....
        /*072c*/ 	.word	0x00006670


	//   ....[170]....
        /*0730*/ 	.word	0x00006730


	//   ....[171]....
        /*0734*/ 	.word	0x000067f0


	//   ....[172]....
        /*0738*/ 	.word	0x000068b0


	//   ....[173]....
        /*073c*/ 	.word	0x00006970


	//   ....[174]....
        /*0740*/ 	.word	0x00006a30


	//   ....[175]....
        /*0744*/ 	.word	0x00006af0


	//   ....[176]....
        /*0748*/ 	.word	0x00006bb0


	//   ....[177]....
        /*074c*/ 	.word	0x00006c70


	//   ....[178]....
        /*0750*/ 	.word	0x00006e60


	//   ....[179]....
        /*0754*/ 	.word	0x00006f90


	//   ....[180]....
        /*0758*/ 	.word	0x000070c0


	//   ....[181]....
        /*075c*/ 	.word	0x000071f0


	//   ....[182]....
        /*0760*/ 	.word	0x00007320


	//   ....[183]....
        /*0764*/ 	.word	0x00007450


	//   ....[184]....
        /*0768*/ 	.word	0x00007580


	//   ....[185]....
        /*076c*/ 	.word	0x000076b0


	//   ....[186]....
        /*0770*/ 	.word	0x000077e0


	//   ....[187]....
        /*0774*/ 	.word	0x00007910


	//   ....[188]....
        /*0778*/ 	.word	0x00007a40


	//   ....[189]....
        /*077c*/ 	.word	0x00007b60


	//   ....[190]....
        /*0780*/ 	.word	0x00007c70


	//   ....[191]....
        /*0784*/ 	.word	0x00007d80


	//   ....[192]....
        /*0788*/ 	.word	0x00007e90


	//   ....[193]....
        /*078c*/ 	.word	0x00007fa0


	//   ....[194]....
        /*0790*/ 	.word	0x000080b0


	//   ....[195]....
        /*0794*/ 	.word	0x00008eb0


	//   ....[196]....
        /*0798*/ 	.word	0x00008f40


	//   ....[197]....
        /*079c*/ 	.word	0x00008fc0


	//   ....[198]....
        /*07a0*/ 	.word	0x00009050


	//   ....[199]....
        /*07a4*/ 	.word	0x000090d0


	//   ....[200]....
        /*07a8*/ 	.word	0x00009160


	//   ....[201]....
        /*07ac*/ 	.word	0x000091e0


	//   ....[202]....
        /*07b0*/ 	.word	0x00009270


	//   ....[203]....
        /*07b4*/ 	.word	0x000092f0


	//   ....[204]....
        /*07b8*/ 	.word	0x00009380


	//   ....[205]....
        /*07bc*/ 	.word	0x00009400


	//   ....[206]....
        /*07c0*/ 	.word	0x00009490


	//   ....[207]....
        /*07c4*/ 	.word	0x00009510


	//   ....[208]....
        /*07c8*/ 	.word	0x000095a0


	//   ....[209]....
        /*07cc*/ 	.word	0x00009620


	//   ....[210]....
        /*07d0*/ 	.word	0x000096b0


	//   ....[211]....
        /*07d4*/ 	.word	0x00009730


	//   ....[212]....
        /*07d8*/ 	.word	0x00009890


	//   ....[213]....
        /*07dc*/ 	.word	0x00009960


	//   ....[214]....
        /*07e0*/ 	.word	0x00009a10


	//   ....[215]....
        /*07e4*/ 	.word	0x00009ad0


	//   ....[216]....
        /*07e8*/ 	.word	0x00009b80


	//   ....[217]....
        /*07ec*/ 	.word	0x00009c40


	//   ....[218]....
        /*07f0*/ 	.word	0x00009cf0


	//   ....[219]....
        /*07f4*/ 	.word	0x00009db0


	//   ....[220]....
        /*07f8*/ 	.word	0x00009e60


	//   ....[221]....
        /*07fc*/ 	.word	0x00009f20


	//   ....[222]....
        /*0800*/ 	.word	0x00009fd0


	//   ....[223]....
        /*0804*/ 	.word	0x0000a090


	//   ....[224]....
        /*0808*/ 	.word	0x0000a140


	//   ....[225]....
        /*080c*/ 	.word	0x0000a200


	//   ....[226]....
        /*0810*/ 	.word	0x0000a2a0


	//   ....[227]....
        /*0814*/ 	.word	0x0000a360


	//   ....[228]....
        /*0818*/ 	.word	0x0000a400


	//   ....[229]....
        /*081c*/ 	.word	0x0000a470


	//   ....[230]....
        /*0820*/ 	.word	0x0000a4e0


	//   ....[231]....
        /*0824*/ 	.word	0x0000a550


	//   ....[232]....
        /*0828*/ 	.word	0x0000a5c0


	//   ....[233]....
        /*082c*/ 	.word	0x0000a630


	//----- nvinfo : EIATTR_VRC_CTA_INIT_COUNT
	.align		4
.L_128:
        /*0830*/ 	.byte	0x02, 0x4a
	.zero		1
	.zero		1


	//----- nvinfo : EIATTR_EXIT_INSTR_OFFSETS
	.align		4
        /*0834*/ 	.byte	0x04, 0x1c
        /*0836*/ 	.short	(.L_130 - .L_129)


	//   ....[0]....
.L_129:
        /*0838*/ 	.word	0x00002570


	//   ....[1]....
        /*083c*/ 	.word	0x000028d0


	//   ....[2]....
        /*0840*/ 	.word	0x000028f0


	//   ....[3]....
        /*0844*/ 	.word	0x00009740


	//   ....[4]....
        /*0848*/ 	.word	0x0000a410


	//----- nvinfo : EIATTR_MAX_THREADS
	.align		4
.L_130:
        /*084c*/ 	.byte	0x04, 0x05
        /*084e*/ 	.short	(.L_132 - .L_131)
.L_131:
        /*0850*/ 	.word	0x00000180
        /*0854*/ 	.word	0x00000001
        /*0858*/ 	.word	0x00000001


	//----- nvinfo : EIATTR_CRS_STACK_SIZE
	.align		4
.L_132:
        /*085c*/ 	.byte	0x04, 0x1e
        /*085e*/ 	.short	(.L_134 - .L_133)
.L_133:
        /*0860*/ 	.word	0x00000000


	//----- nvinfo : EIATTR_CBANK_PARAM_SIZE
	.align		4
.L_134:
        /*0864*/ 	.byte	0x03, 0x19
        /*0866*/ 	.short	0x004d


	//----- nvinfo : EIATTR_PARAM_CBANK
	.align		4
        /*0868*/ 	.byte	0x04, 0x0a
        /*086a*/ 	.short	(.L_136 - .L_135)
	.align		4
.L_135:
        /*086c*/ 	.word	index@(.nv.constant0._ZN3cub18CUB_300001_SM_10006detail10radix_sort29DeviceRadixSortOnesweepKernelINS1_5radix10policy_hubIiiyE10Policy1000ELNS0_9SortOrderE0EiiyiiNS1_21identity_decomposer_tEEEvPT5_SB_PT3_PKSC_PT1_PKSG_PT2_PKSK_T4_iiT6_)
        /*0870*/ 	.short	0x0380
        /*0872*/ 	.short	0x004d


	//----- nvinfo : EIATTR_SW_WAR
	.align		4
.L_136:
        /*0874*/ 	.byte	0x04, 0x36
        /*0876*/ 	.short	(.L_138 - .L_137)
.L_137:
        /*0878*/ 	.word	0x00000008
.L_138:


//--------------------- .nv.info._ZN3cub18CUB_300001_SM_10006detail10radix_sort33DeviceRadixSortExclusiveSumKernelINS1_5radix10policy_hubIiiyE10Policy1000EyEEvPT0_ --------------------------
	.section	.nv.info._ZN3cub18CUB_300001_SM_10006detail10radix_sort33DeviceRadixSortExclusiveSumKernelINS1_5radix10policy_hubIiiyE10Policy1000EyEEvPT0_,"",@"SHT_CUDA_INFO"
	.sectionflags	@""
	.align	4


	//----- nvinfo : EIATTR_CUDA_API_VERSION
	.align		4
        /*0000*/ 	.byte	0x04, 0x37
        /*0002*/ 	.short	(.L_140 - .L_139)
.L_139:
        /*0004*/ 	.word	0x00000082


	//----- nvinfo : EIATTR_KPARAM_INFO
	.align		4
.L_140:
        /*0008*/ 	.byte	0x04, 0x17
        /*000a*/ 	.short	(.L_142 - .L_141)
.L_141:
        /*000c*/ 	.word	0x00000000
        /*0010*/ 	.short	0x0000
        /*0012*/ 	.short	0x0000
        /*0014*/ 	.byte	0x00, 0xf5, 0x21, 0x00


	//----- nvinfo : EIATTR_SPARSE_MMA_MASK
	.align		4
.L_142:
        /*0018*/ 	.byte	0x03, 0x50
        /*001a*/ 	.short	0x0000


	//----- nvinfo : EIATTR_MAXREG_COUNT
	.align		4
        /*001c*/ 	.byte	0x03, 0x1b
        /*001e*/ 	.short	0x00ff


	//----- nvinfo : EIATTR_NUM_BARRIERS
	.align		4
        /*0020*/ 	.byte	0x02, 0x4c
        /*0022*/ 	.byte	0x01
	.zero		1


	//----- nvinfo : EIATTR_MERCURY_ISA_VERSION
	.align		4
        /*0024*/ 	.byte	0x03, 0x5f
        /*0026*/ 	.short	0x0101


	//----- nvinfo : EIATTR_COOP_GROUP_MASK_REGIDS
	.align		4
        /*0028*/ 	.byte	0x04, 0x29
        /*002a*/ 	.short	(.L_144 - .L_143)


	//   ....[0]....
.L_143:
        /*002c*/ 	.word	0xffffffff


	//   ....[1]....
        /*0030*/ 	.word	0xffffffff


	//   ....[2]....
        /*0034*/ 	.word	0xffffffff


	//   ....[3]....
        /*0038*/ 	.word	0xffffffff


	//   ....[4]....
        /*003c*/ 	.word	0xffffffff


	//   ....[5]....
        /*0040*/ 	.word	0xffffffff


	//   ....[6]....
        /*0044*/ 	.word	0xffffffff


	//   ....[7]....
        /*0048*/ 	.word	0xffffffff


	//   ....[8]....
        /*004c*/ 	.word	0xffffffff


	//   ....[9]....
        /*0050*/ 	.word	0xffffffff


	//   ....[10]....
        /*0054*/ 	.word	0x05000015


	//   ....[11]....
        /*0058*/ 	.word	0x05000015


	//   ....[12]....
        /*005c*/ 	.word	0x05000015


	//   ....[13]....
        /*0060*/ 	.word	0x05000015


	//   ....[14]....
        /*0064*/ 	.word	0x05000015


	//   ....[15]....
        /*0068*/ 	.word	0x05000015


	//   ....[16]....
        /*006c*/ 	.word	0x05000015


	//   ....[17]....
        /*0070*/ 	.word	0x05000015


	//   ....[18]....
        /*0074*/ 	.word	0x05000015


	//   ....[19]....
        /*0078*/ 	.word	0x05000015


	//----- nvinfo : EIATTR_COOP_GROUP_INSTR_OFFSETS
	.align		4
.L_144:
        /*007c*/ 	.byte	0x04, 0x28
        /*007e*/ 	.short	(.L_146 - .L_145)


	//   ....[0]....
.L_145:
        /*0080*/ 	.word	0x00000250


	//   ....[1]....
        /*0084*/ 	.word	0x00000260


	//   ....[2]....
        /*0088*/ 	.word	0x000002a0


	//   ....[3]....
        /*008c*/ 	.word	0x000002c0


	//   ....[4]....
        /*0090*/ 	.word	0x00000310


	//   ....[5]....
        /*0094*/ 	.word	0x00000320


	//   ....[6]....
        /*0098*/ 	.word	0x00000360


	//   ....[7]....
        /*009c*/ 	.word	0x00000380


	//   ....[8]....
        /*00a0*/ 	.word	0x000003d0


	//   ....[9]....
        /*00a4*/ 	.word	0x000003e0


	//   ....[10]....
        /*00a8*/ 	.word	0x00000660


	//   ....[11]....
        /*00ac*/ 	.word	0x000006b0


	//   ....[12]....
        /*00b0*/ 	.word	0x00000740


	//   ....[13]....
        /*00b4*/ 	.word	0x00000790


	//   ....[14]....
        /*00b8*/ 	.word	0x00000820


	//   ....[15]....
        /*00bc*/ 	.word	0x00000870


	//   ....[16]....
        /*00c0*/ 	.word	0x00000900


	//   ....[17]....
        /*00c4*/ 	.word	0x00000950


	//   ....[18]....
        /*00c8*/ 	.word	0x000009e0


	//   ....[19]....
        /*00cc*/ 	.word	0x00000a30


	//----- nvinfo : EIATTR_VRC_CTA_INIT_COUNT
	.align		4
.L_146:
        /*00d0*/ 	.byte	0x02, 0x4a
	.zero		1
	.zero		1


	//----- nvinfo : EIATTR_EXIT_INSTR_OFFSETS
	.align		4
        /*00d4*/ 	.byte	0x04, 0x1c
        /*00d6*/ 	.short	(.L_148 - .L_147)


	//   ....[0]....
.L_147:
        /*00d8*/ 	.word	0x000005d0


	//   ....[1]....
        /*00dc*/ 	.word	0x00000600


	//----- nvinfo : EIATTR_CRS_STACK_SIZE
	.align		4
.L_148:
        /*00e0*/ 	.byte	0x04, 0x1e
        /*00e2*/ 	.short	(.L_150 - .L_149)
.L_149:
        /*00e4*/ 	.word	0x00000000


	//----- nvinfo : EIATTR_CBANK_PARAM_SIZE
	.align		4
.L_150:
        /*00e8*/ 	.byte	0x03, 0x19
        /*00ea*/ 	.short	0x0008


	//----- nvinfo : EIATTR_PARAM_CBANK
	.align		4
        /*00ec*/ 	.byte	0x04, 0x0a
        /*00ee*/ 	.short	(.L_152 - .L_151)
	.align		4
.L_151:
        /*00f0*/ 	.word	index@(.nv.constant0._ZN3cub18CUB_300001_SM_10006detail10radix_sort33DeviceRadixSortExclusiveSumKernelINS1_5radix10policy_hubIiiyE10Policy1000EyEEvPT0_)
        /*00f4*/ 	.short	0x0380
        /*00f6*/ 	.short	0x0008


	//----- nvinfo : EIATTR_SW_WAR
	.align		4
.L_152:
        /*00f8*/ 	.byte	0x04, 0x36
        /*00fa*/ 	.short	(.L_154 - .L_153)
.L_153:
        /*00fc*/ 	.word	0x00000008
.L_154:


//--------------------- .nv.info._ZN3cub18CUB_300001_SM_10006detail10radix_sort30DeviceRadixSortHistogramKernelINS1_5radix10policy_hubIiiyE10Policy1000ELNS0_9SortOrderE0EiyNS1_21identity_decomposer_tEEEvPT2_PKT1_SA_iiT3_ --------------------------
	.section	.nv.info._ZN3cub18CUB_300001_SM_10006detail10radix_sort30DeviceRadixSortHistogramKernelINS1_5radix10policy_hubIiiyE10Policy1000ELNS0_9SortOrderE0EiyNS1_21identity_decomposer_tEEEvPT2_PKT1_SA_iiT3_,"",@"SHT_CUDA_INFO"
	.sectionflags	@""
	.align	4


	//----- nvinfo : EIATTR_CUDA_API_VERSION
	.align		4
        /*0000*/ 	.byte	0x04, 0x37
        /*0002*/ 	.short	(.L_156 - .L_155)
.L_155:
        /*0004*/ 	.word	0x00000082


	//----- nvinfo : EIATTR_KPARAM_INFO
	.align		4
.L_156:
        /*0008*/ 	.byte	0x04, 0x17
        /*000a*/ 	.short	(.L_158 - .L_157)
.L_157:
        /*000c*/ 	.word	0x00000000
        /*0010*/ 	.short	0x0005
        /*0012*/ 	.short	0x0020
        /*0014*/ 	.byte	0x00, 0xf0, 0x05, 0x00


	//----- nvinfo : EIATTR_KPARAM_INFO
	.align		4
.L_158:
        /*0018*/ 	.byte	0x04, 0x17
        /*001a*/ 	.short	(.L_160 - .L_159)
.L_159:
        /*001c*/ 	.word	0x00000000
        /*0020*/ 	.short	0x0004
        /*0022*/ 	.short	0x001c
        /*0024*/ 	.byte	0x00, 0xf0, 0x11, 0x00


	//----- nvinfo : EIATTR_KPARAM_INFO
	.align		4
.L_160:
        /*0028*/ 	.byte	0x04, 0x17
        /*002a*/ 	.short	(.L_162 - .L_161)
.L_161:
        /*002c*/ 	.word	0x00000000
        /*0030*/ 	.short	0x0003
        /*0032*/ 	.short	0x0018
        /*0034*/ 	.byte	0x00, 0xf0, 0x11, 0x00


	//----- nvinfo : EIATTR_KPARAM_INFO
	.align		4
.L_162:
        /*0038*/ 	.byte	0x04, 0x17
        /*003a*/ 	.short	(.L_164 - .L_163)
.L_163:
        /*003c*/ 	.word	0x00000000
        /*0040*/ 	.short	0x0002
        /*0042*/ 	.short	0x0010
        /*0044*/ 	.byte	0x00, 0xf0, 0x21, 0x00


	//----- nvinfo : EIATTR_KPARAM_INFO
	.align		4
.L_164:
        /*0048*/ 	.byte	0x04, 0x17
        /*004a*/ 	.short	(.L_166 - .L_165)
.L_165:
        /*004c*/ 	.word	0x00000000
        /*0050*/ 	.short	0x0001
        /*0052*/ 	.short	0x0008
        /*0054*/ 	.byte	0x00, 0xf5, 0x21, 0x00


	//----- nvinfo : EIATTR_KPARAM_INFO
	.align		4
.L_166:
        /*0058*/ 	.byte	0x04, 0x17
        /*005a*/ 	.short	(.L_168 - .L_167)
.L_167:
        /*005c*/ 	.word	0x00000000
        /*0060*/ 	.short	0x0000
        /*0062*/ 	.short	0x0000
        /*0064*/ 	.byte	0x00, 0xf5, 0x21, 0x00


	//----- nvinfo : EIATTR_SPARSE_MMA_MASK
	.align		4
.L_168:
        /*0068*/ 	.byte	0x03, 0x50
        /*006a*/ 	.short	0x0000


	//----- nvinfo : EIATTR_MAXREG_COUNT
	.align		4
        /*006c*/ 	.byte	0x03, 0x1b
        /*006e*/ 	.short	0x00ff


	//----- nvinfo : EIATTR_NUM_BARRIERS
	.align		4
        /*0070*/ 	.byte	0x02, 0x4c
        /*0072*/ 	.byte	0x01
	.zero		1


	//----- nvinfo : EIATTR_MERCURY_ISA_VERSION
	.align		4
        /*0074*/ 	.byte	0x03, 0x5f
        /*0076*/ 	.short	0x0101


	//----- nvinfo : EIATTR_VRC_CTA_INIT_COUNT
	.align		4
        /*0078*/ 	.byte	0x02, 0x4a
	.zero		1
	.zero		1


	//----- nvinfo : EIATTR_EXIT_INSTR_OFFSETS
	.align		4
        /*007c*/ 	.byte	0x04, 0x1c
        /*007e*/ 	.short	(.L_170 - .L_169)


	//   ....[0]....
.L_169:
        /*0080*/ 	.word	0x00000040


	//   ....[1]....
        /*0084*/ 	.word	0x00002ee0


	//----- nvinfo : EIATTR_MAX_THREADS
	.align		4
.L_170:
        /*0088*/ 	.byte	0x04, 0x05
        /*008a*/ 	.short	(.L_172 - .L_171)
.L_171:
        /*008c*/ 	.word	0x00000080
        /*0090*/ 	.word	0x00000001
        /*0094*/ 	.word	0x00000001


	//----- nvinfo : EIATTR_CRS_STACK_SIZE
	.align		4
.L_172:
        /*0098*/ 	.byte	0x04, 0x1e
        /*009a*/ 	.short	(.L_174 - .L_173)
.L_173:
        /*009c*/ 	.word	0x00000000


	//----- nvinfo : EIATTR_CBANK_PARAM_SIZE
	.align		4
.L_174:
        /*00a0*/ 	.byte	0x03, 0x19
        /*00a2*/ 	.short	0x0021


	//----- nvinfo : EIATTR_PARAM_CBANK
	.align		4
        /*00a4*/ 	.byte	0x04, 0x0a
        /*00a6*/ 	.short	(.L_176 - .L_175)
	.align		4
.L_175:
        /*00a8*/ 	.word	index@(.nv.constant0._ZN3cub18CUB_300001_SM_10006detail10radix_sort30DeviceRadixSortHistogramKernelINS1_5radix10policy_hubIiiyE10Policy1000ELNS0_9SortOrderE0EiyNS1_21identity_decomposer_tEEEvPT2_PKT1_SA_iiT3_)
        /*00ac*/ 	.short	0x0380
        /*00ae*/ 	.short	0x0021


	//----- nvinfo : EIATTR_SW_WAR
	.align		4
.L_176:
        /*00b0*/ 	.byte	0x04, 0x36
        /*00b2*/ 	.short	(.L_178 - .L_177)
.L_177:
        /*00b4*/ 	.word	0x00000008
.L_178:


//--------------------- .nv.info._ZN3cub18CUB_300001_SM_10006detail10radix_sort31DeviceRadixSortSingleTileKernelINS1_5radix10policy_hubIiiyE10Policy1000ELNS0_9SortOrderE0EiiyNS1_21identity_decomposer_tEEEvPKT1_PSA_PKT2_PSE_T3_iiT4_ --------------------------
	.section	.nv.info._ZN3cub18CUB_300001_SM_10006detail10radix_sort31DeviceRadixSortSingleTileKernelINS1_5radix10policy_hubIiiyE10Policy1000ELNS0_9SortOrderE0EiiyNS1_21identity_decomposer_tEEEvPKT1_PSA_PKT2_PSE_T3_iiT4_,"",@"SHT_CUDA_INFO"
	.sectionflags	@""
	.align	4


	//----- nvinfo : EIATTR_CUDA_API_VERSION
	.align		4
        /*0000*/ 	.byte	0x04, 0x37
        /*0002*/ 	.short	(.L_180 - .L_179)
.L_179:
        /*0004*/ 	.word	0x00000082


	//----- nvinfo : EIATTR_KPARAM_INFO
	.align		4
.L_180:
        /*0008*/ 	.byte	0x04, 0x17
        /*000a*/ 	.short	(.L_182 - .L_181)
.L_181:
        /*000c*/ 	.word	0x00000000
        /*0010*/ 	.short	0x0007
        /*0012*/ 	.short	0x0030
        /*0014*/ 	.byte	0x00, 0xf0, 0x05, 0x00


	//----- nvinfo : EIATTR_KPARAM_INFO
	.align		4
.L_182:
        /*0018*/ 	.byte	0x04, 0x17
        /*001a*/ 	.short	(.L_184 - .L_183)
.L_183:
        /*001c*/ 	.word	0x00000000
        /*0020*/ 	.short	0x0006
        /*0022*/ 	.short	0x002c
        /*0024*/ 	.byte	0x00, 0xf0, 0x11, 0x00


	//----- nvinfo : EIATTR_KPARAM_INFO
	.align		4
.L_184:
        /*0028*/ 	.byte	0x04, 0x17
        /*002a*/ 	.short	(.L_186 - .L_185)
.L_185:
        /*002c*/ 	.word	0x00000000
        /*0030*/ 	.short	0x0005
        /*0032*/ 	.short	0x0028
        /*0034*/ 	.byte	0x00, 0xf0, 0x11, 0x00


	//----- nvinfo : EIATTR_KPARAM_INFO
	.align		4
.L_186:
        /*0038*/ 	.byte	0x04, 0x17
        /*003a*/ 	.short	(.L_188 - .L_187)
.L_187:
        /*003c*/ 	.word	0x00000000
        /*0040*/ 	.short	0x0004
        /*0042*/ 	.short	0x0020
        /*0044*/ 	.byte	0x00, 0xf0, 0x21, 0x00


	//----- nvinfo : EIATTR_KPARAM_INFO
	.align		4
.L_188:
        /*0048*/ 	.byte	0x04, 0x17
        /*004a*/ 	.short	(.L_190 - .L_189)
.L_189:
        /*004c*/ 	.word	0x00000000
        /*0050*/ 	.short	0x0003
        /*0052*/ 	.short	0x0018
        /*0054*/ 	.byte	0x00, 0xf5, 0x21, 0x00


	//----- nvinfo : EIATTR_KPARAM_INFO
	.align		4
.L_190:
        /*0058*/ 	.byte	0x04, 0x17
        /*005a*/ 	.short	(.L_192 - .L_191)
.L_191:
        /*005c*/ 	.word	0x00000000
        /*0060*/ 	.short	0x0002
        /*0062*/ 	.short	0x0010
        /*0064*/ 	.byte	0x00, 0xf5, 0x21, 0x00


	//----- nvinfo : EIATTR_KPARAM_INFO
	.align		4
.L_192:
        /*0068*/ 	.byte	0x04, 0x17
        /*006a*/ 	.short	(.L_194 - .L_193)
.L_193:
        /*006c*/ 	.word	0x00000000
        /*0070*/ 	.short	0x0001
        /*0072*/ 	.short	0x0008
        /*0074*/ 	.byte	0x00, 0xf5, 0x21, 0x00


	//----- nvinfo : EIATTR_KPARAM_INFO
	.align		4
.L_194:
        /*0078*/ 	.byte	0x04, 0x17
        /*007a*/ 	.short	(.L_196 - .L_195)
.L_195:
        /*007c*/ 	.word	0x00000000
        /*0080*/ 	.short	0x0000
        /*0082*/ 	.short	0x0000
        /*0084*/ 	.byte	0x00, 0xf5, 0x21, 0x00


	//----- nvinfo : EIATTR_SPARSE_MMA_MASK
	.align		4
.L_196:
        /*0088*/ 	.byte	0x03, 0x50
        /*008a*/ 	.short	0x0000


	//----- nvinfo : EIATTR_MAXREG_COUNT
	.align		4
        /*008c*/ 	.byte	0x03, 0x1b
        /*008e*/ 	.short	0x00ff


	//----- nvinfo : EIATTR_NUM_BARRIERS
	.align		4
        /*0090*/ 	.byte	0x02, 0x4c
        /*0092*/ 	.byte	0x01
	.zero		1


	//----- nvinfo : EIATTR_MERCURY_ISA_VERSION
	.align		4
        /*0094*/ 	.byte	0x03, 0x5f
        /*0096*/ 	.short	0x0101


	//----- nvinfo : EIATTR_COOP_GROUP_MASK_REGIDS
	.align		4
        /*0098*/ 	.byte	0x04, 0x29
        /*009a*/ 	.short	(.L_198 - .L_197)


	//   ....[0]....
.L_197:
        /*009c*/ 	.word	0xffffffff


	//   ....[1]....
        /*00a0*/ 	.word	0xffffffff


	//   ....[2]....
        /*00a4*/ 	.word	0xffffffff


	//   ....[3]....
        /*00a8*/ 	.word	0xffffffff


	//   ....[4]....
        /*00ac*/ 	.word	0xffffffff


	//----- nvinfo : EIATTR_COOP_GROUP_INSTR_OFFSETS
	.align		4
.L_198:
        /*00b0*/ 	.byte	0x04, 0x28
        /*00b2*/ 	.short	(.L_200 - .L_199)


	//   ....[0]....
.L_199:
        /*00b4*/ 	.word	0x00001e20


	//   ....[1]....
        /*00b8*/ 	.word	0x00001e40


	//   ....[2]....
        /*00bc*/ 	.word	0x00001e60


	//   ....[3]....
        /*00c0*/ 	.word	0x00001e80


	//   ....[4]....
        /*00c4*/ 	.word	0x00001ea0


	//----- nvinfo : EIATTR_VRC_CTA_INIT_COUNT
	.align		4
.L_200:
        /*00c8*/ 	.byte	0x02, 0x4a
	.zero		1
	.zero		1


	//----- nvinfo : EIATTR_EXIT_INSTR_OFFSETS
	.align		4
        /*00cc*/ 	.byte	0x04, 0x1c
        /*00ce*/ 	.short	(.L_202 - .L_201)


	//   ....[0]....
.L_201:
        /*00d0*/ 	.word	0x00003bf0


	//   ....[1]....
        /*00d4*/ 	.word	0x00003c40


	//----- nvinfo : EIATTR_MAX_THREADS
	.align		4
.L_202:
        /*00d8*/ 	.byte	0x04, 0x05
        /*00da*/ 	.short	(.L_204 - .L_203)
.L_203:
        /*00dc*/ 	.word	0x00000100
        /*00e0*/ 	.word	0x00000001
        /*00e4*/ 	.word	0x00000001


	//----- nvinfo : EIATTR_CBANK_PARAM_SIZE
	.align		4
.L_204:
        /*00e8*/ 	.byte	0x03, 0x19
        /*00ea*/ 	.short	0x0031


	//----- nvinfo : EIATTR_PARAM_CBANK
	.align		4
        /*00ec*/ 	.byte	0x04, 0x0a
        /*00ee*/ 	.short	(.L_206 - .L_205)
	.align		4
.L_205:
        /*00f0*/ 	.word	index@(.nv.constant0._ZN3cub18CUB_300001_SM_10006detail10radix_sort31DeviceRadixSortSingleTileKernelINS1_5radix10policy_hubIiiyE10Policy1000ELNS0_9SortOrderE0EiiyNS1_21identity_decomposer_tEEEvPKT1_PSA_PKT2_PSE_T3_iiT4_)
        /*00f4*/ 	.short	0x0380
        /*00f6*/ 	.short	0x0031


	//----- nvinfo : EIATTR_SW_WAR
	.align		4
.L_206:
        /*00f8*/ 	.byte	0x04, 0x36
        /*00fa*/ 	.short	(.L_208 - .L_207)
.L_207:
        /*00fc*/ 	.word	0x00000008
.L_208:


//--------------------- .nv.info._ZN3cub18CUB_300001_SM_10006detail11EmptyKernelIvEEvv --------------------------
	.section	.nv.info._ZN3cub18CUB_300001_SM_10006detail11EmptyKernelIvEEvv,"",@"SHT_CUDA_INFO"
	.sectionflags	@""
	.align	4


	//----- nvinfo : EIATTR_CUDA_API_VERSION
	.align		4
        /*0000*/ 	.byte	0x04, 0x37
        /*0002*/ 	.short	(.L_210 - .L_209)
.L_209:
        /*0004*/ 	.word	0x00000082


	//----- nvinfo : EIATTR_SPARSE_MMA_MASK
	.align		4
.L_210:
        /*0008*/ 	.byte	0x03, 0x50
        /*000a*/ 	.short	0x0000


	//----- nvinfo : EIATTR_MAXREG_COUNT
	.align		4
        /*000c*/ 	.byte	0x03, 0x1b
        /*000e*/ 	.short	0x00ff


	//----- nvinfo : EIATTR_MERCURY_ISA_VERSION
	.align		4
        /*0010*/ 	.byte	0x03, 0x5f
        /*0012*/ 	.short	0x0101


	//----- nvinfo : EIATTR_VRC_CTA_INIT_COUNT
	.align		4
        /*0014*/ 	.byte	0x02, 0x4a
	.zero		1
	.zero		1


	//----- nvinfo : EIATTR_EXIT_INSTR_OFFSETS
	.align		4
        /*0018*/ 	.byte	0x04, 0x1c
        /*001a*/ 	.short	(.L_212 - .L_211)


	//   ....[0]....
.L_211:
        /*001c*/ 	.word	0x00000010


	//----- nvinfo : EIATTR_SW_WAR
	.align		4
.L_212:
        /*0020*/ 	.byte	0x04, 0x36
        /*0022*/ 	.short	(.L_214 - .L_213)
.L_213:
        /*0024*/ 	.word	0x00000008
.L_214:


//--------------------- .nv.info._Z6reducePiS_P13KeyOccurencesii --------------------------
	.section	.nv.info._Z6reducePiS_P13KeyOccurencesii,"",@"SHT_CUDA_INFO"
	.sectionflags	@""
	.align	4


	//----- nvinfo : EIATTR_CUDA_API_VERSION
	.align		4
        /*0000*/ 	.byte	0x04, 0x37
        /*0002*/ 	.short	(.L_216 - .L_215)
.L_215:
        /*0004*/ 	.word	0x00000082


	//----- nvinfo : EIATTR_KPARAM_INFO
	.align		4
.L_216:
        /*0008*/ 	.byte	0x04, 0x17
        /*000a*/ 	.short	(.L_218 - .L_217)
.L_217:
        /*000c*/ 	.word	0x00000000
        /*0010*/ 	.short	0x0004
        /*0012*/ 	.short	0x001c
        /*0014*/ 	.byte	0x00, 0xf0, 0x11, 0x00


	//----- nvinfo : EIATTR_KPARAM_INFO
	.align		4
.L_218:
        /*0018*/ 	.byte	0x04, 0x17
        /*001a*/ 	.short	(.L_220 - .L_219)
.L_219:
        /*001c*/ 	.word	0x00000000
        /*0020*/ 	.short	0x0003
        /*0022*/ 	.short	0x0018
        /*0024*/ 	.byte	0x00, 0xf0, 0x11, 0x00


	//----- nvinfo : EIATTR_KPARAM_INFO
	.align		4
.L_220:
        /*0028*/ 	.byte	0x04, 0x17
        /*002a*/ 	.short	(.L_222 - .L_221)
.L_221:
        /*002c*/ 	.word	0x00000000
        /*0030*/ 	.short	0x0002
        /*0032*/ 	.short	0x0010
        /*0034*/ 	.byte	0x00, 0xf5, 0x21, 0x00


	//----- nvinfo : EIATTR_KPARAM_INFO
	.align		4
.L_222:
        /*0038*/ 	.byte	0x04, 0x17
        /*003a*/ 	.short	(.L_224 - .L_223)
.L_223:
        /*003c*/ 	.word	0x00000000
        /*0040*/ 	.short	0x0001
        /*0042*/ 	.short	0x0008
        /*0044*/ 	.byte	0x00, 0xf5, 0x21, 0x00


	//----- nvinfo : EIATTR_KPARAM_INFO
	.align		4
.L_224:
        /*0048*/ 	.byte	0x04, 0x17
        /*004a*/ 	.short	(.L_226 - .L_225)
.L_225:
        /*004c*/ 	.word	0x00000000
        /*0050*/ 	.short	0x0000
        /*0052*/ 	.short	0x0000
        /*0054*/ 	.byte	0x00, 0xf5, 0x21, 0x00


	//----- nvinfo : EIATTR_SPARSE_MMA_MASK
	.align		4
.L_226:
        /*0058*/ 	.byte	0x03, 0x50
        /*005a*/ 	.short	0x0000


	//----- nvinfo : EIATTR_MAXREG_COUNT
	.align		4
        /*005c*/ 	.byte	0x03, 0x1b
        /*005e*/ 	.short	0x00ff


	//----- nvinfo : EIATTR_MERCURY_ISA_VERSION
	.align		4
        /*0060*/ 	.byte	0x03, 0x5f
        /*0062*/ 	.short	0x0101


	//----- nvinfo : EIATTR_VRC_CTA_INIT_COUNT
	.align		4
        /*0064*/ 	.byte	0x02, 0x4a
	.zero		1
	.zero		1


	//----- nvinfo : EIATTR_EXIT_INSTR_OFFSETS
	.align		4
        /*0068*/ 	.byte	0x04, 0x1c
        /*006a*/ 	.short	(.L_228 - .L_227)


	//   ....[0]....
.L_227:
        /*006c*/ 	.word	0x00000070


	//   ....[1]....
        /*0070*/ 	.word	0x000000c0


	//   ....[2]....
        /*0074*/ 	.word	0x00000220


	//   ....[3]....
        /*0078*/ 	.word	0x00000290


	//   ....[4]....
        /*007c*/ 	.word	0x00000300


	//   ....[5]....
        /*0080*/ 	.word	0x00000370


	//   ....[6]....
        /*0084*/ 	.word	0x000003e0


	//   ....[7]....
        /*0088*/ 	.word	0x00000450


	//   ....[8]....
        /*008c*/ 	.word	0x000004c0


	//   ....[9]....
        /*0090*/ 	.word	0x00000530


	//   ....[10]....
        /*0094*/ 	.word	0x000005a0


	//   ....[11]....
        /*0098*/ 	.word	0x00000610


	//   ....[12]....
        /*009c*/ 	.word	0x00000680


	//   ....[13]....
        /*00a0*/ 	.word	0x000006f0


	//   ....[14]....
        /*00a4*/ 	.word	0x00000760


	//   ....[15]....
        /*00a8*/ 	.word	0x000007d0


	//   ....[16]....
        /*00ac*/ 	.word	0x00000840


	//   ....[17]....
        /*00b0*/ 	.word	0x000008b0


	//   ....[18]....
        /*00b4*/ 	.word	0x00000920


	//   ....[19]....
        /*00b8*/ 	.word	0x00000990


	//   ....[20]....
        /*00bc*/ 	.word	0x00000a00


	//   ....[21]....
        /*00c0*/ 	.word	0x00000a70


	//   ....[22]....
        /*00c4*/ 	.word	0x00000ae0


	//   ....[23]....
        /*00c8*/ 	.word	0x00000b50


	//   ....[24]....
        /*00cc*/ 	.word	0x00000bc0


	//   ....[25]....
        /*00d0*/ 	.word	0x00000c30


	//   ....[26]....
        /*00d4*/ 	.word	0x00000ca0


	//   ....[27]....
        /*00d8*/ 	.word	0x00000d10


	//   ....[28]....
        /*00dc*/ 	.word	0x00000d80


	//   ....[29]....
        /*00e0*/ 	.word	0x00000df0


	//   ....[30]....
        /*00e4*/ 	.word	0x00000e60


	//   ....[31]....
        /*00e8*/ 	.word	0x00000ed0


	//   ....[32]....
        /*00ec*/ 	.word	0x00000f40


	//   ....[33]....
        /*00f0*/ 	.word	0x00000fb0


	//   ....[34]....
        /*00f4*/ 	.word	0x00001020


	//   ....[35]....
        /*00f8*/ 	.word	0x00001090


	//   ....[36]....
        /*00fc*/ 	.word	0x00001100


	//   ....[37]....
        /*0100*/ 	.word	0x00001170


	//   ....[38]....
        /*0104*/ 	.word	0x000011e0


	//   ....[39]....
        /*0108*/ 	.word	0x00001250


	//   ....[40]....
        /*010c*/ 	.word	0x000012c0


	//   ....[41]....
        /*0110*/ 	.word	0x00001330


	//   ....[42]....
        /*0114*/ 	.word	0x000013a0


	//   ....[43]....
        /*0118*/ 	.word	0x00001410


	//   ....[44]....
        /*011c*/ 	.word	0x00001480


	//   ....[45]....
        /*0120*/ 	.word	0x000014f0


	//   ....[46]....
        /*0124*/ 	.word	0x00001560


	//   ....[47]....
        /*0128*/ 	.word	0x000015d0


	//   ....[48]....
        /*012c*/ 	.word	0x00001640


	//   ....[49]....
        /*0130*/ 	.word	0x000016b0


	//   ....[50]....
        /*0134*/ 	.word	0x00001720


	//   ....[51]....
        /*0138*/ 	.word	0x00001790


	//   ....[52]....
        /*013c*/ 	.word	0x00001920


	//   ....[53]....
        /*0140*/ 	.word	0x000019a0


	//   ....[54]....
        /*0144*/ 	.word	0x00001a20


	//   ....[55]....
        /*0148*/ 	.word	0x00001aa0


	//   ....[56]....
        /*014c*/ 	.word	0x00001b20


	//   ....[57]....
        /*0150*/ 	.word	0x00001ba0


	//   ....[58]....
        /*0154*/ 	.word	0x00001c20


	//   ....[59]....
        /*0158*/ 	.word	0x00001ca0


	//   ....[60]....
        /*015c*/ 	.word	0x00001d20


	//   ....[61]....
        /*0160*/ 	.word	0x00001da0


	//   ....[62]....
        /*0164*/ 	.word	0x00001e20


	//   ....[63]....
        /*0168*/ 	.word	0x00001ea0


	//   ....[64]....
        /*016c*/ 	.word	0x00001f20


	//   ....[65]....
        /*0170*/ 	.word	0x00001fa0


	//   ....[66]....
        /*0174*/ 	.word	0x00002020


	//   ....[67]....
        /*0178*/ 	.word	0x000020a0


	//   ....[68]....
        /*017c*/ 	.word	0x00002120


	//   ....[69]....
        /*0180*/ 	.word	0x000021a0


	//   ....[70]....
        /*0184*/ 	.word	0x00002220


	//   ....[71]....
        /*0188*/ 	.word	0x000022a0


	//   ....[72]....
        /*018c*/ 	.word	0x00002320


	//   ....[73]....
        /*0190*/ 	.word	0x000023a0


	//   ....[74]....
        /*0194*/ 	.word	0x00002420


	//   ....[75]....
        /*0198*/ 	.word	0x000024a0


	//   ....[76]....
        /*019c*/ 	.word	0x00002520


	//   ....[77]....
        /*01a0*/ 	.word	0x000025a0


	//   ....[78]....
        /*01a4*/ 	.word	0x00002620


	//   ....[79]....
        /*01a8*/ 	.word	0x000026a0


	//   ....[80]....
        /*01ac*/ 	.word	0x00002720


	//   ....[81]....
        /*01b0*/ 	.word	0x000027a0


	//   ....[82]....
        /*01b4*/ 	.word	0x00002820


	//   ....[83]....
        /*01b8*/ 	.word	0x000028a0


	//   ....[84]....
        /*01bc*/ 	.word	0x00002920


	//   ....[85]....
        /*01c0*/ 	.word	0x000029a0


	//   ....[86]....
        /*01c4*/ 	.word	0x00002a20


	//   ....[87]....
        /*01c8*/ 	.word	0x00002aa0


	//   ....[88]....
        /*01cc*/ 	.word	0x00002b20


	//   ....[89]....
        /*01d0*/ 	.word	0x00002ba0


	//   ....[90]....
        /*01d4*/ 	.word	0x00002c20


	//   ....[91]....
        /*01d8*/ 	.word	0x00002ca0


	//   ....[92]....
        /*01dc*/ 	.word	0x00002d20


	//   ....[93]....
        /*01e0*/ 	.word	0x00002da0


	//   ....[94]....
        /*01e4*/ 	.word	0x00002e20


	//   ....[95]....
        /*01e8*/ 	.word	0x00002ea0


	//   ....[96]....
        /*01ec*/ 	.word	0x00002f20


	//   ....[97]....
        /*01f0*/ 	.word	0x00002fa0


	//   ....[98]....
        /*01f4*/ 	.word	0x00003020


	//   ....[99]....
        /*01f8*/ 	.word	0x000030a0


	//   ....[100]....
        /*01fc*/ 	.word	0x00003120


	//   ....[101]....
        /*0200*/ 	.word	0x000031a0


	//   ....[102]....
        /*0204*/ 	.word	0x000031d0


	//----- nvinfo : EIATTR_CRS_STACK_SIZE
	.align		4
.L_228:
        /*0208*/ 	.byte	0x04, 0x1e
        /*020a*/ 	.short	(.L_230 - .L_229)
.L_229:
        /*020c*/ 	.word	0x00000000


	//----- nvinfo : EIATTR_CBANK_PARAM_SIZE
	.align		4
.L_230:
        /*0210*/ 	.byte	0x03, 0x19
        /*0212*/ 	.short	0x0020


	//----- nvinfo : EIATTR_PARAM_CBANK
	.align		4
        /*0214*/ 	.byte	0x04, 0x0a
        /*0216*/ 	.short	(.L_232 - .L_231)
	.align		4
.L_231:
        /*0218*/ 	.word	index@(.nv.constant0._Z6reducePiS_P13KeyOccurencesii)
        /*021c*/ 	.short	0x0380
        /*021e*/ 	.short	0x0020


	//----- nvinfo : EIATTR_SW_WAR
	.align		4
.L_232:
        /*0220*/ 	.byte	0x04, 0x36
        /*0222*/ 	.short	(.L_234 - .L_233)
.L_233:
        /*0224*/ 	.word	0x00000008
.L_234:


//--------------------- .nv.info._Z11fillIndicesPii --------------------------
	.section	.nv.info._Z11fillIndicesPii,"",@"SHT_CUDA_INFO"
	.sectionflags	@""
	.align	4


	//----- nvinfo : EIATTR_CUDA_API_VERSION
	.align		4
        /*0000*/ 	.byte	0x04, 0x37
        /*0002*/ 	.short	(.L_236 - .L_235)
.L_235:
        /*0004*/ 	.word	0x00000082


	//----- nvinfo : EIATTR_KPARAM_INFO
	.align		4
.L_236:
        /*0008*/ 	.byte	0x04, 0x17
        /*000a*/ 	.short	(.L_238 - .L_237)
.L_237:
        /*000c*/ 	.word	0x00000000
        /*0010*/ 	.short	0x0001
        /*0012*/ 	.short	0x0008
        /*0014*/ 	.byte	0x00, 0xf0, 0x11, 0x00


	//----- nvinfo : EIATTR_KPARAM_INFO
	.align		4
.L_238:
        /*0018*/ 	.byte	0x04, 0x17
        /*001a*/ 	.short	(.L_240 - .L_239)
.L_239:
        /*001c*/ 	.word	0x00000000
        /*0020*/ 	.short	0x0000
        /*0022*/ 	.short	0x0000
        /*0024*/ 	.byte	0x00, 0xf5, 0x21, 0x00


	//----- nvinfo : EIATTR_SPARSE_MMA_MASK
	.align		4
.L_240:
        /*0028*/ 	.byte	0x03, 0x50
        /*002a*/ 	.short	0x0000


	//----- nvinfo : EIATTR_MAXREG_COUNT
	.align		4
        /*002c*/ 	.byte	0x03, 0x1b
        /*002e*/ 	.short	0x00ff


	//----- nvinfo : EIATTR_MERCURY_ISA_VERSION
	.align		4
        /*0030*/ 	.byte	0x03, 0x5f
        /*0032*/ 	.short	0x0101


	//----- nvinfo : EIATTR_VRC_CTA_INIT_COUNT
	.align		4
        /*0034*/ 	.byte	0x02, 0x4a
	.zero		1
	.zero		1


	//----- nvinfo : EIATTR_EXIT_INSTR_OFFSETS
	.align		4
        /*0038*/ 	.byte	0x04, 0x1c
        /*003a*/ 	.short	(.L_242 - .L_241)


	//   ....[0]....
.L_241:
        /*003c*/ 	.word	0x00000070


	//   ....[1]....
        /*0040*/ 	.word	0x000000c0


	//----- nvinfo : EIATTR_CBANK_PARAM_SIZE
	.align		4
.L_242:
        /*0044*/ 	.byte	0x03, 0x19
        /*0046*/ 	.short	0x000c


	//----- nvinfo : EIATTR_PARAM_CBANK
	.align		4
        /*0048*/ 	.byte	0x04, 0x0a
        /*004a*/ 	.short	(.L_244 - .L_243)
	.align		4
.L_243:
        /*004c*/ 	.word	index@(.nv.constant0._Z11fillIndicesPii)
        /*0050*/ 	.short	0x0380
        /*0052*/ 	.short	0x000c


	//----- nvinfo : EIATTR_SW_WAR
	.align		4
.L_244:
        /*0054*/ 	.byte	0x04, 0x36
        /*0056*/ 	.short	(.L_246 - .L_245)
.L_245:
        /*0058*/ 	.word	0x00000008
.L_246:


//--------------------- .nv.info._Z9fillTableP12TableElementi --------------------------
	.section	.nv.info._Z9fillTableP12TableElementi,"",@"SHT_CUDA_INFO"
	.sectionflags	@""
	.align	4


	//----- nvinfo : EIATTR_CUDA_API_VERSION
	.align		4
        /*0000*/ 	.byte	0x04, 0x37
        /*0002*/ 	.short	(.L_248 - .L_247)
.L_247:
        /*0004*/ 	.word	0x00000082


	//----- nvinfo : EIATTR_KPARAM_INFO
	.align		4
.L_248:
        /*0008*/ 	.byte	0x04, 0x17
        /*000a*/ 	.short	(.L_250 - .L_249)
.L_249:
        /*000c*/ 	.word	0x00000000
        /*0010*/ 	.short	0x0001
        /*0012*/ 	.short	0x0008
        /*0014*/ 	.byte	0x00, 0xf0, 0x11, 0x00


	//----- nvinfo : EIATTR_KPARAM_INFO
	.align		4
.L_250:
        /*0018*/ 	.byte	0x04, 0x17
        /*001a*/ 	.short	(.L_252 - .L_251)
.L_251:
        /*001c*/ 	.word	0x00000000
        /*0020*/ 	.short	0x0000
        /*0022*/ 	.short	0x0000
        /*0024*/ 	.byte	0x00, 0xf5, 0x21, 0x00


	//----- nvinfo : EIATTR_SPARSE_MMA_MASK
	.align		4
.L_252:
        /*0028*/ 	.byte	0x03, 0x50
        /*002a*/ 	.short	0x0000


	//----- nvinfo : EIATTR_MAXREG_COUNT
	.align		4
        /*002c*/ 	.byte	0x03, 0x1b
        /*002e*/ 	.short	0x00ff


	//----- nvinfo : EIATTR_MERCURY_ISA_VERSION
	.align		4
        /*0030*/ 	.byte	0x03, 0x5f
        /*0032*/ 	.short	0x0101


	//----- nvinfo : EIATTR_VRC_CTA_INIT_COUNT
	.align		4
        /*0034*/ 	.byte	0x02, 0x4a
	.zero		1
	.zero		1


	//----- nvinfo : EIATTR_EXIT_INSTR_OFFSETS
	.align		4
        /*0038*/ 	.byte	0x04, 0x1c
        /*003a*/ 	.short	(.L_254 - .L_253)


	//   ....[0]....
.L_253:
        /*003c*/ 	.word	0x00000070


	//   ....[1]....
        /*0040*/ 	.word	0x00000420


	//----- nvinfo : EIATTR_CBANK_PARAM_SIZE
	.align		4
.L_254:
        /*0044*/ 	.byte	0x03, 0x19
        /*0046*/ 	.short	0x000c


	//----- nvinfo : EIATTR_PARAM_CBANK
	.align		4
        /*0048*/ 	.byte	0x04, 0x0a
        /*004a*/ 	.short	(.L_256 - .L_255)
	.align		4
.L_255:
        /*004c*/ 	.word	index@(.nv.constant0._Z9fillTableP12TableElementi)
        /*0050*/ 	.short	0x0380
        /*0052*/ 	.short	0x000c


	//----- nvinfo : EIATTR_SW_WAR
	.align		4
.L_256:
        /*0054*/ 	.byte	0x04, 0x36
        /*0056*/ 	.short	(.L_258 - .L_257)
.L_257:
        /*0058*/ 	.word	0x00000008
.L_258:


//--------------------- .nv.info._Z11extractKeysP12KeyValuePairPiS1_i --------------------------
	.section	.nv.info._Z11extractKeysP12KeyValuePairPiS1_i,"",@"SHT_CUDA_INFO"
	.sectionflags	@""
	.align	4


	//----- nvinfo : EIATTR_CUDA_API_VERSION
	.align		4
        /*0000*/ 	.byte	0x04, 0x37
        /*0002*/ 	.short	(.L_260 - .L_259)
.L_259:
        /*0004*/ 	.word	0x00000082


	//----- nvinfo : EIATTR_KPARAM_INFO
	.align		4
.L_260:
        /*0008*/ 	.byte	0x04, 0x17
        /*000a*/ 	.short	(.L_262 - .L_261)
.L_261:
        /*000c*/ 	.word	0x00000000
        /*0010*/ 	.short	0x0003
        /*0012*/ 	.short	0x0018
        /*0014*/ 	.byte	0x00, 0xf0, 0x11, 0x00


	//----- nvinfo : EIATTR_KPARAM_INFO
	.align		4
.L_262:
        /*0018*/ 	.byte	0x04, 0x17
        /*001a*/ 	.short	(.L_264 - .L_263)
.L_263:
        /*001c*/ 	.word	0x00000000
        /*0020*/ 	.short	0x0002
        /*0022*/ 	.short	0x0010
        /*0024*/ 	.byte	0x00, 0xf5, 0x21, 0x00


	//----- nvinfo : EIATTR_KPARAM_INFO
	.align		4
.L_264:
        /*0028*/ 	.byte	0x04, 0x17
        /*002a*/ 	.short	(.L_266 - .L_265)
.L_265:
        /*002c*/ 	.word	0x00000000
        /*0030*/ 	.short	0x0001
        /*0032*/ 	.short	0x0008
        /*0034*/ 	.byte	0x00, 0xf5, 0x21, 0x00


	//----- nvinfo : EIATTR_KPARAM_INFO
	.align		4
.L_266:
        /*0038*/ 	.byte	0x04, 0x17
        /*003a*/ 	.short	(.L_268 - .L_267)
.L_267:
        /*003c*/ 	.word	0x00000000
        /*0040*/ 	.short	0x0000
        /*0042*/ 	.short	0x0000
        /*0044*/ 	.byte	0x00, 0xf5, 0x21, 0x00


	//----- nvinfo : EIATTR_SPARSE_MMA_MASK
	.align		4
.L_268:
        /*0048*/ 	.byte	0x03, 0x50
        /*004a*/ 	.short	0x0000


	//----- nvinfo : EIATTR_MAXREG_COUNT
	.align		4
        /*004c*/ 	.byte	0x03, 0x1b
        /*004e*/ 	.short	0x00ff


	//----- nvinfo : EIATTR_MERCURY_ISA_VERSION
	.align		4
        /*0050*/ 	.byte	0x03, 0x5f
        /*0052*/ 	.short	0x0101


	//----- nvinfo : EIATTR_VRC_CTA_INIT_COUNT
	.align		4
        /*0054*/ 	.byte	0x02, 0x4a
	.zero		1
	.zero		1


	//----- nvinfo : EIATTR_EXIT_INSTR_OFFSETS
	.align		4
        /*0058*/ 	.byte	0x04, 0x1c
        /*005a*/ 	.short	(.L_270 - .L_269)


	//   ....[0]....
.L_269:
        /*005c*/ 	.word	0x00000070


	//   ....[1]....
        /*0060*/ 	.word	0x00000120


	//----- nvinfo : EIATTR_CBANK_PARAM_SIZE
	.align		4
.L_270:
        /*0064*/ 	.byte	0x03, 0x19
        /*0066*/ 	.short	0x001c


	//----- nvinfo : EIATTR_PARAM_CBANK
	.align		4
        /*0068*/ 	.byte	0x04, 0x0a
        /*006a*/ 	.short	(.L_272 - .L_271)
	.align		4
.L_271:
        /*006c*/ 	.word	index@(.nv.constant0._Z11extractKeysP12KeyValuePairPiS1_i)
        /*0070*/ 	.short	0x0380
        /*0072*/ 	.short	0x001c


	//----- nvinfo : EIATTR_SW_WAR
	.align		4
.L_272:
        /*0074*/ 	.byte	0x04, 0x36
        /*0076*/ 	.short	(.L_274 - .L_273)
.L_273:
        /*0078*/ 	.word	0x00000008
.L_274:


//--------------------- .nv.callgraph             --------------------------
	.section	.nv.callgraph,"",@"SHT_CUDA_CALLGRAPH"
	.align	4
	.sectionentsize	8
	.align		4
        /*0000*/ 	.word	0x00000000
	.align		4
        /*0004*/ 	.word	0xffffffff
	.align		4
        /*0008*/ 	.word	0x00000000
	.align		4
        /*000c*/ 	.word	0xfffffffe
	.align		4
        /*0010*/ 	.word	0x00000000
	.align		4
        /*0014*/ 	.word	0xfffffffd
	.align		4
        /*0018*/ 	.word	0x00000000
	.align		4
        /*001c*/ 	.word	0xfffffffc


//--------------------- .nv.constant4             --------------------------
	.section	.nv.constant4,"a",@progbits
	.align	8
	.align		8
.nv.constant4:
        /*0000*/ 	.dword	_ZN34_INTERNAL_663c76b3_4_k_cu_670c5d094cuda3std3__45__cpo5beginE
	.align		8
        /*0008*/ 	.dword	_ZN34_INTERNAL_663c76b3_4_k_cu_670c5d094cuda3std3__45__cpo3endE
	.align		8
        /*0010*/ 	.dword	_ZN34_INTERNAL_663c76b3_4_k_cu_670c5d094cuda3std3__45__cpo6cbeginE
	.align		8
        /*0018*/ 	.dword	_ZN34_INTERNAL_663c76b3_4_k_cu_670c5d094cuda3std3__45__cpo4cendE
	.align		8
        /*0020*/ 	.dword	_ZN34_INTERNAL_663c76b3_4_k_cu_670c5d094cuda3std3__45__cpo6rbeginE
	.align		8
        /*0028*/ 	.dword	_ZN34_INTERNAL_663c76b3_4_k_cu_670c5d094cuda3std3__45__cpo4rendE
	.align		8
        /*0030*/ 	.dword	_ZN34_INTERNAL_663c76b3_4_k_cu_670c5d094cuda3std3__45__cpo7crbeginE
	.align		8
        /*0038*/ 	.dword	_ZN34_INTERNAL_663c76b3_4_k_cu_670c5d094cuda3std3__45__cpo5crendE
	.align		8
        /*0040*/ 	.dword	_ZN34_INTERNAL_663c76b3_4_k_cu_670c5d094cuda3std3__436_GLOBAL__N__663c76b3_4_k_cu_670c5d096ignoreE
	.align		8
        /*0048*/ 	.dword	_ZN34_INTERNAL_663c76b3_4_k_cu_670c5d094cuda3std3__419piecewise_constructE
	.align		8
        /*0050*/ 	.dword	_ZN34_INTERNAL_663c76b3_4_k_cu_670c5d094cuda3std3__48in_placeE
	.align		8
        /*0058*/ 	.dword	_ZN34_INTERNAL_663c76b3_4_k_cu_670c5d094cuda3std3__420unreachable_sentinelE
	.align		8
        /*0060*/ 	.dword	_ZN34_INTERNAL_663c76b3_4_k_cu_670c5d094cuda3std3__47nulloptE
	.align		8
        /*0068*/ 	.dword	_ZN34_INTERNAL_663c76b3_4_k_cu_670c5d094cuda3std3__48unexpectE
	.align		8
        /*0070*/ 	.dword	_ZN34_INTERNAL_663c76b3_4_k_cu_670c5d094cuda3std6ranges3__45__cpo4swapE
	.align		8
        /*0078*/ 	.dword	_ZN34_INTERNAL_663c76b3_4_k_cu_670c5d094cuda3std6ranges3__45__cpo9iter_moveE
	.align		8
        /*0080*/ 	.dword	_ZN34_INTERNAL_663c76b3_4_k_cu_670c5d094cuda3std6ranges3__45__cpo5beginE
	.align		8
        /*0088*/ 	.dword	_ZN34_INTERNAL_663c76b3_4_k_cu_670c5d094cuda3std6ranges3__45__cpo3endE
	.align		8
        /*0090*/ 	.dword	_ZN34_INTERNAL_663c76b3_4_k_cu_670c5d094cuda3std6ranges3__45__cpo6cbeginE
	.align		8
        /*0098*/ 	.dword	_ZN34_INTERNAL_663c76b3_4_k_cu_670c5d094cuda3std6ranges3__45__cpo4cendE
	.align		8
        /*00a0*/ 	.dword	_ZN34_INTERNAL_663c76b3_4_k_cu_670c5d094cuda3std6ranges3__45__cpo7advanceE
	.align		8
        /*00a8*/ 	.dword	_ZN34_INTERNAL_663c76b3_4_k_cu_670c5d094cuda3std6ranges3__45__cpo9iter_swapE
	.align		8
        /*00b0*/ 	.dword	_ZN34_INTERNAL_663c76b3_4_k_cu_670c5d094cuda3std6ranges3__45__cpo4nextE
	.align		8
        /*00b8*/ 	.dword	_ZN34_INTERNAL_663c76b3_4_k_cu_670c5d094cuda3std6ranges3__45__cpo4prevE
	.align		8
        /*00c0*/ 	.dword	_ZN34_INTERNAL_663c76b3_4_k_cu_670c5d094cuda3std6ranges3__45__cpo4dataE
	.align		8
        /*00c8*/ 	.dword	_ZN34_INTERNAL_663c76b3_4_k_cu_670c5d094cuda3std6ranges3__45__cpo5cdataE
	.align		8
        /*00d0*/ 	.dword	_ZN34_INTERNAL_663c76b3_4_k_cu_670c5d094cuda3std6ranges3__45__cpo4sizeE
	.align		8
        /*00d8*/ 	.dword	_ZN34_INTERNAL_663c76b3_4_k_cu_670c5d094cuda3std6ranges3__45__cpo5ssizeE
	.align		8
        /*00e0*/ 	.dword	_ZN34_INTERNAL_663c76b3_4_k_cu_670c5d094cuda3std6ranges3__45__cpo8distanceE
	.align		8
        /*00e8*/ 	.dword	_ZN34_INTERNAL_663c76b3_4_k_cu_670c5d096thrust24THRUST_300001_SM_1000_NS8cuda_cub3parE
	.align		8
        /*00f0*/ 	.dword	_ZN34_INTERNAL_663c76b3_4_k_cu_670c5d096thrust24THRUST_300001_SM_1000_NS8cuda_cub10par_nosyncE
	.align		8
        /*00f8*/ 	.dword	_ZN34_INTERNAL_663c76b3_4_k_cu_670c5d096thrust24THRUST_300001_SM_1000_NS6system6detail10sequential3seqE
	.align		8
        /*0100*/ 	.dword	_ZN34_INTERNAL_663c76b3_4_k_cu_670c5d096thrust24THRUST_300001_SM_1000_NS6system3cpp3parE
	.align		8
        /*0108*/ 	.dword	_ZN34_INTERNAL_663c76b3_4_k_cu_670c5d096thrust24THRUST_300001_SM_1000_NS12placeholders2_1E
	.align		8
        /*0110*/ 	.dword	_ZN34_INTERNAL_663c76b3_4_k_cu_670c5d096thrust24THRUST_300001_SM_1000_NS12placeholders2_2E
	.align		8
        /*0118*/ 	.dword	_ZN34_INTERNAL_663c76b3_4_k_cu_670c5d096thrust24THRUST_300001_SM_1000_NS12placeholders2_3E
	.align		8
        /*0120*/ 	.dword	_ZN34_INTERNAL_663c76b3_4_k_cu_670c5d096thrust24THRUST_300001_SM_1000_NS12placeholders2_4E
	.align		8
        /*0128*/ 	.dword	_ZN34_INTERNAL_663c76b3_4_k_cu_670c5d096thrust24THRUST_300001_SM_1000_NS12placeholders2_5E
	.align		8
        /*0130*/ 	.dword	_ZN34_INTERNAL_663c76b3_4_k_cu_670c5d096thrust24THRUST_300001_SM_1000_NS12placeholders2_6E
	.align		8
        /*0138*/ 	.dword	_ZN34_INTERNAL_663c76b3_4_k_cu_670c5d096thrust24THRUST_300001_SM_1000_NS12placeholders2_7E
	.align		8
        /*0140*/ 	.dword	_ZN34_INTERNAL_663c76b3_4_k_cu_670c5d096thrust24THRUST_300001_SM_1000_NS12placeholders2_8E
	.align		8
        /*0148*/ 	.dword	_ZN34_INTERNAL_663c76b3_4_k_cu_670c5d096thrust24THRUST_300001_SM_1000_NS12placeholders2_9E
	.align		8
        /*0150*/ 	.dword	_ZN34_INTERNAL_663c76b3_4_k_cu_670c5d096thrust24THRUST_300001_SM_1000_NS12placeholders3_10E
	.align		8
        /*0158*/ 	.dword	_ZN34_INTERNAL_663c76b3_4_k_cu_670c5d096thrust24THRUST_300001_SM_1000_NS3seqE
	.align		8
        /*0160*/ 	.dword	_ZN34_INTERNAL_663c76b3_4_k_cu_670c5d096thrust24THRUST_300001_SM_1000_NS6deviceE


//--------------------- .text._ZN3cub18CUB_300001_SM_10006detail10radix_sort29DeviceRadixSortOnesweepKernelINS1_5radix10policy_hubIiiyE10Policy1000ELNS0_9SortOrderE0EiiyiiNS1_21identity_decomposer_tEEEvPT5_SB_PT3_PKSC_PT1_PKSG_PT2_PKSK_T4_iiT6_ --------------------------
	.section	.text._ZN3cub18CUB_300001_SM_10006detail10radix_sort29DeviceRadixSortOnesweepKernelINS1_5radix10policy_hubIiiyE10Policy1000ELNS0_9SortOrderE0EiiyiiNS1_21identity_decomposer_tEEEvPT5_SB_PT3_PKSC_PT1_PKSG_PT2_PKSK_T4_iiT6_,"ax",@progbits
	.align	128
        .global         _ZN3cub18CUB_300001_SM_10006detail10radix_sort29DeviceRadixSortOnesweepKernelINS1_5radix10policy_hubIiiyE10Policy1000ELNS0_9SortOrderE0EiiyiiNS1_21identity_decomposer_tEEEvPT5_SB_PT3_PKSC_PT1_PKSG_PT2_PKSK_T4_iiT6_
        .type           _ZN3cub18CUB_300001_SM_10006detail10radix_sort29DeviceRadixSortOnesweepKernelINS1_5radix10policy_hubIiiyE10Policy1000ELNS0_9SortOrderE0EiiyiiNS1_21identity_decomposer_tEEEvPT5_SB_PT3_PKSC_PT1_PKSG_PT2_PKSK_T4_iiT6_,@function
        .size           _ZN3cub18CUB_300001_SM_10006detail10radix_sort29DeviceRadixSortOnesweepKernelINS1_5radix10policy_hubIiiyE10Policy1000ELNS0_9SortOrderE0EiiyiiNS1_21identity_decomposer_tEEEvPT5_SB_PT3_PKSC_PT1_PKSG_PT2_PKSK_T4_iiT6_,(.L_x_333 - _ZN3cub18CUB_300001_SM_10006detail10radix_sort29DeviceRadixSortOnesweepKernelINS1_5radix10policy_hubIiiyE10Policy1000ELNS0_9SortOrderE0EiiyiiNS1_21identity_decomposer_tEEEvPT5_SB_PT3_PKSC_PT1_PKSG_PT2_PKSK_T4_iiT6_)
        .other          _ZN3cub18CUB_300001_SM_10006detail10radix_sort29DeviceRadixSortOnesweepKernelINS1_5radix10policy_hubIiiyE10Policy1000ELNS0_9SortOrderE0EiiyiiNS1_21identity_decomposer_tEEEvPT5_SB_PT3_PKSC_PT1_PKSG_PT2_PKSK_T4_iiT6_,@"STO_CUDA_ENTRY STV_DEFAULT"
_ZN3cub18CUB_300001_SM_10006detail10radix_sort29DeviceRadixSortOnesweepKernelINS1_5radix10policy_hubIiiyE10Policy1000ELNS0_9SortOrderE0EiiyiiNS1_21identity_decomposer_tEEEvPT5_SB_PT3_PKSC_PT1_PKSG_PT2_PKSK_T4_iiT6_:
.text._ZN3cub18CUB_300001_SM_10006detail10radix_sort29DeviceRadixSortOnesweepKernelINS1_5radix10policy_hubIiiyE10Policy1000ELNS0_9SortOrderE0EiiyiiNS1_21identity_decomposer_tEEEvPT5_SB_PT3_PKSC_PT1_PKSG_PT2_PKSK_T4_iiT6_:
[----:B------:R-:W-:Y:S01]  /*0000*/  LDC R1, c[0x0][0x37c] ;  /* 0x0000df00ff017b82 */ /* 0x000fe20000000800 */
[----:B------:R-:W0:Y:S01]  /*0010*/  S2R R3, SR_TID.X ;  /* 0x0000000000037919 */ /* 0x000e220000002100 */
[----:B------:R-:W-:Y:S01]  /*0020*/  MOV R7, 0x400 ;  /* 0x0000040000077802 */ /* 0x000fe20000000f00 */
[----:B------:R-:W1:Y:S01]  /*0030*/  LDCU.64 UR6, c[0x0][0x358] ;  /* 0x00006b00ff0677ac */ /* 0x000e620008000a00 */
[----:B------:R-:W-:Y:S01]  /*0040*/  BSSY.RECONVERGENT B0, `(.L_x_0) ;  /* 0x000000c000007945 */ /* 0x000fe20003800200 */
[----:B------:R-:W2:Y:S01]  /*0050*/  S2R R0, SR_CgaCtaId ;  /* 0x0000000000007919 */ /* 0x000ea20000008800 */
[----:B0-----:R-:W-:Y:S02]  /*0060*/  ISETP.NE.AND P0, PT, R3, RZ, PT ;  /* 0x000000ff0300720c */ /* 0x001fe40003f05270 */
[----:B--2---:R-:W-:-:S11]  /*0070*/  LEA R7, R0, R7, 0x18 ;  /* 0x0000000700077211 */ /* 0x004fd600078ec0ff */
[----:B-1----:R-:W-:Y:S05]  /*0080*/  @P0 BRA `(.L_x_1) ;  /* 0x00000000001c0947 */ /* 0x002fea0003800000 */
[----:B------:R-:W0:Y:S01]  /*0090*/  LDC.64 R4, c[0x0][0x388] ;  /* 0x0000e200ff047b82 */ /* 0x000e220000000a00 */
[----:B------:R-:W-:-:S05]  /*00a0*/  IMAD.MOV.U32 R9, RZ, RZ, 0x1 ;  /* 0x00000001ff097424 */ /* 0x000fca00078e00ff */
[----:B0-----:R-:W2:Y:S02]  /*00b0*/  ATOMG.E.ADD.STRONG.GPU PT, R4, desc[UR6][R4.64], R9 ;  /* 0x80000009040479a8 */ /* 0x001ea400081ef106 */
[----:B------:R-:W0:Y:S01]  /*00c0*/  S2UR UR5, SR_CgaCtaId ;  /* 0x00000000000579c3 */ /* 0x000e220000008800 */
[----:B------:R-:W-:Y:S02]  /*00d0*/  UMOV UR4, 0x400 ;  /* 0x0000040000047882 */ /* 0x000fe40000000000 */
[----:B0-----:R-:W-:-:S09]  /*00e0*/  ULEA UR4, UR5, UR4, 0x18 ;  /* 0x0000000405047291 */ /* 0x001fd2000f8ec0ff */
[----:B--2---:R0:W-:Y:S03]  /*00f0*/  STS [UR4+0x6600], R4 ;  /* 0x00660004ff007988 */ /* 0x0041e60008000804 */
.L_x_1:
[----:B------:R-:W-:Y:S05]  /*0100*/  BSYNC.RECONVERGENT B0 ;  /* 0x0000000000007941 */ /* 0x000fea0003800200 */
.L_x_0:
[----:B------:R-:W-:Y:S06]  /*0110*/  BAR.SYNC.DEFER_BLOCKING 0x0 ;  /* 0x0000000000007b1d */ /* 0x000fec0000010000 */
[----:B------:R-:W1:Y:S01]  /*0120*/  LDCU UR4, c[0x0][0x3c0] ;  /* 0x00007800ff0477ac */ /* 0x000e620008000800 */
[----:B------:R-:W2:Y:S01]  /*0130*/  S2R R24, SR_LANEID ;  /* 0x0000000000187919 */ /* 0x000ea20000000000 */
[----:B------:R-:W3:Y:S02]  /*0140*/  LDS R42, [R7+0x6600] ;  /* 0x00660000072a7984 */ /* 0x000ee40000000800 */
[----:B---3--:R-:W-:-:S04]  /*0150*/  IMAD R0, R42, 0x1980, RZ ;  /* 0x000019802a007824 */ /* 0x008fc800078e02ff */
[----:B------:R-:W-:Y:S01]  /*0160*/  VIADD R47, R0, 0x1980 ;  /* 0x00001980002f7836 */ /* 0x000fe20000000000 */
[----:B------:R-:W-:-:S04]  /*0170*/  SHF.R.S32.HI R9, RZ, 0x1f, R0 ;  /* 0x0000001fff097819 */ /* 0x000fc80000011400 */
[----:B-1----:R-:W-:-:S13]  /*0180*/  ISETP.GT.AND P0, PT, R47, UR4, PT ;  /* 0x000000042f007c0c */ /* 0x002fda000bf04270 */
[----:B--2---:R-:W-:Y:S05]  /*0190*/  @P0 BRA `(.L_x_2) ;  /* 0x0000000000680947 */ /* 0x004fea0003800000 */
[----:B------:R-:W1:Y:S01]  /*01a0*/  LDCU.64 UR4, c[0x0][0x3a8] ;  /* 0x00007500ff0477ac */ /* 0x000e620008000a00 */
[C---:B0-----:R-:W-:Y:S02]  /*01b0*/  LOP3.LUT R4, R3.reuse, 0x1f, RZ, 0xc0, !PT ;  /* 0x0000001f03047812 */ /* 0x041fe400078ec0ff */
[----:B------:R-:W-:-:S05]  /*01c0*/  LOP3.LUT R41, R3, 0x3e0, RZ, 0xc0, !PT ;  /* 0x000003e003297812 */ /* 0x000fca00078ec0ff */
[----:B------:R-:W-:-:S05]  /*01d0*/  IMAD R5, R41, 0x11, R4 ;  /* 0x0000001129057824 */ /* 0x000fca00078e0204 */
[----:B------:R-:W-:-:S05]  /*01e0*/  IADD3 R5, P0, PT, R0, R5, RZ ;  /* 0x0000000500057210 */ /* 0x000fca0007f1e0ff */
[----:B------:R-:W-:Y:S01]  /*01f0*/  IMAD.X R0, RZ, RZ, R9, P0 ;  /* 0x000000ffff007224 */ /* 0x000fe200000e0609 */
[----:B-1----:R-:W-:-:S04]  /*0200*/  LEA R8, P0, R5, UR4, 0x2 ;  /* 0x0000000405087c11 */ /* 0x002fc8000f8010ff */
[----:B------:R-:W-:-:S05]  /*0210*/  LEA.HI.X R9, R5, UR5, R0, 0x2, P0 ;  /* 0x0000000505097c11 */ /* 0x000fca00080f1400 */
[----:B------:R0:W5:Y:S04]  /*0220*/  LDG.E R28, desc[UR6][R8.64] ;  /* 0x00000006081c7981 */ /* 0x000168000c1e1900 */
        /* <DEDUP_REMOVED lines=15> */
[----:B------:R0:W5:Y:S01]  /*0320*/  LDG.E R46, desc[UR6][R8.64+0x800] ;  /* 0x00080006082e7981 */ /* 0x000162000c1e1900 */
[----:B------:R-:W-:Y:S05]  /*0330*/  BRA `(.L_x_3) ;  /* 0x0000000400307947 */ /* 0x000fea0003800000 */
.L_x_2:
[----:B------:R-:W1:Y:S01]  /*0340*/  LDCU.64 UR8, c[0x0][0x3a8] ;  /* 0x00007500ff0877ac */ /* 0x000e620008000a00 */
[C---:B0-----:R-:W-:Y:S01]  /*0350*/  LOP3.LUT R4, R3.reuse, 0x1f, RZ, 0xc0, !PT ;  /* 0x0000001f03047812 */ /* 0x041fe200078ec0ff */
[----:B------:R-:W-:Y:S01]  /*0360*/  IMAD.MOV.U32 R28, RZ, RZ, 0x7fffffff ;  /* 0x7fffffffff1c7424 */ /* 0x000fe200078e00ff */
[----:B------:R-:W-:Y:S02]  /*0370*/  LOP3.LUT R41, R3, 0x3e0, RZ, 0xc0, !PT ;  /* 0x000003e003297812 */ /* 0x000fe400078ec0ff */
[----:B------:R-:W-:-:S03]  /*0380*/  IADD3 R5, PT, PT, -R0, UR4, RZ ;  /* 0x0000000400057c10 */ /* 0x000fc6000fffe1ff */
[----:B------:R-:W-:-:S04]  /*0390*/  IMAD R10, R41, 0x11, R4 ;  /* 0x00000011290a7824 */ /* 0x000fc800078e0204 */
[----:B------:R-:W-:Y:S01]  /*03a0*/  VIADD R8, R10, 0x40 ;  /* 0x000000400a087836 */ /* 0x000fe20000000000 */
[----:B------:R-:W-:Y:S01]  /*03b0*/  IADD3 R11, P0, PT, R0, R10, RZ ;  /* 0x0000000a000b7210 */ /* 0x000fe20007f1e0ff */
[C---:B------:R-:W-:Y:S01]  /*03c0*/  VIADD R0, R10.reuse, 0x60 ;  /* 0x000000600a007836 */ /* 0x040fe20000000000 */
[CC--:B------:R-:W-:Y:S01]  /*03d0*/  ISETP.GE.AND P2, PT, R10.reuse, R5.reuse, PT ;  /* 0x000000050a00720c */ /* 0x0c0fe20003f46270 */
[----:B------:R-:W-:Y:S01]  /*03e0*/  VIADD R6, R10, 0x20 ;  /* 0x000000200a067836 */ /* 0x000fe20000000000 */
[-C--:B------:R-:W-:Y:S01]  /*03f0*/  ISETP.GE.AND P4, PT, R8, R5.reuse, PT ;  /* 0x000000050800720c */ /* 0x080fe20003f86270 */
[----:B------:R-:W-:Y:S01]  /*0400*/  IMAD.X R12, RZ, RZ, R9, P0 ;  /* 0x000000ffff0c7224 */ /* 0x000fe200000e0609 */
[-C--:B------:R-:W-:Y:S01]  /*0410*/  ISETP.GE.AND P5, PT, R0, R5.reuse, PT ;  /* 0x000000050000720c */ /* 0x080fe20003fa6270 */
[----:B------:R-:W-:Y:S01]  /*0420*/  VIADD R0, R10, 0xa0 ;  /* 0x000000a00a007836 */ /* 0x000fe20000000000 */
[C---:B-1----:R-:W-:Y:S02]  /*0430*/  LEA R8, P0, R11.reuse, UR8, 0x2 ;  /* 0x000000080b087c11 */ /* 0x042fe4000f8010ff */
[----:B------:R-:W-:Y:S01]  /*0440*/  ISETP.GE.AND P3, PT, R6, R5, PT ;  /* 0x000000050600720c */ /* 0x000fe20003f66270 */
[----:B------:R-:W-:Y:S01]  /*0450*/  VIADD R6, R10, 0x80 ;  /* 0x000000800a067836 */ /* 0x000fe20000000000 */
[----:B------:R-:W-:-:S02]  /*0460*/  LEA.HI.X R9, R11, UR9, R12, 0x2, P0 ;  /* 0x000000090b097c11 */ /* 0x000fc400080f140c */
[-C--:B------:R-:W-:Y:S01]  /*0470*/  ISETP.GE.AND P0, PT, R0, R5.reuse, PT ;  /* 0x000000050000720c */ /* 0x080fe20003f06270 */
[----:B------:R-:W-:Y:S01]  /*0480*/  VIADD R0, R10, 0xe0 ;  /* 0x000000e00a007836 */ /* 0x000fe20000000000 */
[-C--:B------:R-:W-:Y:S01]  /*0490*/  ISETP.GE.AND P6, PT, R6, R5.reuse, PT ;  /* 0x000000050600720c */ /* 0x080fe20003fc6270 */
[----:B------:R1:W5:Y:S01]  /*04a0*/  @!P2 LDG.E R28, desc[UR6][R8.64] ;  /* 0x00000006081ca981 */ /* 0x000362000c1e1900 */
[----:B------:R-:W-:Y:S02]  /*04b0*/  IMAD.MOV.U32 R29, RZ, RZ, 0x7fffffff ;  /* 0x7fffffffff1d7424 */ /* 0x000fe400078e00ff */
[-C--:B------:R-:W-:Y:S01]  /*04c0*/  ISETP.GE.AND P2, PT, R0, R5.reuse, PT ;  /* 0x000000050000720c */ /* 0x080fe20003f46270 */
[C---:B------:R-:W-:Y:S02]  /*04d0*/  VIADD R0, R10.reuse, 0x100 ;  /* 0x000001000a007836 */ /* 0x040fe40000000000 */
[----:B------:R-:W-:Y:S01]  /*04e0*/  VIADD R6, R10, 0xc0 ;  /* 0x000000c00a067836 */ /* 0x000fe20000000000 */
[----:B------:R1:W5:Y:S01]  /*04f0*/  @!P3 LDG.E R29, desc[UR6][R8.64+0x80] ;  /* 0x00008006081db981 */ /* 0x000362000c1e1900 */
[----:B------:R-:W-:Y:S01]  /*0500*/  IMAD.MOV.U32 R31, RZ, RZ, 0x7fffffff ;  /* 0x7fffffffff1f7424 */ /* 0x000fe200078e00ff */
[-C--:B------:R-:W-:Y:S01]  /*0510*/  ISETP.GE.AND P3, PT, R0, R5.reuse, PT ;  /* 0x000000050000720c */ /* 0x080fe20003f66270 */
[----:B------:R-:W-:Y:S01]  /*0520*/  VIADD R0, R10, 0x140 ;  /* 0x000001400a007836 */ /* 0x000fe20000000000 */
[----:B------:R-:W-:Y:S01]  /*0530*/  ISETP.GE.AND P1, PT, R6, R5, PT ;  /* 0x000000050600720c */ /* 0x000fe20003f26270 */
[----:B------:R-:W-:-:S02]  /*0540*/  IMAD.MOV.U32 R32, RZ, RZ, 0x7fffffff ;  /* 0x7fffffffff207424 */ /* 0x000fc400078e00ff */
[----:B------:R1:W5:Y:S01]  /*0550*/  @!P5 LDG.E R31, desc[UR6][R8.64+0x180] ;  /* 0x00018006081fd981 */ /* 0x000362000c1e1900 */
[-C--:B------:R-:W-:Y:S01]  /*0560*/  ISETP.GE.AND P5, PT, R0, R5.reuse, PT ;  /* 0x000000050000720c */ /* 0x080fe20003fa6270 */
[C---:B------:R-:W-:Y:S02]  /*0570*/  VIADD R0, R10.reuse, 0x160 ;  /* 0x000001600a007836 */ /* 0x040fe40000000000 */
[----:B------:R-:W-:Y:S01]  /*0580*/  IMAD.MOV.U32 R30, RZ, RZ, 0x7fffffff ;  /* 0x7fffffffff1e7424 */ /* 0x000fe200078e00ff */
[----:B------:R1:W5:Y:S01]  /*0590*/  @!P6 LDG.E R32, desc[UR6][R8.64+0x200] ;  /* 0x000200060820e981 */ /* 0x000362000c1e1900 */
[----:B------:R-:W-:Y:S01]  /*05a0*/  VIADD R6, R10, 0x120 ;  /* 0x000001200a067836 */ /* 0x000fe20000000000 */
[-C--:B------:R-:W-:Y:S01]  /*05b0*/  ISETP.GE.AND P6, PT, R0, R5.reuse, PT ;  /* 0x000000050000720c */ /* 0x080fe20003fc6270 */
[----:B------:R-:W-:Y:S02]  /*05c0*/  IMAD.MOV.U32 R34, RZ, RZ, 0x7fffffff ;  /* 0x7fffffffff227424 */ /* 0x000fe400078e00ff */
[----:B------:R-:W-:Y:S01]  /*05d0*/  VIADD R0, R10, 0x1a0 ;  /* 0x000001a00a007836 */ /* 0x000fe20000000000 */
[----:B------:R1:W5:Y:S01]  /*05e0*/  @!P4 LDG.E R30, desc[UR6][R8.64+0x100] ;  /* 0x00010006081ec981 */ /* 0x000362000c1e1900 */
[----:B------:R-:W-:Y:S01]  /*05f0*/  ISETP.GE.AND P4, PT, R6, R5, PT ;  /* 0x000000050600720c */ /* 0x000fe20003f86270 */
[----:B------:R-:W-:-:S02]  /*0600*/  IMAD.MOV.U32 R33, RZ, RZ, 0x7fffffff ;  /* 0x7fffffffff217424 */ /* 0x000fc400078e00ff */
[----:B------:R1:W5:Y:S01]  /*0610*/  @!P1 LDG.E R34, desc[UR6][R8.64+0x300] ;  /* 0x0003000608229981 */ /* 0x000362000c1e1900 */
[----:B------:R-:W-:Y:S01]  /*0620*/  IMAD.MOV.U32 R35, RZ, RZ, 0x7fffffff ;  /* 0x7fffffffff237424 */ /* 0x000fe200078e00ff */
[-C--:B------:R-:W-:Y:S01]  /*0630*/  ISETP.GE.AND P1, PT, R0, R5.reuse, PT ;  /* 0x000000050000720c */ /* 0x080fe20003f26270 */
[C---:B------:R-:W-:Y:S01]  /*0640*/  VIADD R6, R10.reuse, 0x180 ;  /* 0x000001800a067836 */ /* 0x040fe20000000000 */
[----:B------:R1:W5:Y:S01]  /*0650*/  @!P0 LDG.E R33, desc[UR6][R8.64+0x280] ;  /* 0x0002800608218981 */ /* 0x000362000c1e1900 */
[----:B------:R-:W-:Y:S02]  /*0660*/  VIADD R0, R10, 0x1c0 ;  /* 0x000001c00a007836 */ /* 0x000fe40000000000 */
[----:B------:R-:W-:Y:S01]  /*0670*/  IMAD.MOV.U32 R36, RZ, RZ, 0x7fffffff ;  /* 0x7fffffffff247424 */ /* 0x000fe200078e00ff */
[----:B------:R1:W5:Y:S01]  /*0680*/  @!P2 LDG.E R35, desc[UR6][R8.64+0x380] ;  /* 0x000380060823a981 */ /* 0x000362000c1e1900 */
[----:B------:R-:W-:Y:S01]  /*0690*/  IMAD.MOV.U32 R37, RZ, RZ, 0x7fffffff ;  /* 0x7fffffffff257424 */ /* 0x000fe200078e00ff */
[-C--:B------:R-:W-:Y:S01]  /*06a0*/  ISETP.GE.AND P0, PT, R6, R5.reuse, PT ;  /* 0x000000050600720c */ /* 0x080fe20003f06270 */
[----:B------:R-:W-:Y:S01]  /*06b0*/  VIADD R6, R10, 0x1e0 ;  /* 0x000001e00a067836 */ /* 0x000fe20000000000 */
[-C--:B------:R-:W-:Y:S01]  /*06c0*/  ISETP.GE.AND P2, PT, R0, R5.reuse, PT ;  /* 0x000000050000720c */ /* 0x080fe20003f46270 */
[----:B------:R-:W-:Y:S01]  /*06d0*/  VIADD R0, R10, 0x200 ;  /* 0x000002000a007836 */ /* 0x000fe20000000000 */
[----:B------:R1:W5:Y:S02]  /*06e0*/  @!P3 LDG.E R36, desc[UR6][R8.64+0x400] ;  /* 0x000400060824b981 */ /* 0x000364000c1e1900 */
[----:B------:R-:W-:-:S02]  /*06f0*/  ISETP.GE.AND P3, PT, R6, R5, PT ;  /* 0x000000050600720c */ /* 0x000fc40003f66270 */
[----:B------:R1:W5:Y:S01]  /*0700*/  @!P4 LDG.E R37, desc[UR6][R8.64+0x480] ;  /* 0x000480060825c981 */ /* 0x000362000c1e1900 */
[----:B------:R-:W-:Y:S01]  /*0710*/  ISETP.GE.AND P4, PT, R0, R5, PT ;  /* 0x000000050000720c */ /* 0x000fe20003f86270 */
[----:B------:R-:W-:Y:S02]  /*0720*/  IMAD.MOV.U32 R38, RZ, RZ, 0x7fffffff ;  /* 0x7fffffffff267424 */ /* 0x000fe400078e00ff */
[----:B------:R-:W-:Y:S02]  /*0730*/  IMAD.MOV.U32 R39, RZ, RZ, 0x7fffffff ;  /* 0x7fffffffff277424 */ /* 0x000fe400078e00ff */
[----:B------:R-:W-:Y:S02]  /*0740*/  IMAD.MOV.U32 R40, RZ, RZ, 0x7fffffff ;  /* 0x7fffffffff287424 */ /* 0x000fe400078e00ff */
[----:B------:R-:W-:Y:S01]  /*0750*/  IMAD.MOV.U32 R43, RZ, RZ, 0x7fffffff ;  /* 0x7fffffffff2b7424 */ /* 0x000fe200078e00ff */
[----:B------:R1:W5:Y:S01]  /*0760*/  @!P5 LDG.E R38, desc[UR6][R8.64+0x500] ;  /* 0x000500060826d981 */ /* 0x000362000c1e1900 */
[----:B------:R-:W-:-:S02]  /*0770*/  IMAD.MOV.U32 R44, RZ, RZ, 0x7fffffff ;  /* 0x7fffffffff2c7424 */ /* 0x000fc400078e00ff */
[----:B------:R-:W-:Y:S01]  /*0780*/  IMAD.MOV.U32 R45, RZ, RZ, 0x7fffffff ;  /* 0x7fffffffff2d7424 */ /* 0x000fe200078e00ff */
[----:B------:R1:W5:Y:S01]  /*0790*/  @!P6 LDG.E R39, desc[UR6][R8.64+0x580] ;  /* 0x000580060827e981 */ /* 0x000362000c1e1900 */
[----:B------:R-:W-:-:S03]  /*07a0*/  IMAD.MOV.U32 R46, RZ, RZ, 0x7fffffff ;  /* 0x7fffffffff2e7424 */ /* 0x000fc600078e00ff */
[----:B------:R1:W5:Y:S04]  /*07b0*/  @!P0 LDG.E R40, desc[UR6][R8.64+0x600] ;  /* 0x0006000608288981 */ /* 0x000368000c1e1900 */
[----:B------:R1:W5:Y:S04]  /*07c0*/  @!P1 LDG.E R43, desc[UR6][R8.64+0x680] ;  /* 0x00068006082b9981 */ /* 0x000368000c1e1900 */
[----:B------:R1:W5:Y:S04]  /*07d0*/  @!P2 LDG.E R44, desc[UR6][R8.64+0x700] ;  /* 0x00070006082ca981 */ /* 0x000368000c1e1900 */
[----:B------:R1:W5:Y:S04]  /*07e0*/  @!P3 LDG.E R45, desc[UR6][R8.64+0x780] ;  /* 0x00078006082db981 */ /* 0x000368000c1e1900 */
[----:B------:R1:W5:Y:S02]  /*07f0*/  @!P4 LDG.E R46, desc[UR6][R8.64+0x800] ;  /* 0x00080006082ec981 */ /* 0x000364000c1e1900 */
.L_x_3:
[----:B------:R-:W-:Y:S01]  /*0800*/  VIMNMX R5, PT, PT, R24, 0xe0, !PT ;  /* 0x000000e018057848 */ /* 0x000fe20007fe0100 */
[----:B------:R-:W2:Y:S01]  /*0810*/  LDCU UR4, c[0x0][0x3c8] ;  /* 0x00007900ff0477ac */ /* 0x000ea20008000800 */
[----:B------:R-:W-:Y:S01]  /*0820*/  SHF.R.U32.HI R0, RZ, 0x5, R3 ;  /* 0x00000005ff007819 */ /* 0x000fe20000011603 */
[----:B------:R-:W-:Y:S01]  /*0830*/  BSSY.RECONVERGENT B0, `(.L_x_4) ;  /* 0x0000025000007945 */ /* 0x000fe20003800200 */
[--C-:B------:R-:W-:Y:S01]  /*0840*/  IADD3 R5, PT, PT, R5, 0x1f, -R24.reuse ;  /* 0x0000001f05057810 */ /* 0x100fe20007ffe818 */
[----:B------:R-:W-:Y:S01]  /*0850*/  UMOV UR5, 0xffffffff ;  /* 0xffffffff00057882 */ /* 0x000fe20000000000 */
[----:B01----:R-:W-:Y:S02]  /*0860*/  IMAD.MOV.U32 R8, RZ, RZ, R24 ;  /* 0x000000ffff087224 */ /* 0x003fe400078e0018 */
[C---:B------:R-:W-:Y:S01]  /*0870*/  ISETP.GE.U32.AND P0, PT, R5.reuse, 0x1e0, PT ;  /* 0x000001e00500780c */ /* 0x040fe20003f06070 */
[----:B------:R-:W-:Y:S01]  /*0880*/  IMAD.SHL.U32 R0, R0, 0x400, RZ ;  /* 0x0000040000007824 */ /* 0x000fe200078e00ff */
[----:B------:R-:W-:-:S04]  /*0890*/  LEA.HI R6, R5, 0x1, RZ, 0x1b ;  /* 0x0000000105067811 */ /* 0x000fc800078fd8ff */
[----:B------:R-:W-:-:S04]  /*08a0*/  LOP3.LUT R9, R6, 0xf, RZ, 0xc0, !PT ;  /* 0x0000000f06097812 */ /* 0x000fc800078ec0ff */
[----:B------:R-:W-:Y:S01]  /*08b0*/  ISETP.NE.AND P1, PT, R9, RZ, PT ;  /* 0x000000ff0900720c */ /* 0x000fe20003f25270 */
[----:B--2---:R-:W-:Y:S02]  /*08c0*/  USHF.L.U32 UR4, UR5, UR4, URZ ;  /* 0x0000000405047299 */ /* 0x004fe400080006ff */
[----:B------:R-:W-:Y:S10]  /*08d0*/  @!P0 BRA `(.L_x_5) ;  /* 0x0000000000688947 */ /* 0x000ff40003800000 */
[----:B------:R-:W-:Y:S01]  /*08e0*/  IMAD R10, R24, 0x4, R0 ;  /* 0x00000004180a7824 */ /* 0x000fe200078e0200 */
[----:B------:R-:W-:Y:S01]  /*08f0*/  LOP3.LUT R5, R6, 0xffffff0, RZ, 0xc0, !PT ;  /* 0x0ffffff006057812 */ /* 0x000fe200078ec0ff */
[----:B------:R-:W-:-:S03]  /*0900*/  IMAD.MOV.U32 R8, RZ, RZ, R24 ;  /* 0x000000ffff087224 */ /* 0x000fc600078e0018 */
[----:B------:R-:W-:Y:S01]  /*0910*/  IADD3 R10, PT, PT, R10, 0x400, R7 ;  /* 0x000004000a0a7810 */ /* 0x000fe20007ffe007 */
[----:B------:R-:W-:-:S07]  /*0920*/  IMAD.MOV R5, RZ, RZ, -R5 ;  /* 0x000000ffff057224 */ /* 0x000fce00078e0a05 */
.L_x_6:
[----:B------:R-:W-:Y:S01]  /*0930*/  VIADD R5, R5, 0x10 ;  /* 0x0000001005057836 */ /* 0x000fe20000000000 */
[----:B------:R-:W-:Y:S01]  /*0940*/  STS [R10+-0x400], RZ ;  /* 0xfffc00ff0a007388 */ /* 0x000fe20000000800 */
[----:B------:R-:W-:-:S03]  /*0950*/  VIADD R8, R8, 0x200 ;  /* 0x0000020008087836 */ /* 0x000fc60000000000 */
[----:B------:R-:W-:Y:S01]  /*0960*/  ISETP.NE.AND P0, PT, R5, RZ, PT ;  /* 0x000000ff0500720c */ /* 0x000fe20003f05270 */
[----:B------:R-:W-:Y:S04]  /*0970*/  STS [R10+-0x380], RZ ;  /* 0xfffc80ff0a007388 */ /* 0x000fe80000000800 */
[----:B------:R-:W-:Y:S04]  /*0980*/  STS [R10+-0x300], RZ ;  /* 0xfffd00ff0a007388 */ /* 0x000fe80000000800 */
[----:B------:R-:W-:Y:S04]  /*0990*/  STS [R10+-0x280], RZ ;  /* 0xfffd80ff0a007388 */ /* 0x000fe80000000800 */
[----:B------:R-:W-:Y:S04]  /*09a0*/  STS [R10+-0x200], RZ ;  /* 0xfffe00ff0a007388 */ /* 0x000fe80000000800 */
[----:B------:R-:W-:Y:S04]  /*09b0*/  STS [R10+-0x180], RZ ;  /* 0xfffe80ff0a007388 */ /* 0x000fe80000000800 */
[----:B------:R-:W-:Y:S04]  /*09c0*/  STS [R10+-0x100], RZ ;  /* 0xffff00ff0a007388 */ /* 0x000fe80000000800 */
[----:B------:R-:W-:Y:S04]  /*09d0*/  STS [R10+-0x80], RZ ;  /* 0xffff80ff0a007388 */ /* 0x000fe80000000800 */
[----:B------:R-:W-:Y:S04]  /*09e0*/  STS [R10], RZ ;  /* 0x000000ff0a007388 */ /* 0x000fe80000000800 */
[----:B------:R-:W-:Y:S04]  /*09f0*/  STS [R10+0x80], RZ ;  /* 0x000080ff0a007388 */ /* 0x000fe80000000800 */
[----:B------:R-:W-:Y:S04]  /*0a00*/  STS [R10+0x100], RZ ;  /* 0x000100ff0a007388 */ /* 0x000fe80000000800 */
[----:B------:R-:W-:Y:S04]  /*0a10*/  STS [R10+0x180], RZ ;  /* 0x000180ff0a007388 */ /* 0x000fe80000000800 */
[----:B------:R-:W-:Y:S04]  /*0a20*/  STS [R10+0x200], RZ ;  /* 0x000200ff0a007388 */ /* 0x000fe80000000800 */
[----:B------:R-:W-:Y:S04]  /*0a30*/  STS [R10+0x280], RZ ;  /* 0x000280ff0a007388 */ /* 0x000fe80000000800 */
[----:B------:R-:W-:Y:S04]  /*0a40*/  STS [R10+0x300], RZ ;  /* 0x000300ff0a007388 */ /* 0x000fe80000000800 */
[----:B------:R0:W-:Y:S02]  /*0a50*/  STS [R10+0x380], RZ ;  /* 0x000380ff0a007388 */ /* 0x0001e40000000800 */
[----:B0-----:R-:W-:Y:S01]  /*0a60*/  VIADD R10, R10, 0x800 ;  /* 0x000008000a0a7836 */ /* 0x001fe20000000000 */
[----:B------:R-:W-:Y:S06]  /*0a70*/  @P0 BRA `(.L_x_6) ;  /* 0xfffffffc00ac0947 */ /* 0x000fec000383ffff */
.L_x_5:
[----:B------:R-:W-:Y:S05]  /*0a80*/  BSYNC.RECONVERGENT B0 ;  /* 0x0000000000007941 */ /* 0x000fea0003800200 */
.L_x_4:
[----:B------:R-:W-:Y:S01]  /*0a90*/  BSSY.RECONVERGENT B0, `(.L_x_7) ;  /* 0x0000026000007945 */ /* 0x000fe20003800200 */
[----:B------:R-:W-:-:S03]  /*0aa0*/  IMAD.IADD R5, R7, 0x1, R0 ;  /* 0x0000000107057824 */ /* 0x000fc600078e0200 */
[----:B------:R-:W-:Y:S05]  /*0ab0*/  @!P1 BRA `(.L_x_8) ;  /* 0x00000000008c9947 */ /* 0x000fea0003800000 */
[----:B------:R-:W-:Y:S01]  /*0ac0*/  ISETP.GE.U32.AND P0, PT, R9, 0x8, PT ;  /* 0x000000080900780c */ /* 0x000fe20003f06070 */
[----:B------:R-:W-:Y:S01]  /*0ad0*/  BSSY.RECONVERGENT B1, `(.L_x_9) ;  /* 0x000000e000017945 */ /* 0x000fe20003800200 */
[----:B------:R-:W-:-:S04]  /*0ae0*/  LOP3.LUT R10, R6, 0x7, RZ, 0xc0, !PT ;  /* 0x00000007060a7812 */ /* 0x000fc800078ec0ff */
[----:B------:R-:W-:-:S07]  /*0af0*/  ISETP.NE.AND P1, PT, R10, RZ, PT ;  /* 0x000000ff0a00720c */ /* 0x000fce0003f25270 */
[----:B------:R-:W-:Y:S06]  /*0b00*/  @!P0 BRA `(.L_x_10) ;  /* 0x0000000000288947 */ /* 0x000fec0003800000 */
[C---:B------:R-:W-:Y:S02]  /*0b10*/  IMAD R9, R8.reuse, 0x4, R5 ;  /* 0x0000000408097824 */ /* 0x040fe400078e0205 */
[----:B------:R-:W-:-:S03]  /*0b20*/  VIADD R8, R8, 0x100 ;  /* 0x0000010008087836 */ /* 0x000fc60000000000 */
[----:B------:R0:W-:Y:S04]  /*0b30*/  STS [R9], RZ ;  /* 0x000000ff09007388 */ /* 0x0001e80000000800 */
[----:B------:R0:W-:Y:S04]  /*0b40*/  STS [R9+0x80], RZ ;  /* 0x000080ff09007388 */ /* 0x0001e80000000800 */
[----:B------:R0:W-:Y:S04]  /*0b50*/  STS [R9+0x100], RZ ;  /* 0x000100ff09007388 */ /* 0x0001e80000000800 */
[----:B------:R0:W-:Y:S04]  /*0b60*/  STS [R9+0x180], RZ ;  /* 0x000180ff09007388 */ /* 0x0001e80000000800 */
[----:B------:R0:W-:Y:S04]  /*0b70*/  STS [R9+0x200], RZ ;  /* 0x000200ff09007388 */ /* 0x0001e80000000800 */
[----:B------:R0:W-:Y:S04]  /*0b80*/  STS [R9+0x280], RZ ;  /* 0x000280ff09007388 */ /* 0x0001e80000000800 */
[----:B------:R0:W-:Y:S04]  /*0b90*/  STS [R9+0x300], RZ ;  /* 0x000300ff09007388 */ /* 0x0001e80000000800 */
[----:B------:R0:W-:Y:S02]  /*0ba0*/  STS [R9+0x380], RZ ;  /* 0x000380ff09007388 */ /* 0x0001e40000000800 */
.L_x_10:
[----:B------:R-:W-:Y:S05]  /*0bb0*/  BSYNC.RECONVERGENT B1 ;  /* 0x0000000000017941 */ /* 0x000fea0003800200 */
.L_x_9:
[----:B------:R-:W-:Y:S05]  /*0bc0*/  @!P1 BRA `(.L_x_8) ;  /* 0x0000000000489947 */ /* 0x000fea0003800000 */
[----:B------:R-:W-:Y:S02]  /*0bd0*/  ISETP.GE.U32.AND P0, PT, R10, 0x4, PT ;  /* 0x000000040a00780c */ /* 0x000fe40003f06070 */
[----:B------:R-:W-:-:S04]  /*0be0*/  LOP3.LUT R6, R6, 0x3, RZ, 0xc0, !PT ;  /* 0x0000000306067812 */ /* 0x000fc800078ec0ff */
[----:B------:R-:W-:-:S07]  /*0bf0*/  ISETP.NE.AND P1, PT, R6, RZ, PT ;  /* 0x000000ff0600720c */ /* 0x000fce0003f25270 */
[C---:B0-----:R-:W-:Y:S02]  /*0c00*/  @P0 IMAD R9, R8.reuse, 0x4, R5 ;  /* 0x0000000408090824 */ /* 0x041fe400078e0205 */
[----:B------:R-:W-:-:S03]  /*0c10*/  @P0 VIADD R8, R8, 0x80 ;  /* 0x0000008008080836 */ /* 0x000fc60000000000 */
[----:B------:R1:W-:Y:S04]  /*0c20*/  @P0 STS [R9], RZ ;  /* 0x000000ff09000388 */ /* 0x0003e80000000800 */
[----:B------:R1:W-:Y:S04]  /*0c30*/  @P0 STS [R9+0x80], RZ ;  /* 0x000080ff09000388 */ /* 0x0003e80000000800 */
[----:B------:R1:W-:Y:S04]  /*0c40*/  @P0 STS [R9+0x100], RZ ;  /* 0x000100ff09000388 */ /* 0x0003e80000000800 */
[----:B------:R1:W-:Y:S01]  /*0c50*/  @P0 STS [R9+0x180], RZ ;  /* 0x000180ff09000388 */ /* 0x0003e20000000800 */
[----:B------:R-:W-:Y:S05]  /*0c60*/  @!P1 BRA `(.L_x_8) ;  /* 0x0000000000209947 */ /* 0x000fea0003800000 */
[----:B------:R-:W-:Y:S02]  /*0c70*/  IMAD R0, R8, 0x4, R0 ;  /* 0x0000000408007824 */ /* 0x000fe400078e0200 */
[----:B------:R-:W-:Y:S02]  /*0c80*/  IMAD.MOV R6, RZ, RZ, -R6 ;  /* 0x000000ffff067224 */ /* 0x000fe400078e0a06 */
[----:B------:R-:W-:-:S07]  /*0c90*/  IMAD.IADD R0, R7, 0x1, R0 ;  /* 0x0000000107007824 */ /* 0x000fce00078e0200 */
.L_x_11:
[----:B------:R-:W-:Y:S01]  /*0ca0*/  VIADD R6, R6, 0x1 ;  /* 0x0000000106067836 */ /* 0x000fe20000000000 */
[----:B------:R0:W-:Y:S04]  /*0cb0*/  STS [R0], RZ ;  /* 0x000000ff00007388 */ /* 0x0001e80000000800 */
[----:B------:R-:W-:Y:S01]  /*0cc0*/  ISETP.NE.AND P0, PT, R6, RZ, PT ;  /* 0x000000ff0600720c */ /* 0x000fe20003f05270 */
[----:B0-----:R-:W-:-:S12]  /*0cd0*/  VIADD R0, R0, 0x80 ;  /* 0x0000008000007836 */ /* 0x001fd80000000000 */
[----:B------:R-:W-:Y:S05]  /*0ce0*/  @P0 BRA `(.L_x_11) ;  /* 0xfffffffc00ec0947 */ /* 0x000fea000383ffff */
.L_x_8:
[----:B------:R-:W-:Y:S05]  /*0cf0*/  BSYNC.RECONVERGENT B0 ;  /* 0x0000000000007941 */ /* 0x000fea0003800200 */
.L_x_7:
[----:B------:R-:W2:Y:S01]  /*0d00*/  LDCU UR5, c[0x0][0x3c4] ;  /* 0x00007880ff0577ac */ /* 0x000ea20008000800 */
[----:B-----5:R-:W-:Y:S01]  /*0d10*/  LOP3.LUT R27, R28, 0x80000000, RZ, 0x3c, !PT ;  /* 0x800000001c1b7812 */ /* 0x020fe200078e3cff */
[----:B------:R-:W-:Y:S01]  /*0d20*/  BSSY.RECONVERGENT B0, `(.L_x_12) ;  /* 0x0000080000007945 */ /* 0x000fe20003800200 */
[----:B------:R-:W-:Y:S02]  /*0d30*/  LOP3.LUT R22, R29, 0x80000000, RZ, 0x3c, !PT ;  /* 0x800000001d167812 */ /* 0x000fe400078e3cff */
[----:B------:R-:W-:Y:S02]  /*0d40*/  LOP3.LUT R21, R30, 0x80000000, RZ, 0x3c, !PT ;  /* 0x800000001e157812 */ /* 0x000fe400078e3cff */
[----:B------:R-:W-:Y:S02]  /*0d50*/  LOP3.LUT R18, R31, 0x80000000, RZ, 0x3c, !PT ;  /* 0x800000001f127812 */ /* 0x000fe400078e3cff */
[----:B------:R-:W-:Y:S02]  /*0d60*/  LOP3.LUT R20, R33, 0x80000000, RZ, 0x3c, !PT ;  /* 0x8000000021147812 */ /* 0x000fe400078e3cff */
[----:B------:R-:W-:-:S02]  /*0d70*/  LOP3.LUT R23, R32, 0x80000000, RZ, 0x3c, !PT ;  /* 0x8000000020177812 */ /* 0x000fc400078e3cff */
[----:B------:R-:W-:Y:S02]  /*0d80*/  LOP3.LUT R25, R34, 0x80000000, RZ, 0x3c, !PT ;  /* 0x8000000022197812 */ /* 0x000fe400078e3cff */
[----:B------:R-:W-:Y:S02]  /*0d90*/  LOP3.LUT R17, R36, 0x80000000, RZ, 0x3c, !PT ;  /* 0x8000000024117812 */ /* 0x000fe400078e3cff */
[----:B------:R-:W-:Y:S02]  /*0da0*/  LOP3.LUT R19, R38, 0x80000000, RZ, 0x3c, !PT ;  /* 0x8000000026137812 */ /* 0x000fe400078e3cff */
[----:B--2---:R-:W-:Y:S02]  /*0db0*/  SHF.R.U32.HI R49, RZ, UR5, R27 ;  /* 0x00000005ff317c19 */ /* 0x004fe4000801161b */
[----:B------:R-:W-:Y:S02]  /*0dc0*/  SHF.R.U32.HI R52, RZ, UR5, R22 ;  /* 0x00000005ff347c19 */ /* 0x000fe40008011616 */
[----:B------:R-:W-:-:S02]  /*0dd0*/  LOP3.LUT R49, R49, UR4, RZ, 0x30, !PT ;  /* 0x0000000431317c12 */ /* 0x000fc4000f8e30ff */
[----:B------:R-:W-:Y:S02]  /*0de0*/  LOP3.LUT R52, R52, UR4, RZ, 0x30, !PT ;  /* 0x0000000434347c12 */ /* 0x000fe4000f8e30ff */
[----:B------:R-:W-:Y:S01]  /*0df0*/  SHF.R.U32.HI R56, RZ, UR5, R21 ;  /* 0x00000005ff387c19 */ /* 0x000fe20008011615 */
[--C-:B------:R-:W-:Y:S01]  /*0e00*/  IMAD R0, R49, 0x4, R5.reuse ;  /* 0x0000000431007824 */ /* 0x100fe200078e0205 */
[----:B------:R-:W-:Y:S01]  /*0e10*/  SHF.R.U32.HI R48, RZ, UR5, R18 ;  /* 0x00000005ff307c19 */ /* 0x000fe20008011612 */
[----:B------:R-:W-:Y:S01]  /*0e20*/  IMAD R6, R52, 0x4, R5 ;  /* 0x0000000434067824 */ /* 0x000fe200078e0205 */
[----:B------:R-:W-:Y:S01]  /*0e30*/  LOP3.LUT R56, R56, UR4, RZ, 0x30, !PT ;  /* 0x0000000438387c12 */ /* 0x000fe2000f8e30ff */
[----:B------:R-:W-:Y:S01]  /*0e40*/  NOP ;  /* 0x0000000000007918 */ /* 0x000fe20000000000 */
[----:B01----:R-:W-:Y:S01]  /*0e50*/  SHF.R.U32.HI R9, RZ, UR5, R20 ;  /* 0x00000005ff097c19 */ /* 0x003fe20008011614 */
[----:B------:R0:W-:Y:S01]  /*0e60*/  ATOMS.POPC.INC.32 RZ, [R0+URZ] ;  /* 0x0000000000ff7f8c */ /* 0x0001e2000d8000ff */
[----:B------:R-:W-:-:S02]  /*0e70*/  LOP3.LUT R48, R48, UR4, RZ, 0x30, !PT ;  /* 0x0000000430307c12 */ /* 0x000fc4000f8e30ff */
[----:B------:R-:W-:Y:S01]  /*0e80*/  SHF.R.U32.HI R8, RZ, UR5, R23 ;  /* 0x00000005ff087c19 */ /* 0x000fe20008011617 */
[----:B------:R1:W-:Y:S01]  /*0e90*/  ATOMS.POPC.INC.32 RZ, [R6+URZ] ;  /* 0x0000000006ff7f8c */ /* 0x0003e2000d8000ff */
[----:B------:R-:W-:Y:S02]  /*0ea0*/  SHF.R.U32.HI R11, RZ, UR5, R25 ;  /* 0x00000005ff0b7c19 */ /* 0x000fe40008011619 */
[----:B------:R-:W-:Y:S01]  /*0eb0*/  LOP3.LUT R10, R9, UR4, RZ, 0x30, !PT ;  /* 0x00000004090a7c12 */ /* 0x000fe2000f8e30ff */
[--C-:B0-----:R-:W-:Y:S01]  /*0ec0*/  IMAD R0, R56, 0x4, R5.reuse ;  /* 0x0000000438007824 */ /* 0x101fe200078e0205 */
[----:B------:R-:W-:Y:S02]  /*0ed0*/  LOP3.LUT R8, R8, UR4, RZ, 0x30, !PT ;  /* 0x0000000408087c12 */ /* 0x000fe4000f8e30ff */
[----:B------:R-:W-:Y:S01]  /*0ee0*/  LOP3.LUT R12, R11, UR4, RZ, 0x30, !PT ;  /* 0x000000040b0c7c12 */ /* 0x000fe2000f8e30ff */
[--C-:B-1----:R-:W-:Y:S01]  /*0ef0*/  IMAD R6, R48, 0x4, R5.reuse ;  /* 0x0000000430067824 */ /* 0x102fe200078e0205 */
[----:B------:R0:W-:Y:S01]  /*0f00*/  ATOMS.POPC.INC.32 RZ, [R0+URZ] ;  /* 0x0000000000ff7f8c */ /* 0x0001e2000d8000ff */
[--C-:B------:R-:W-:Y:S01]  /*0f10*/  IMAD R9, R10, 0x4, R5.reuse ;  /* 0x000000040a097824 */ /* 0x100fe200078e0205 */
[----:B------:R-:W-:Y:S01]  /*0f20*/  LOP3.LUT R10, R35, 0x80000000, RZ, 0x3c, !PT ;  /* 0x80000000230a7812 */ /* 0x000fe200078e3cff */
[--C-:B------:R-:W-:Y:S01]  /*0f30*/  IMAD R8, R8, 0x4, R5.reuse ;  /* 0x0000000408087824 */ /* 0x100fe200078e0205 */
[----:B------:R1:W-:Y:S01]  /*0f40*/  ATOMS.POPC.INC.32 RZ, [R6+URZ] ;  /* 0x0000000006ff7f8c */ /* 0x0003e2000d8000ff */
[----:B------:R-:W-:Y:S01]  /*0f50*/  IMAD R11, R12, 0x4, R5 ;  /* 0x000000040c0b7824 */ /* 0x000fe200078e0205 */
[----:B------:R-:W-:-:S02]  /*0f60*/  LOP3.LUT R12, R37, 0x80000000, RZ, 0x3c, !PT ;  /* 0x80000000250c7812 */ /* 0x000fc400078e3cff */
[----:B------:R-:W-:Y:S01]  /*0f70*/  LOP3.LUT R16, R39, 0x80000000, RZ, 0x3c, !PT ;  /* 0x8000000027107812 */ /* 0x000fe200078e3cff */
[----:B------:R-:W-:Y:S01]  /*0f80*/  ATOMS.POPC.INC.32 RZ, [R8+URZ] ;  /* 0x0000000008ff7f8c */ /* 0x000fe2000d8000ff */
[----:B0-----:R-:W-:Y:S02]  /*0f90*/  SHF.R.U32.HI R0, RZ, UR5, R10 ;  /* 0x00000005ff007c19 */ /* 0x001fe4000801160a */
[----:B-1----:R-:W-:Y:S01]  /*0fa0*/  SHF.R.U32.HI R6, RZ, UR5, R17 ;  /* 0x00000005ff067c19 */ /* 0x002fe20008011611 */
[----:B------:R0:W-:Y:S01]  /*0fb0*/  ATOMS.POPC.INC.32 RZ, [R9+URZ] ;  /* 0x0000000009ff7f8c */ /* 0x0001e2000d8000ff */
[----:B------:R-:W-:Y:S02]  /*0fc0*/  SHF.R.U32.HI R14, RZ, UR5, R19 ;  /* 0x00000005ff0e7c19 */ /* 0x000fe40008011613 */
[----:B------:R-:W-:Y:S01]  /*0fd0*/  LOP3.LUT R6, R6, UR4, RZ, 0x30, !PT ;  /* 0x0000000406067c12 */ /* 0x000fe2000f8e30ff */
[----:B------:R1:W-:Y:S01]  /*0fe0*/  ATOMS.POPC.INC.32 RZ, [R11+URZ] ;  /* 0x000000000bff7f8c */ /* 0x0003e2000d8000ff */
[----:B------:R-:W-:-:S02]  /*0ff0*/  SHF.R.U32.HI R13, RZ, UR5, R12 ;  /* 0x00000005ff0d7c19 */ /* 0x000fc4000801160c */
[----:B------:R-:W-:Y:S02]  /*1000*/  LOP3.LUT R0, R0, UR4, RZ, 0x30, !PT ;  /* 0x0000000400007c12 */ /* 0x000fe4000f8e30ff */
[----:B0-----:R-:W-:Y:S02]  /*1010*/  SHF.R.U32.HI R9, RZ, UR5, R16 ;  /* 0x00000005ff097c19 */ /* 0x001fe40008011610 */
[----:B------:R-:W-:Y:S01]  /*1020*/  LOP3.LUT R50, R14, UR4, RZ, 0x30, !PT ;  /* 0x000000040e327c12 */ /* 0x000fe2000f8e30ff */
[--C-:B------:R-:W-:Y:S01]  /*1030*/  IMAD R14, R6, 0x4, R5.reuse ;  /* 0x00000004060e7824 */ /* 0x100fe200078e0205 */
[----:B------:R-:W-:Y:S01]  /*1040*/  LOP3.LUT R8, R13, UR4, RZ, 0x30, !PT ;  /* 0x000000040d087c12 */ /* 0x000fe2000f8e30ff */
[--C-:B------:R-:W-:Y:S01]  /*1050*/  IMAD R0, R0, 0x4, R5.reuse ;  /* 0x0000000400007824 */ /* 0x100fe200078e0205 */
[----:B------:R-:W-:Y:S01]  /*1060*/  LOP3.LUT R6, R9, UR4, RZ, 0x30, !PT ;  /* 0x0000000409067c12 */ /* 0x000fe2000f8e30ff */
[--C-:B------:R-:W-:Y:S01]  /*1070*/  IMAD R50, R50, 0x4, R5.reuse ;  /* 0x0000000432327824 */ /* 0x100fe200078e0205 */
[----:B------:R-:W-:Y:S01]  /*1080*/  LOP3.LUT R9, R40, 0x80000000, RZ, 0x3c, !PT ;  /* 0x8000000028097812 */ /* 0x000fe200078e3cff */
[--C-:B------:R-:W-:Y:S01]  /*1090*/  IMAD R26, R8, 0x4, R5.reuse ;  /* 0x00000004081a7824 */ /* 0x100fe200078e0205 */
[----:B------:R0:W-:Y:S01]  /*10a0*/  ATOMS.POPC.INC.32 RZ, [R0+URZ] ;  /* 0x0000000000ff7f8c */ /* 0x0001e2000d8000ff */
[----:B------:R-:W-:Y:S01]  /*10b0*/  IMAD R51, R6, 0x4, R5 ;  /* 0x0000000406337824 */ /* 0x000fe200078e0205 */
[----:B------:R-:W-:-:S02]  /*10c0*/  LOP3.LUT R6, R43, 0x80000000, RZ, 0x3c, !PT ;  /* 0x800000002b067812 */ /* 0x000fc400078e3cff */
[----:B-1----:R-:W-:Y:S01]  /*10d0*/  LOP3.LUT R11, R44, 0x80000000, RZ, 0x3c, !PT ;  /* 0x800000002c0b7812 */ /* 0x002fe200078e3cff */
[----:B------:R1:W-:Y:S01]  /*10e0*/  ATOMS.POPC.INC.32 RZ, [R14+URZ] ;  /* 0x000000000eff7f8c */ /* 0x0003e2000d8000ff */
[----:B------:R-:W-:Y:S02]  /*10f0*/  LOP3.LUT R8, R45, 0x80000000, RZ, 0x3c, !PT ;  /* 0x800000002d087812 */ /* 0x000fe400078e3cff */
[----:B------:R-:W-:Y:S01]  /*1100*/  LOP3.LUT R13, R46, 0x80000000, RZ, 0x3c, !PT ;  /* 0x800000002e0d7812 */ /* 0x000fe200078e3cff */
[----:B------:R2:W-:Y:S01]  /*1110*/  ATOMS.POPC.INC.32 RZ, [R26+URZ] ;  /* 0x000000001aff7f8c */ /* 0x0005e2000d8000ff */
[----:B0-----:R-:W-:Y:S02]  /*1120*/  SHF.R.U32.HI R0, RZ, UR5, R9 ;  /* 0x00000005ff007c19 */ /* 0x001fe40008011609 */
[----:B------:R-:W-:Y:S01]  /*1130*/  SHF.R.U32.HI R53, RZ, UR5, R11 ;  /* 0x00000005ff357c19 */ /* 0x000fe2000801160b */
[----:B-1----:R-:W0:Y:S01]  /*1140*/  LDC.64 R14, c[0x0][0x380] ;  /* 0x0000e000ff0e7b82 */ /* 0x002e220000000a00 */
[----:B------:R-:W-:Y:S01]  /*1150*/  SHF.R.U32.HI R55, RZ, UR5, R8 ;  /* 0x00000005ff377c19 */ /* 0x000fe20008011608 */
[----:B------:R1:W-:Y:S01]  /*1160*/  ATOMS.POPC.INC.32 RZ, [R50+URZ] ;  /* 0x0000000032ff7f8c */ /* 0x0003e2000d8000ff */
[----:B------:R-:W-:-:S02]  /*1170*/  SHF.R.U32.HI R57, RZ, UR5, R13 ;  /* 0x00000005ff397c19 */ /* 0x000fc4000801160d */
[----:B--2---:R-:W-:Y:S01]  /*1180*/  SHF.R.U32.HI R26, RZ, UR5, R6 ;  /* 0x00000005ff1a7c19 */ /* 0x004fe20008011606 */
[----:B------:R2:W-:Y:S01]  /*1190*/  ATOMS.POPC.INC.32 RZ, [R51+URZ] ;  /* 0x0000000033ff7f8c */ /* 0x0005e2000d8000ff */
[----:B------:R-:W-:Y:S02]  /*11a0*/  LOP3.LUT R0, R0, UR4, RZ, 0x30, !PT ;  /* 0x0000000400007c12 */ /* 0x000fe4000f8e30ff */
[----:B------:R-:W-:Y:S02]  /*11b0*/  LOP3.LUT R54, R26, UR4, RZ, 0x30, !PT ;  /* 0x000000041a367c12 */ /* 0x000fe4000f8e30ff */
[----:B------:R-:W-:Y:S01]  /*11c0*/  LOP3.LUT R58, R53, UR4, RZ, 0x30, !PT ;  /* 0x00000004353a7c12 */ /* 0x000fe2000f8e30ff */
[--C-:B------:R-:W-:Y:S01]  /*11d0*/  IMAD R53, R0, 0x4, R5.reuse ;  /* 0x0000000400357824 */ /* 0x100fe200078e0205 */
[----:B------:R-:W-:Y:S01]  /*11e0*/  ISETP.GT.U32.AND P2, PT, R3, 0xff, PT ;  /* 0x000000ff0300780c */ /* 0x000fe20003f44070 */
[--C-:B------:R-:W-:Y:S01]  /*11f0*/  IMAD R54, R54, 0x4, R5.reuse ;  /* 0x0000000436367824 */ /* 0x100fe200078e0205 */
[----:B------:R-:W-:Y:S01]  /*1200*/  LOP3.LUT R60, R55, UR4, RZ, 0x30, !PT ;  /* 0x00000004373c7c12 */ /* 0x000fe2000f8e30ff */
[--C-:B------:R-:W-:Y:S01]  /*1210*/  IMAD R58, R58, 0x4, R5.reuse ;  /* 0x000000043a3a7824 */ /* 0x100fe200078e0205 */
[----:B------:R-:W-:Y:S01]  /*1220*/  LOP3.LUT R26, R57, UR4, RZ, 0x30, !PT ;  /* 0x00000004391a7c12 */ /* 0x000fe2000f8e30ff */
[----:B------:R3:W-:Y:S01]  /*1230*/  ATOMS.POPC.INC.32 RZ, [R53+URZ] ;  /* 0x0000000035ff7f8c */ /* 0x0007e2000d8000ff */
[----:B-1----:R-:W-:Y:S01]  /*1240*/  P2R R50, PR, RZ, 0x4 ;  /* 0x00000004ff327803 */ /* 0x002fe20000000000 */
[----:B------:R-:W-:-:S02]  /*1250*/  IMAD R60, R60, 0x4, R5 ;  /* 0x000000043c3c7824 */ /* 0x000fc400078e0205 */
[----:B------:R-:W-:Y:S01]  /*1260*/  IMAD R5, R26, 0x4, R5 ;  /* 0x000000041a057824 */ /* 0x000fe200078e0205 */
[----:B------:R3:W-:Y:S01]  /*1270*/  ATOMS.POPC.INC.32 RZ, [R54+URZ] ;  /* 0x0000000036ff7f8c */ /* 0x0007e2000d8000ff */
[----:B--2---:R-:W-:Y:S02]  /*1280*/  IMAD R51, R3, 0x4, R7 ;  /* 0x0000000403337824 */ /* 0x004fe400078e0207 */
[----:B------:R-:W-:Y:S01]  /*1290*/  IMAD.MOV.U32 R0, RZ, RZ, RZ ;  /* 0x000000ffff007224 */ /* 0x000fe200078e00ff */
[----:B------:R3:W-:Y:S04]  /*12a0*/  ATOMS.POPC.INC.32 RZ, [R58+URZ] ;  /* 0x000000003aff7f8c */ /* 0x0007e8000d8000ff */
[----:B------:R3:W-:Y:S04]  /*12b0*/  ATOMS.POPC.INC.32 RZ, [R60+URZ] ;  /* 0x000000003cff7f8c */ /* 0x0007e8000d8000ff */
[----:B------:R3:W-:Y:S01]  /*12c0*/  ATOMS.POPC.INC.32 RZ, [R5+URZ] ;  /* 0x0000000005ff7f8c */ /* 0x0007e2000d8000ff */
[----:B------:R-:W-:Y:S06]  /*12d0*/  BAR.SYNC.DEFER_BLOCKING 0x0 ;  /* 0x0000000000007b1d */ /* 0x000fec0000010000 */
[----:B------:R-:W-:Y:S05]  /*12e0*/  @P2 BRA `(.L_x_13) ;  /* 0x00000000008c2947 */ /* 0x000fea0003800000 */
[----:B------:R-:W1:Y:S04]  /*12f0*/  LDS R0, [R51] ;  /* 0x0000000033007984 */ /* 0x000e680000000800 */
[----:B---3--:R-:W2:Y:S04]  /*1300*/  LDS R5, [R51+0x400] ;  /* 0x0004000033057984 */ /* 0x008ea80000000800 */
[----:B------:R-:W3:Y:S04]  /*1310*/  LDS R53, [R51+0x800] ;  /* 0x0008000033357984 */ /* 0x000ee80000000800 */
[----:B------:R-:W4:Y:S04]  /*1320*/  LDS R55, [R51+0xc00] ;  /* 0x000c000033377984 */ /* 0x000f280000000800 */
[----:B------:R-:W5:Y:S04]  /*1330*/  LDS R57, [R51+0x1000] ;  /* 0x0010000033397984 */ /* 0x000f680000000800 */
[----:B------:R-:W0:Y:S04]  /*1340*/  LDS R59, [R51+0x1400] ;  /* 0x00140000333b7984 */ /* 0x000e280000000800 */
[----:B------:R-:W-:Y:S04]  /*1350*/  LDS R61, [R51+0x2000] ;  /* 0x00200000333d7984 */ /* 0x000fe80000000800 */
[----:B------:R-:W-:Y:S04]  /*1360*/  LDS R63, [R51+0x2400] ;  /* 0x00240000333f7984 */ /* 0x000fe80000000800 */
[----:B------:R-:W-:Y:S04]  /*1370*/  LDS R65, [R51+0x2800] ;  /* 0x0028000033417984 */ /* 0x000fe80000000800 */
[----:B------:R-:W-:Y:S04]  /*1380*/  STS [R51], RZ ;  /* 0x000000ff33007388 */ /* 0x000fe80000000800 */
[----:B-1----:R-:W-:Y:S01]  /*1390*/  STS [R51+0x400], R0 ;  /* 0x0004000033007388 */ /* 0x002fe20000000800 */
[----:B--2---:R-:W-:-:S03]  /*13a0*/  IMAD.IADD R54, R0, 0x1, R5 ;  /* 0x0000000100367824 */ /* 0x004fc600078e0205 */
[----:B------:R-:W1:Y:S01]  /*13b0*/  LDS R5, [R51+0x1800] ;  /* 0x0018000033057984 */ /* 0x000e620000000800 */
[----:B---3--:R-:W-:-:S03]  /*13c0*/  IMAD.IADD R58, R54, 0x1, R53 ;  /* 0x00000001363a7824 */ /* 0x008fc600078e0235 */
[----:B------:R-:W2:Y:S01]  /*13d0*/  LDS R53, [R51+0x1c00] ;  /* 0x001c000033357984 */ /* 0x000ea20000000800 */
[----:B----4-:R-:W-:-:S03]  /*13e0*/  IMAD.IADD R60, R58, 0x1, R55 ;  /* 0x000000013a3c7824 */ /* 0x010fc600078e0237 */
[----:B------:R1:W-:Y:S01]  /*13f0*/  STS [R51+0x800], R54 ;  /* 0x0008003633007388 */ /* 0x0003e20000000800 */
[----:B-----5:R-:W-:-:S03]  /*1400*/  IMAD.IADD R62, R60, 0x1, R57 ;  /* 0x000000013c3e7824 */ /* 0x020fc600078e0239 */
[----:B------:R-:W3:Y:S01]  /*1410*/  LDS R55, [R51+0x2c00] ;  /* 0x002c000033377984 */ /* 0x000ee20000000800 */
[----:B0-----:R-:W-:-:S03]  /*1420*/  IMAD.IADD R64, R62, 0x1, R59 ;  /* 0x000000013e407824 */ /* 0x001fc600078e023b */
[----:B------:R0:W-:Y:S04]  /*1430*/  STS [R51+0xc00], R58 ;  /* 0x000c003a33007388 */ /* 0x0001e80000000800 */
[----:B------:R4:W-:Y:S04]  /*1440*/  STS [R51+0x1000], R60 ;  /* 0x0010003c33007388 */ /* 0x0009e80000000800 */
[----:B------:R4:W-:Y:S04]  /*1450*/  STS [R51+0x1400], R62 ;  /* 0x0014003e33007388 */ /* 0x0009e80000000800 */
[----:B------:R4:W-:Y:S01]  /*1460*/  STS [R51+0x1800], R64 ;  /* 0x0018004033007388 */ /* 0x0009e20000000800 */
[----:B-1----:R-:W-:-:S04]  /*1470*/  IMAD.IADD R54, R64, 0x1, R5 ;  /* 0x0000000140367824 */ /* 0x002fc800078e0205 */
[----:B--2---:R-:W-:Y:S01]  /*1480*/  IMAD.IADD R66, R54, 0x1, R53 ;  /* 0x0000000136427824 */ /* 0x004fe200078e0235 */
[----:B------:R4:W-:Y:S03]  /*1490*/  STS [R51+0x1c00], R54 ;  /* 0x001c003633007388 */ /* 0x0009e60000000800 */
[----:B------:R-:W-:Y:S01]  /*14a0*/  IMAD.IADD R68, R66, 0x1, R61 ;  /* 0x0000000142447824 */ /* 0x000fe200078e023d */
[----:B------:R4:W-:Y:S03]  /*14b0*/  STS [R51+0x2000], R66 ;  /* 0x0020004233007388 */ /* 0x0009e60000000800 */
[----:B------:R-:W-:Y:S01]  /*14c0*/  IMAD.IADD R70, R68, 0x1, R63 ;  /* 0x0000000144467824 */ /* 0x000fe200078e023f */
[----:B------:R4:W-:Y:S03]  /*14d0*/  STS [R51+0x2400], R68 ;  /* 0x0024004433007388 */ /* 0x0009e60000000800 */
[----:B0-----:R-:W-:Y:S01]  /*14e0*/  IMAD.IADD R58, R70, 0x1, R65 ;  /* 0x00000001463a7824 */ /* 0x001fe200078e0241 */
[----:B------:R4:W-:Y:S03]  /*14f0*/  STS [R51+0x2800], R70 ;  /* 0x0028004633007388 */ /* 0x0009e60000000800 */
[----:B---3--:R-:W-:Y:S01]  /*1500*/  IMAD.IADD R0, R58, 0x1, R55 ;  /* 0x000000013a007824 */ /* 0x008fe200078e0237 */
[----:B------:R4:W-:Y:S06]  /*1510*/  STS [R51+0x2c00], R58 ;  /* 0x002c003a33007388 */ /* 0x0009ec0000000800 */
.L_x_13:
[----:B------:R-:W-:Y:S05]  /*1520*/  BSYNC.RECONVERGENT B0 ;  /* 0x0000000000007941 */ /* 0x000fea0003800200 */
.L_x_12:
[----:B------:R-:W-:Y:S01]  /*1530*/  ISETP.NE.AND P0, PT, R0, 0x1980, PT ;  /* 0x000019800000780c */ /* 0x000fe20003f05270 */
[----:B---3--:R-:W-:Y:S01]  /*1540*/  IMAD R5, R42, 0x100, R3 ;  /* 0x000001002a057824 */ /* 0x008fe200078e0203 */
[----:B------:R-:W-:Y:S01]  /*1550*/  @!P2 LOP3.LUT R53, R0, 0x40000000, RZ, 0xfc, !PT ;  /* 0x400000000035a812 */ /* 0x000fe200078efcff */
[----:B------:R-:W-:Y:S01]  /*1560*/  IMAD R41, R41, 0x11, RZ ;  /* 0x0000001129297824 */ /* 0x000fe200078e02ff */
[----:B------:R-:W-:Y:S01]  /*1570*/  ISETP.LT.U32.AND P0, PT, R3, 0x100, !P0 ;  /* 0x000001000300780c */ /* 0x000fe20004701070 */
[----:B0-----:R-:W-:-:S03]  /*1580*/  IMAD.WIDE R14, R5, 0x4, R14 ;  /* 0x00000004050e7825 */ /* 0x001fc600078e020e */
[----:B------:R-:W-:Y:S01]  /*1590*/  LOP3.LUT R57, R41, R4, RZ, 0xfc, !PT ;  /* 0x0000000429397212 */ /* 0x000fe200078efcff */
[----:B----4-:R-:W-:Y:S01]  /*15a0*/  IMAD R54, R42, 0x1980, RZ ;  /* 0x000019802a367824 */ /* 0x010fe200078e02ff */
[----:B------:R0:W-:Y:S07]  /*15b0*/  @!P2 STG.E.STRONG.SYS desc[UR6][R14.64], R53 ;  /* 0x000000350e00a986 */ /* 0x0001ee000c115906 */
[----:B------:R-:W-:Y:S06]  /*15c0*/  BAR.RED.OR.DEFER_BLOCKING 0x0, P0 ;  /* 0x0000000000007b1d */ /* 0x000fec0000014800 */
[----:B------:R-:W1:Y:S01]  /*15d0*/  B2R.RESULT RZ, P0 ;  /* 0x0000000000ff731c */ /* 0x000e620000004000 */
[----:B------:R-:W-:-:S04]  /*15e0*/  IADD3 R4, P1, PT, R54, R57, RZ ;  /* 0x0000003936047210 */ /* 0x000fc80007f3e0ff */
[----:B------:R-:W-:Y:S01]  /*15f0*/  LEA.HI.X.SX32 R55, R54, RZ, 0x1, P1 ;  /* 0x000000ff36377211 */ /* 0x000fe200008f0eff */
[----:B------:R-:W-:-:S03]  /*1600*/  IMAD.SHL.U32 R5, R4, 0x4, RZ ;  /* 0x0000000404057824 */ /* 0x000fc600078e00ff */
[----:B------:R-:W-:Y:S01]  /*1610*/  SHF.L.U64.HI R4, R4, 0x2, R55 ;  /* 0x0000000204047819 */ /* 0x000fe20000010237 */
[----:B01----:R-:W-:Y:S06]  /*1620*/  @!P0 BRA `(.L_x_14) ;  /* 0x0000001000b48947 */ /* 0x003fec0003800000 */
[----:B------:R-:W0:Y:S01]  /*1630*/  LDCU.64 UR8, c[0x0][0x3b8] ;  /* 0x00007700ff0877ac */ /* 0x000e220008000a00 */
[----:B------:R-:W-:Y:S01]  /*1640*/  BSSY B1, `(.L_x_15) ;  /* 0x0000032000017945 */ /* 0x000fe20003800000 */
[----:B------:R-:W-:Y:S01]  /*1650*/  IMAD R13, R3, 0x8, R7 ;  /* 0x00000008030d7824 */ /* 0x000fe200078e0207 */
[----:B0-----:R-:W-:-:S04]  /*1660*/  IADD3 R8, P0, PT, R5, UR8, RZ ;  /* 0x0000000805087c10 */ /* 0x001fc8000ff1e0ff */
[----:B------:R-:W-:Y:S01]  /*1670*/  IADD3.X R9, PT, PT, R4, UR9, RZ, P0, !PT ;  /* 0x0000000904097c10 */ /* 0x000fe200087fe4ff */
[----:B------:R-:W-:Y:S08]  /*1680*/  @P2 BRA `(.L_x_16) ;  /* 0x0000000000b42947 */ /* 0x000ff00003800000 */
[----:B------:R-:W0:Y:S02]  /*1690*/  LDCU.64 UR8, c[0x0][0x398] ;  /* 0x00007300ff0877ac */ /* 0x000e240008000a00 */
[----:B0-----:R-:W-:-:S04]  /*16a0*/  LEA R10, P0, R3, UR8, 0x3 ;  /* 0x00000008030a7c11 */ /* 0x001fc8000f8018ff */
[----:B------:R-:W-:-:S05]  /*16b0*/  LEA.HI.X R11, R3, UR9, RZ, 0x3, P0 ;  /* 0x00000009030b7c11 */ /* 0x000fca00080f1cff */
[----:B------:R-:W2:Y:S01]  /*16c0*/  LDG.E.64 R4, desc[UR6][R10.64] ;  /* 0x000000060a047981 */ /* 0x000ea2000c1e1b00 */
[----:B------:R-:W-:-:S04]  /*16d0*/  ISETP.GT.U32.AND P0, PT, R3, R49, PT ;  /* 0x000000310300720c */ /* 0x000fc80003f04070 */
[----:B------:R-:W-:-:S04]  /*16e0*/  SEL R17, RZ, 0x1980, !P0 ;  /* 0x00001980ff117807 */ /* 0x000fc80004000000 */
[----:B--2---:R-:W-:Y:S01]  /*16f0*/  IADD3 R4, P0, PT, R4, -R17, RZ ;  /* 0x8000001104047210 */ /* 0x004fe20007f1e0ff */
[----:B------:R-:W-:-:S03]  /*1700*/  IMAD.MOV.U32 R17, RZ, RZ, R0 ;  /* 0x000000ffff117224 */ /* 0x000fc600078e0000 */
[----:B------:R-:W-:Y:S02]  /*1710*/  IADD3.X R5, PT, PT, R5, -0x1, RZ, P0, !PT ;  /* 0xffffffff05057810 */ /* 0x000fe400007fe4ff */
[----:B------:R-:W-:-:S03]  /*1720*/  ISETP.GE.AND P0, PT, R42, 0x1, PT ;  /* 0x000000012a00780c */ /* 0x000fc60003f06270 */
[----:B------:R0:W-:Y:S10]  /*1730*/  STS.64 [R13+0x6600], R4 ;  /* 0x006600040d007388 */ /* 0x0001f40000000a00 */
[----:B------:R-:W-:Y:S05]  /*1740*/  @!P0 BRA `(.L_x_17) ;  /* 0x00000000006c8947 */ /* 0x000fea0003800000 */
[----:B------:R-:W-:Y:S01]  /*1750*/  BSSY B0, `(.L_x_18) ;  /* 0x0000019000007945 */ /* 0x000fe20003800000 */
[----:B------:R-:W-:Y:S02]  /*1760*/  IMAD.MOV.U32 R6, RZ, RZ, -0x1 ;  /* 0xffffffffff067424 */ /* 0x000fe400078e00ff */
[----:B------:R-:W-:Y:S02]  /*1770*/  IMAD.MOV.U32 R10, RZ, RZ, R42 ;  /* 0x000000ffff0a7224 */ /* 0x000fe400078e002a */
[----:B------:R-:W-:-:S07]  /*1780*/  IMAD.MOV.U32 R17, RZ, RZ, R0 ;  /* 0x000000ffff117224 */ /* 0x000fce00078e0000 */
.L_x_22:
[----:B0-----:R-:W0:Y:S01]  /*1790*/  LDC.64 R4, c[0x0][0x380] ;  /* 0x0000e000ff047b82 */ /* 0x001e220000000a00 */
[----:B------:R-:W-:Y:S01]  /*17a0*/  VIADD R19, R10, 0xffffffff ;  /* 0xffffffff0a137836 */ /* 0x000fe20000000000 */
[----:B------:R-:W-:Y:S03]  /*17b0*/  BSSY B2, `(.L_x_19) ;  /* 0x0000008000027945 */ /* 0x000fe60003800000 */
[----:B------:R-:W-:-:S04]  /*17c0*/  IMAD R11, R19, 0x100, R3 ;  /* 0x00000100130b7824 */ /* 0x000fc800078e0203 */
[----:B0-----:R-:W-:-:S07]  /*17d0*/  IMAD.WIDE R4, R11, 0x4, R4 ;  /* 0x000000040b047825 */ /* 0x001fce00078e0204 */
.L_x_20:
[----:B------:R-:W-:Y:S05]  /*17e0*/  YIELD ;  /* 0x0000000000007946 */ /* 0x000fea0003800000 */
[----:B------:R0:W-:Y:S06]  /*17f0*/  MEMBAR.SC.CTA ;  /* 0x0000000000007992 */ /* 0x0001ec0000000000 */
[----:B0-----:R-:W2:Y:S02]  /*1800*/  LDG.E.STRONG.SYS R11, desc[UR6][R4.64] ;  /* 0x00000006040b7981 */ /* 0x001ea4000c1f5900 */
[----:B--2---:R-:W-:-:S13]  /*1810*/  ISETP.NE.AND P0, PT, R11, RZ, PT ;  /* 0x000000ff0b00720c */ /* 0x004fda0003f05270 */
[----:B------:R-:W-:Y:S05]  /*1820*/  @!P0 BRA `(.L_x_20) ;  /* 0xfffffffc00ec8947 */ /* 0x000fea000383ffff */
[----:B------:R-:W-:Y:S05]  /*1830*/  BSYNC B2 ;  /* 0x0000000000027941 */ /* 0x000fea0003800000 */
.L_x_19:
[----:B------:R-:W-:Y:S01]  /*1840*/  BSSY.RECONVERGENT B2, `(.L_x_21) ;  /* 0x0000006000027945 */ /* 0x000fe20003800200 */
[C---:B------:R-:W-:Y:S02]  /*1850*/  ISETP.GT.AND P0, PT, R11.reuse, -0x1, PT ;  /* 0xffffffff0b00780c */ /* 0x040fe40003f04270 */
[----:B------:R-:W-:Y:S01]  /*1860*/  LOP3.LUT R4, R11, 0x3fffffff, RZ, 0xc0, !PT ;  /* 0x3fffffff0b047812 */ /* 0x000fe200078ec0ff */
[----:B------:R-:W-:Y:S05]  /*1870*/  WARPSYNC.EXCLUSIVE R6 ;  /* 0x0000000006007348 */ /* 0x000fea0003a00000 */
[----:B------:R-:W-:-:S05]  /*1880*/  IMAD.IADD R17, R4, 0x1, R17 ;  /* 0x0000000104117824 */ /* 0x000fca00078e0211 */
[----:B------:R-:W-:-:S07]  /*1890*/  VOTE.ANY R6, PT, P0 ;  /* 0x0000000000067806 */ /* 0x000fce00000e0100 */
[----:B------:R-:W-:Y:S05]  /*18a0*/  BSYNC.RECONVERGENT B2 ;  /* 0x0000000000027941 */ /* 0x000fea0003800200 */
.L_x_21:
[----:B------:R-:W-:Y:S01]  /*18b0*/  ISETP.GT.U32.AND P1, PT, R10, 0x1, PT ;  /* 0x000000010a00780c */ /* 0x000fe20003f24070 */
[----:B------:R-:W-:-:S12]  /*18c0*/  IMAD.MOV.U32 R10, RZ, RZ, R19 ;  /* 0x000000ffff0a7224 */ /* 0x000fd800078e0013 */
[----:B------:R-:W-:Y:S05]  /*18d0*/  @P0 BRA P1, `(.L_x_22) ;  /* 0xfffffffc00ac0947 */ /* 0x000fea000083ffff */
[----:B------:R-:W-:Y:S05]  /*18e0*/  BSYNC B0 ;  /* 0x0000000000007941 */ /* 0x000fea0003800000 */
.L_x_18:
[----:B------:R1:W2:Y:S02]  /*18f0*/  LDS.64 R4, [R13+0x6600] ;  /* 0x006600000d047984 */ /* 0x0002a40000000a00 */
.L_x_17:
[C---:B------:R-:W-:Y:S01]  /*1900*/  IMAD.IADD R19, R17.reuse, 0x1, -R0 ;  /* 0x0000000111137824 */ /* 0x040fe200078e0a00 */
[----:B------:R-:W-:-:S04]  /*1910*/  LOP3.LUT R11, R17, 0x80000000, RZ, 0xfc, !PT ;  /* 0x80000000110b7812 */ /* 0x000fc800078efcff */
[C---:B0-2---:R-:W-:Y:S01]  /*1920*/  IADD3 R4, P0, PT, R19.reuse, R4, RZ ;  /* 0x0000000413047210 */ /* 0x045fe20007f1e0ff */
[----:B------:R0:W-:Y:S03]  /*1930*/  STG.E.STRONG.SYS desc[UR6][R14.64], R11 ;  /* 0x0000000b0e007986 */ /* 0x0001e6000c115906 */
[----:B------:R-:W-:-:S05]  /*1940*/  LEA.HI.X.SX32 R5, R19, R5, 0x1, P0 ;  /* 0x0000000513057211 */ /* 0x000fca00000f0eff */
[----:B------:R0:W-:Y:S04]  /*1950*/  STS.64 [R13+0x6600], R4 ;  /* 0x006600040d007388 */ /* 0x0001e80000000a00 */
.L_x_16:
[----:B------:R-:W-:Y:S05]  /*1960*/  BSYNC B1 ;  /* 0x0000000000017941 */ /* 0x000fea0003800000 */
.L_x_15:
[----:B0-----:R-:W0:Y:S01]  /*1970*/  LDC R5, c[0x0][0x3c0] ;  /* 0x0000f000ff057b82 */ /* 0x001e220000000800 */
[----:B------:R-:W-:-:S07]  /*1980*/  IMAD R4, R49, 0x8, R7 ;  /* 0x0000000831047824 */ /* 0x000fce00078e0207 */
[----:B------:R-:W2:Y:S01]  /*1990*/  LDC.64 R16, c[0x0][0x390] ;  /* 0x0000e400ff107b82 */ /* 0x000ea20000000a00 */
[----:B0-----:R-:W-:Y:S02]  /*19a0*/  ISETP.GE.AND P0, PT, R47, R5, PT ;  /* 0x000000052f00720c */ /* 0x001fe40003f06270 */
[----:B--2---:R-:W-:-:S04]  /*19b0*/  ISETP.EQ.U32.AND P1, PT, R16, RZ, PT ;  /* 0x000000ff1000720c */ /* 0x004fc80003f22070 */
[----:B------:R-:W-:-:S04]  /*19c0*/  ISETP.EQ.OR.EX P0, PT, R17, RZ, !P0, P1 ;  /* 0x000000ff1100720c */ /* 0x000fc80004702710 */
[----:B------:R-:W-:-:S13]  /*19d0*/  ISETP.GT.U32.OR P0, PT, R3, 0xff, P0 ;  /* 0x000000ff0300780c */ /* 0x000fda0000704470 */
[----:B------:R-:W-:Y:S05]  /*19e0*/  @P0 BRA `(.L_x_23) ;  /* 0x0000000000240947 */ /* 0x000fea0003800000 */
[----:B------:R-:W0:Y:S01]  /*19f0*/  LDS.64 R10, [R13+0x6600] ;  /* 0x006600000d0a7984 */ /* 0x000e220000000a00 */
[C---:B------:R-:W-:Y:S02]  /*1a00*/  ISETP.GT.U32.AND P0, PT, R3.reuse, R49, PT ;  /* 0x000000310300720c */ /* 0x040fe40003f04070 */
[C---:B------:R-:W-:Y:S02]  /*1a10*/  LEA R6, P2, R3.reuse, R16, 0x3 ;  /* 0x0000001003067211 */ /* 0x040fe400078418ff */
[----:B------:R-:W-:Y:S02]  /*1a20*/  SEL R7, RZ, 0x1980, !P0 ;  /* 0x00001980ff077807 */ /* 0x000fe40004000000 */
[--C-:B------:R-:W-:Y:S02]  /*1a30*/  SHF.R.S32.HI R15, RZ, 0x1f, R0.reuse ;  /* 0x0000001fff0f7819 */ /* 0x100fe40000011400 */
[----:B0-----:R-:W-:Y:S02]  /*1a40*/  IADD3 R2, P0, P1, R10, R7, R0 ;  /* 0x000000070a027210 */ /* 0x001fe4000791e000 */
[----:B------:R-:W-:-:S02]  /*1a50*/  LEA.HI.X R7, R3, R17, RZ, 0x3, P2 ;  /* 0x0000001103077211 */ /* 0x000fc400010f1cff */
[----:B------:R-:W-:-:S05]  /*1a60*/  IADD3.X R3, PT, PT, R11, RZ, R15, P0, P1 ;  /* 0x000000ff0b037210 */ /* 0x000fca00007e240f */
[----:B------:R0:W-:Y:S04]  /*1a70*/  STG.E.64 desc[UR6][R6.64], R2 ;  /* 0x0000000206007986 */ /* 0x0001e8000c101b06 */
.L_x_23:
[----:B------:R-:W-:Y:S05]  /*1a80*/  WARPSYNC.ALL ;  /* 0x0000000000007948 */ /* 0x000fea0003800000 */
[----:B------:R-:W-:Y:S01]  /*1a90*/  BAR.SYNC.DEFER_BLOCKING 0x0 ;  /* 0x0000000000007b1d */ /* 0x000fe20000010000 */
[----:B------:R-:W-:-:S05]  /*1aa0*/  ISETP.GT.AND P0, PT, R47, R5, PT ;  /* 0x000000052f00720c */ /* 0x000fca0003f04270 */
[----:B0-----:R0:W2:Y:S08]  /*1ab0*/  LDS.64 R2, [R4+0x6600] ;  /* 0x0066000004027984 */ /* 0x0010b00000000a00 */
[----:B0-----:R-:W-:Y:S05]  /*1ac0*/  @P0 BRA `(.L_x_24) ;  /* 0x00000000005c0947 */ /* 0x001fea0003800000 */
[----:B------:R-:W0:Y:S01]  /*1ad0*/  LDCU.64 UR4, c[0x0][0x3a0] ;  /* 0x00007400ff0477ac */ /* 0x000e220008000a00 */
[----:B--2---:R-:W-:-:S05]  /*1ae0*/  IADD3 R0, P1, PT, R57, R2, RZ ;  /* 0x0000000239007210 */ /* 0x004fca0007f3e0ff */
[----:B------:R-:W-:Y:S01]  /*1af0*/  IMAD.X R7, RZ, RZ, R3, P1 ;  /* 0x000000ffff077224 */ /* 0x000fe200008e0603 */
[----:B0-----:R-:W-:-:S04]  /*1b00*/  LEA R2, P1, R0, UR4, 0x2 ;  /* 0x0000000400027c11 */ /* 0x001fc8000f8210ff */
[----:B------:R-:W-:-:S05]  /*1b10*/  LEA.HI.X R3, R0, UR5, R7, 0x2, P1 ;  /* 0x0000000500037c11 */ /* 0x000fca00088f1407 */
[----:B------:R2:W-:Y:S04]  /*1b20*/  STG.E desc[UR6][R2.64], R28 ;  /* 0x0000001c02007986 */ /* 0x0005e8000c101906 */
        /* <DEDUP_REMOVED lines=15> */
[----:B------:R2:W-:Y:S01]  /*1c20*/  STG.E desc[UR6][R2.64+0x800], R46 ;  /* 0x0008002e02007986 */ /* 0x0005e2000c101906 */
[----:B------:R-:W-:Y:S05]  /*1c30*/  BRA `(.L_x_25) ;  /* 0x0000000000e07947 */ /* 0x000fea0003800000 */
.L_x_24:
[----:B------:R-:W0:Y:S01]  /*1c40*/  LDCU.64 UR4, c[0x0][0x3a0] ;  /* 0x00007400ff0477ac */ /* 0x000e220008000a00 */
[----:B------:R-:W-:Y:S01]  /*1c50*/  IMAD R4, R42, -0x1980, R5 ;  /* 0xffffe6802a047824 */ /* 0x000fe200078e0205 */
[C---:B--2---:R-:W-:Y:S01]  /*1c60*/  IADD3 R0, P1, PT, R57.reuse, R2, RZ ;  /* 0x0000000239007210 */ /* 0x044fe20007f3e0ff */
[C---:B------:R-:W-:Y:S02]  /*1c70*/  VIADD R11, R57.reuse, 0x20 ;  /* 0x00000020390b7836 */ /* 0x040fe40000000000 */
[C---:B-1----:R-:W-:Y:S01]  /*1c80*/  VIADD R13, R57.reuse, 0x40 ;  /* 0x00000040390d7836 */ /* 0x042fe20000000000 */
[-C--:B------:R-:W-:Y:S01]  /*1c90*/  ISETP.GE.AND P5, PT, R57, R4.reuse, PT ;  /* 0x000000043900720c */ /* 0x080fe20003fa6270 */
[----:B------:R-:W-:Y:S01]  /*1ca0*/  IMAD.X R7, RZ, RZ, R3, P1 ;  /* 0x000000ffff077224 */ /* 0x000fe200008e0603 */
[-C--:B------:R-:W-:Y:S01]  /*1cb0*/  ISETP.GE.AND P4, PT, R11, R4.reuse, PT ;  /* 0x000000040b00720c */ /* 0x080fe20003f86270 */
[----:B------:R-:W-:Y:S01]  /*1cc0*/  VIADD R11, R57, 0x60 ;  /* 0x00000060390b7836 */ /* 0x000fe20000000000 */
[----:B------:R-:W-:Y:S01]  /*1cd0*/  ISETP.GE.AND P3, PT, R13, R4, PT ;  /* 0x000000040d00720c */ /* 0x000fe20003f66270 */
[----:B------:R-:W-:-:S02]  /*1ce0*/  VIADD R13, R57, 0x80 ;  /* 0x00000080390d7836 */ /* 0x000fc40000000000 */
[----:B------:R-:W-:Y:S01]  /*1cf0*/  VIADD R15, R57, 0xa0 ;  /* 0x000000a0390f7836 */ /* 0x000fe20000000000 */
[-C--:B------:R-:W-:Y:S01]  /*1d00*/  ISETP.GE.AND P2, PT, R11, R4.reuse, PT ;  /* 0x000000040b00720c */ /* 0x080fe20003f46270 */
[----:B------:R-:W-:Y:S01]  /*1d10*/  VIADD R11, R57, 0xc0 ;  /* 0x000000c0390b7836 */ /* 0x000fe20000000000 */
[C---:B0-----:R-:W-:Y:S02]  /*1d20*/  LEA R2, P1, R0.reuse, UR4, 0x2 ;  /* 0x0000000400027c11 */ /* 0x041fe4000f8210ff */
[-C--:B------:R-:W-:Y:S02]  /*1d30*/  ISETP.GE.AND P6, PT, R15, R4.reuse, PT ;  /* 0x000000040f00720c */ /* 0x080fe40003fc6270 */
[----:B------:R-:W-:Y:S02]  /*1d40*/  LEA.HI.X R3, R0, UR5, R7, 0x2, P1 ;  /* 0x0000000500037c11 */ /* 0x000fe400088f1407 */
[----:B------:R-:W-:Y:S01]  /*1d50*/  ISETP.GE.AND P1, PT, R13, R4, PT ;  /* 0x000000040d00720c */ /* 0x000fe20003f26270 */
[----:B------:R-:W-:-:S02]  /*1d60*/  VIADD R13, R57, 0xe0 ;  /* 0x000000e0390d7836 */ /* 0x000fc40000000000 */
[----:B------:R0:W-:Y:S01]  /*1d70*/  @!P5 STG.E desc[UR6][R2.64], R28 ;  /* 0x0000001c0200d986 */ /* 0x0001e2000c101906 */
[-C--:B------:R-:W-:Y:S01]  /*1d80*/  ISETP.GE.AND P5, PT, R11, R4.reuse, PT ;  /* 0x000000040b00720c */ /* 0x080fe20003fa6270 */
[----:B------:R-:W-:Y:S02]  /*1d90*/  VIADD R11, R57, 0x100 ;  /* 0x00000100390b7836 */ /* 0x000fe40000000000 */
[----:B------:R0:W-:Y:S01]  /*1da0*/  @!P4 STG.E desc[UR6][R2.64+0x80], R29 ;  /* 0x0000801d0200c986 */ /* 0x0001e2000c101906 */
[-C--:B------:R-:W-:Y:S01]  /*1db0*/  ISETP.GE.AND P4, PT, R13, R4.reuse, PT ;  /* 0x000000040d00720c */ /* 0x080fe20003f86270 */
[----:B------:R-:W-:Y:S02]  /*1dc0*/  VIADD R13, R57, 0x120 ;  /* 0x00000120390d7836 */ /* 0x000fe40000000000 */
[----:B------:R0:W-:Y:S01]  /*1dd0*/  @!P3 STG.E desc[UR6][R2.64+0x100], R30 ;  /* 0x0001001e0200b986 */ /* 0x0001e2000c101906 */
        /* <DEDUP_REMOVED lines=21> */
[----:B------:R-:W-:-:S03]  /*1f30*/  ISETP.GE.AND P2, PT, R13, R4, PT ;  /* 0x000000040d00720c */ /* 0x000fc60003f46270 */
[----:B------:R0:W-:Y:S01]  /*1f40*/  @!P1 STG.E desc[UR6][R2.64+0x500], R38 ;  /* 0x0005002602009986 */ /* 0x0001e2000c101906 */
[----:B------:R-:W-:-:S03]  /*1f50*/  ISETP.GE.AND P1, PT, R11, R4, PT ;  /* 0x000000040b00720c */ /* 0x000fc60003f26270 */
[----:B------:R0:W-:Y:S04]  /*1f60*/  @!P6 STG.E desc[UR6][R2.64+0x580], R39 ;  /* 0x000580270200e986 */ /* 0x0001e8000c101906 */
[----:B------:R0:W-:Y:S04]  /*1f70*/  @!P5 STG.E desc[UR6][R2.64+0x600], R40 ;  /* 0x000600280200d986 */ /* 0x0001e8000c101906 */
[----:B------:R0:W-:Y:S04]  /*1f80*/  @!P4 STG.E desc[UR6][R2.64+0x680], R43 ;  /* 0x0006802b0200c986 */ /* 0x0001e8000c101906 */
[----:B------:R0:W-:Y:S04]  /*1f90*/  @!P3 STG.E desc[UR6][R2.64+0x700], R44 ;  /* 0x0007002c0200b986 */ /* 0x0001e8000c101906 */
[----:B------:R0:W-:Y:S04]  /*1fa0*/  @!P2 STG.E desc[UR6][R2.64+0x780], R45 ;  /* 0x0007802d0200a986 */ /* 0x0001e8000c101906 */
[----:B------:R0:W-:Y:S02]  /*1fb0*/  @!P1 STG.E desc[UR6][R2.64+0x800], R46 ;  /* 0x0008002e02009986 */ /* 0x0001e4000c101906 */
.L_x_25:
[----:B------:R-:W-:Y:S05]  /*1fc0*/  @P0 BRA `(.L_x_26) ;  /* 0x0000000000480947 */ /* 0x000fea0003800000 */
[----:B------:R3:W5:Y:S04]  /*1fd0*/  LDG.E R11, desc[UR6][R8.64] ;  /* 0x00000006080b7981 */ /* 0x000768000c1e1900 */
[----:B-1----:R3:W5:Y:S04]  /*1fe0*/  LDG.E R13, desc[UR6][R8.64+0x80] ;  /* 0x00008006080d7981 */ /* 0x002768000c1e1900 */
[----:B------:R3:W5:Y:S04]  /*1ff0*/  LDG.E R15, desc[UR6][R8.64+0x100] ;  /* 0x00010006080f7981 */ /* 0x000768000c1e1900 */
[----:B------:R3:W5:Y:S04]  /*2000*/  LDG.E R17, desc[UR6][R8.64+0x180] ;  /* 0x0001800608117981 */ /* 0x000768000c1e1900 */
[----:B------:R3:W5:Y:S04]  /*2010*/  LDG.E R19, desc[UR6][R8.64+0x200] ;  /* 0x0002000608137981 */ /* 0x000768000c1e1900 */
[----:B------:R3:W5:Y:S04]  /*2020*/  LDG.E R21, desc[UR6][R8.64+0x280] ;  /* 0x0002800608157981 */ /* 0x000768000c1e1900 */
[----:B------:R3:W5:Y:S04]  /*2030*/  LDG.E R23, desc[UR6][R8.64+0x300] ;  /* 0x0003000608177981 */ /* 0x000768000c1e1900 */
[----:B------:R3:W5:Y:S04]  /*2040*/  LDG.E R25, desc[UR6][R8.64+0x380] ;  /* 0x0003800608197981 */ /* 0x000768000c1e1900 */
[----:B------:R3:W5:Y:S04]  /*2050*/  LDG.E R27, desc[UR6][R8.64+0x400] ;  /* 0x00040006081b7981 */ /* 0x000768000c1e1900 */
[----:B0-2---:R3:W5:Y:S04]  /*2060*/  LDG.E R29, desc[UR6][R8.64+0x480] ;  /* 0x00048006081d7981 */ /* 0x005768000c1e1900 */
        /* <DEDUP_REMOVED lines=8> */
.L_x_26:
[----:B------:R-:W-:Y:S02]  /*20f0*/  IMAD.IADD R54, R5, 0x1, -R54 ;  /* 0x0000000105367824 */ /* 0x000fe400078e0a36 */
[C---:B0-2---:R-:W-:Y:S02]  /*2100*/  VIADD R3, R57.reuse, 0x20 ;  /* 0x0000002039037836 */ /* 0x045fe40000000000 */
[C---:B------:R-:W-:Y:S01]  /*2110*/  VIADD R45, R57.reuse, 0x40 ;  /* 0x00000040392d7836 */ /* 0x040fe20000000000 */
[CC--:B------:R-:W-:Y:S01]  /*2120*/  ISETP.GE.AND P5, PT, R57.reuse, R54.reuse, PT ;  /* 0x000000363900720c */ /* 0x0c0fe20003fa6270 */
[----:B------:R-:W-:Y:S01]  /*2130*/  VIADD R47, R57, 0x80 ;  /* 0x00000080392f7836 */ /* 0x000fe20000000000 */
[-C--:B------:R-:W-:Y:S01]  /*2140*/  ISETP.GE.AND P4, PT, R3, R54.reuse, PT ;  /* 0x000000360300720c */ /* 0x080fe20003f86270 */
[----:B------:R-:W-:Y:S01]  /*2150*/  VIADD R3, R57, 0x60 ;  /* 0x0000006039037836 */ /* 0x000fe20000000000 */
[-C--:B------:R-:W-:Y:S01]  /*2160*/  ISETP.GE.AND P3, PT, R45, R54.reuse, PT ;  /* 0x000000362d00720c */ /* 0x080fe20003f66270 */
[----:B------:R-:W-:Y:S01]  /*2170*/  VIADD R45, R57, 0xa0 ;  /* 0x000000a0392d7836 */ /* 0x000fe20000000000 */
[----:B------:R-:W-:-:S02]  /*2180*/  ISETP.GE.AND P1, PT, R47, R54, PT ;  /* 0x000000362f00720c */ /* 0x000fc40003f26270 */
[-C--:B------:R-:W-:Y:S01]  /*2190*/  ISETP.GE.AND P2, PT, R3, R54.reuse, PT ;  /* 0x000000360300720c */ /* 0x080fe20003f46270 */
[----:B------:R-:W-:Y:S01]  /*21a0*/  VIADD R3, R57, 0xc0 ;  /* 0x000000c039037836 */ /* 0x000fe20000000000 */
[-C--:B------:R-:W-:Y:S01]  /*21b0*/  ISETP.GE.AND P6, PT, R45, R54.reuse, PT ;  /* 0x000000362d00720c */ /* 0x080fe20003fc6270 */
[----:B------:R-:W-:Y:S02]  /*21c0*/  VIADD R45, R57, 0xe0 ;  /* 0x000000e0392d7836 */ /* 0x000fe40000000000 */
[----:B------:R0:W5:Y:S01]  /*21d0*/  @!P5 LDG.E R11, desc[UR6][R8.64] ;  /* 0x00000006080bd981 */ /* 0x000162000c1e1900 */
[-C--:B------:R-:W-:Y:S01]  /*21e0*/  ISETP.GE.AND P5, PT, R3, R54.reuse, PT ;  /* 0x000000360300720c */ /* 0x080fe20003fa6270 */
[----:B------:R-:W-:Y:S02]  /*21f0*/  VIADD R3, R57, 0x100 ;  /* 0x0000010039037836 */ /* 0x000fe40000000000 */
[----:B-1----:R0:W5:Y:S01]  /*2200*/  @!P4 LDG.E R13, desc[UR6][R8.64+0x80] ;  /* 0x00008006080dc981 */ /* 0x002162000c1e1900 */
[----:B------:R-:W-:Y:S01]  /*2210*/  ISETP.GE.AND P4, PT, R45, R54, PT ;  /* 0x000000362d00720c */ /* 0x000fe20003f86270 */
[----:B------:R-:W-:-:S02]  /*2220*/  VIADD R45, R57, 0x120 ;  /* 0x00000120392d7836 */ /* 0x000fc40000000000 */
[----:B------:R0:W5:Y:S01]  /*2230*/  @!P3 LDG.E R15, desc[UR6][R8.64+0x100] ;  /* 0x00010006080fb981 */ /* 0x000162000c1e1900 */
[-C--:B------:R-:W-:Y:S01]  /*2240*/  ISETP.GE.AND P3, PT, R3, R54.reuse, PT ;  /* 0x000000360300720c */ /* 0x080fe20003f66270 */
[----:B------:R-:W-:Y:S02]  /*2250*/  VIADD R3, R57, 0x140 ;  /* 0x0000014039037836 */ /* 0x000fe40000000000 */
[----:B------:R0:W5:Y:S01]  /*2260*/  @!P2 LDG.E R17, desc[UR6][R8.64+0x180] ;  /* 0x000180060811a981 */ /* 0x000162000c1e1900 */
[-C--:B------:R-:W-:Y:S01]  /*2270*/  ISETP.GE.AND P2, PT, R45, R54.reuse, PT ;  /* 0x000000362d00720c */ /* 0x080fe20003f46270 */
[----:B------:R-:W-:Y:S02]  /*2280*/  VIADD R45, R57, 0x160 ;  /* 0x00000160392d7836 */ /* 0x000fe40000000000 */
[----:B------:R0:W5:Y:S01]  /*2290*/  @!P1 LDG.E R19, desc[UR6][R8.64+0x200] ;  /* 0x0002000608139981 */ /* 0x000162000c1e1900 */
        /* <DEDUP_REMOVED lines=15> */
[----:B------:R-:W-:-:S03]  /*2390*/  ISETP.GE.AND P2, PT, R45, R54, PT ;  /* 0x000000362d00720c */ /* 0x000fc60003f46270 */
[----:B------:R0:W5:Y:S01]  /*23a0*/  @!P1 LDG.E R31, desc[UR6][R8.64+0x500] ;  /* 0x00050006081f9981 */ /* 0x000162000c1e1900 */
[----:B------:R-:W-:-:S03]  /*23b0*/  ISETP.GE.AND P1, PT, R3, R54, PT ;  /* 0x000000360300720c */ /* 0x000fc60003f26270 */
[----:B------:R0:W5:Y:S04]  /*23c0*/  @!P6 LDG.E R33, desc[UR6][R8.64+0x580] ;  /* 0x000580060821e981 */ /* 0x000168000c1e1900 */
[----:B------:R0:W5:Y:S04]  /*23d0*/  @!P5 LDG.E R35, desc[UR6][R8.64+0x600] ;  /* 0x000600060823d981 */ /* 0x000168000c1e1900 */
[----:B------:R0:W5:Y:S04]  /*23e0*/  @!P4 LDG.E R37, desc[UR6][R8.64+0x680] ;  /* 0x000680060825c981 */ /* 0x000168000c1e1900 */
[----:B------:R0:W5:Y:S04]  /*23f0*/  @!P3 LDG.E R39, desc[UR6][R8.64+0x700] ;  /* 0x000700060827b981 */ /* 0x000168000c1e1900 */
[----:B------:R0:W5:Y:S04]  /*2400*/  @!P2 LDG.E R41, desc[UR6][R8.64+0x780] ;  /* 0x000780060829a981 */ /* 0x000168000c1e1900 */
[----:B------:R0:W5:Y:S02]  /*2410*/  @!P1 LDG.E R43, desc[UR6][R8.64+0x800] ;  /* 0x00080006082b9981 */ /* 0x000164000c1e1900 */
.L_x_27:
[----:B------:R-:W-:Y:S05]  /*2420*/  @P0 BRA `(.L_x_28) ;  /* 0x0000000000540947 */ /* 0x000fea0003800000 */
[----:B------:R-:W1:Y:S02]  /*2430*/  LDCU.64 UR4, c[0x0][0x3b0] ;  /* 0x00007600ff0477ac */ /* 0x000e640008000a00 */
[----:B-1----:R-:W-:-:S04]  /*2440*/  LEA R2, P0, R0, UR4, 0x2 ;  /* 0x0000000400027c11 */ /* 0x002fc8000f8010ff */
[----:B------:R-:W-:-:S05]  /*2450*/  LEA.HI.X R3, R0, UR5, R7, 0x2, P0 ;  /* 0x0000000500037c11 */ /* 0x000fca00080f1407 */
[----:B-----5:R-:W-:Y:S04]  /*2460*/  STG.E desc[UR6][R2.64], R11 ;  /* 0x0000000b02007986 */ /* 0x020fe8000c101906 */
[----:B------:R-:W-:Y:S04]  /*2470*/  STG.E desc[UR6][R2.64+0x80], R13 ;  /* 0x0000800d02007986 */ /* 0x000fe8000c101906 */
        /* <DEDUP_REMOVED lines=14> */
[----:B------:R-:W-:Y:S01]  /*2560*/  STG.E desc[UR6][R2.64+0x800], R43 ;  /* 0x0008002b02007986 */ /* 0x000fe2000c101906 */
[----:B------:R-:W-:Y:S05]  /*2570*/  EXIT ;  /* 0x000000000000794d */ /* 0x000fea0003800000 */
.L_x_28:
[----:B------:R-:W1:Y:S01]  /*2580*/  LDCU.64 UR4, c[0x0][0x3b0] ;  /* 0x00007600ff0477ac */ /* 0x000e620008000a00 */
[----:B------:R-:W-:Y:S02]  /*2590*/  IMAD R42, R42, -0x1980, R5 ;  /* 0xffffe6802a2a7824 */ /* 0x000fe400078e0205 */
[C---:B------:R-:W-:Y:S02]  /*25a0*/  VIADD R5, R57.reuse, 0x40 ;  /* 0x0000004039057836 */ /* 0x040fe40000000000 */
[C---:B------:R-:W-:Y:S01]  /*25b0*/  VIADD R3, R57.reuse, 0x20 ;  /* 0x0000002039037836 */ /* 0x040fe20000000000 */
[CC--:B------:R-:W-:Y:S01]  /*25c0*/  ISETP.GE.AND P3, PT, R57.reuse, R42.reuse, PT ;  /* 0x0000002a3900720c */ /* 0x0c0fe20003f66270 */
[----:B0--3--:R-:W-:Y:S01]  /*25d0*/  VIADD R9, R57, 0x60 ;  /* 0x0000006039097836 */ /* 0x009fe20000000000 */
[-C--:B------:R-:W-:Y:S01]  /*25e0*/  ISETP.GE.AND P1, PT, R5, R42.reuse, PT ;  /* 0x0000002a0500720c */ /* 0x080fe20003f26270 */
[----:B------:R-:W-:Y:S01]  /*25f0*/  VIADD R5, R57, 0x80 ;  /* 0x0000008039057836 */ /* 0x000fe20000000000 */
[-C--:B------:R-:W-:Y:S01]  /*2600*/  ISETP.GE.AND P2, PT, R3, R42.reuse, PT ;  /* 0x0000002a0300720c */ /* 0x080fe20003f46270 */
[----:B------:R-:W-:Y:S01]  /*2610*/  VIADD R45, R57, 0xc0 ;  /* 0x000000c0392d7836 */ /* 0x000fe20000000000 */
[-C--:B------:R-:W-:Y:S01]  /*2620*/  ISETP.GE.AND P0, PT, R9, R42.reuse, PT ;  /* 0x0000002a0900720c */ /* 0x080fe20003f06270 */
[----:B------:R-:W-:Y:S01]  /*2630*/  VIADD R9, R57, 0xa0 ;  /* 0x000000a039097836 */ /* 0x000fe20000000000 */
[----:B------:R-:W-:Y:S01]  /*2640*/  ISETP.GE.AND P6, PT, R5, R42, PT ;  /* 0x0000002a0500720c */ /* 0x000fe20003fc6270 */
[----:B------:R-:W-:Y:S01]  /*2650*/  VIADD R5, R57, 0xe0 ;  /* 0x000000e039057836 */ /* 0x000fe20000000000 */
[----:B-1----:R-:W-:-:S02]  /*2660*/  LEA R2, P4, R0, UR4, 0x2 ;  /* 0x0000000400027c11 */ /* 0x002fc4000f8810ff */
[-C--:B------:R-:W-:Y:S02]  /*2670*/  ISETP.GE.AND P5, PT, R9, R42.reuse, PT ;  /* 0x0000002a0900720c */ /* 0x080fe40003fa6270 */
[----:B------:R-:W-:Y:S01]  /*2680*/  LEA.HI.X R3, R0, UR5, R7, 0x2, P4 ;  /* 0x0000000500037c11 */ /* 0x000fe2000a0f1407 */
[----:B------:R-:W-:Y:S01]  /*2690*/  VIADD R7, R57, 0x100 ;  /* 0x0000010039077836 */ /* 0x000fe20000000000 */
[----:B------:R-:W-:-:S03]  /*26a0*/  ISETP.GE.AND P4, PT, R45, R42, PT ;  /* 0x0000002a2d00720c */ /* 0x000fc60003f86270 */
[----:B-----5:R0:W-:Y:S01]  /*26b0*/  @!P3 STG.E desc[UR6][R2.64], R11 ;  /* 0x0000000b0200b986 */ /* 0x0201e2000c101906 */
        /* <DEDUP_REMOVED lines=19> */
[C---:B------:R-:W-:Y:S02]  /*27f0*/  VIADD R5, R57.reuse, 0x1e0 ;  /* 0x000001e039057836 */ /* 0x040fe40000000000 */
[----:B------:R-:W-:Y:S01]  /*2800*/  VIADD R57, R57, 0x200 ;  /* 0x0000020039397836 */ /* 0x000fe20000000000 */
[----:B------:R0:W-:Y:S01]  /*2810*/  @!P3 STG.E desc[UR6][R2.64+0x380], R25 ;  /* 0x000380190200b986 */ /* 0x0001e2000c101906 */
[----:B------:R-:W-:-:S03]  /*2820*/  ISETP.GE.AND P3, PT, R7, R42, PT ;  /* 0x0000002a0700720c */ /* 0x000fc60003f66270 */
        /* <DEDUP_REMOVED lines=9> */
[----:B------:R0:W-:Y:S01]  /*28c0*/  @!P2 STG.E desc[UR6][R2.64+0x780], R41 ;  /* 0x000780290200a986 */ /* 0x0001e2000c101906 */
[----:B------:R-:W-:Y:S05]  /*28d0*/  @P1 EXIT ;  /* 0x000000000000194d */ /* 0x000fea0003800000 */
[----:B------:R-:W-:Y:S01]  /*28e0*/  STG.E desc[UR6][R2.64+0x800], R43 ;  /* 0x0008002b02007986 */ /* 0x000fe2000c101906 */
[----:B------:R-:W-:Y:S05]  /*28f0*/  EXIT ;  /* 0x000000000000794d */ /* 0x000fea0003800000 */
.L_x_14:
[----:B------:R-:W-:Y:S01]  /*2900*/  IMAD.MOV.U32 R2, RZ, RZ, RZ ;  /* 0x000000ffff027224 */ /* 0x000fe200078e00ff */
[C---:B------:R-:W-:Y:S01]  /*2910*/  ISETP.GT.U32.AND P0, PT, R3.reuse, 0x1f, PT ;  /* 0x0000001f0300780c */ /* 0x040fe20003f04070 */
[----:B------:R-:W-:Y:S05]  /*2920*/  WARPSYNC.ALL ;  /* 0x0000000000007948 */ /* 0x000fea0003800000 */
[----:B------:R-:W-:-:S04]  /*2930*/  IMAD.HI.U32 R14, R3, 0x15555556, R2 ;  /* 0x15555556030e7827 */ /* 0x000fc800078e0002 */
[----:B------:R-:W-:-:S05]  /*2940*/  IMAD R15, R14, 0x4, R7 ;  /* 0x000000040e0f7824 */ /* 0x000fca00078e0207 */
[----:B------:R0:W-:Y:S01]  /*2950*/  STS [R15+0x3410], R0 ;  /* 0x003410000f007388 */ /* 0x0001e20000000800 */
[----:B------:R-:W-:Y:S06]  /*2960*/  BAR.SYNC.DEFER_BLOCKING 0x0 ;  /* 0x0000000000007b1d */ /* 0x000fec0000010000 */
[----:B------:R-:W-:Y:S05]  /*2970*/  @P0 BRA `(.L_x_29) ;  /* 0x0000000000dc0947 */ /* 0x000fea0003800000 */
[----:B------:R-:W-:Y:S01]  /*2980*/  IMAD R14, R3, 0x34, R7 ;  /* 0x00000034030e7824 */ /* 0x000fe200078e0207 */
[----:B------:R-:W-:-:S04]  /*2990*/  UMOV UR8, 0xffffffff ;  /* 0xffffffff00087882 */ /* 0x000fc80000000000 */
[----:B------:R-:W-:Y:S04]  /*29a0*/  LDS R28, [R14+0x3410] ;  /* 0x003410000e1c7984 */ /* 0x000fe80000000800 */
[----:B------:R-:W-:Y:S04]  /*29b0*/  LDS R29, [R14+0x3414] ;  /* 0x003414000e1d7984 */ /* 0x000fe80000000800 */
[----:B------:R-:W1:Y:S04]  /*29c0*/  LDS R30, [R14+0x3418] ;  /* 0x003418000e1e7984 */ /* 0x000e680000000800 */
[----:B------:R-:W-:Y:S04]  /*29d0*/  LDS R31, [R14+0x341c] ;  /* 0x00341c000e1f7984 */ /* 0x000fe80000000800 */
[----:B------:R-:W2:Y:S04]  /*29e0*/  LDS R32, [R14+0x3420] ;  /* 0x003420000e207984 */ /* 0x000ea80000000800 */
[----:B------:R-:W-:Y:S04]  /*29f0*/  LDS R33, [R14+0x3424] ;  /* 0x003424000e217984 */ /* 0x000fe80000000800 */
[----:B------:R-:W3:Y:S04]  /*2a00*/  LDS R34, [R14+0x3428] ;  /* 0x003428000e227984 */ /* 0x000ee80000000800 */
[----:B------:R-:W-:Y:S04]  /*2a10*/  LDS R35, [R14+0x342c] ;  /* 0x00342c000e237984 */ /* 0x000fe80000000800 */
[----:B------:R-:W4:Y:S04]  /*2a20*/  LDS R36, [R14+0x3430] ;  /* 0x003430000e247984 */ /* 0x000f280000000800 */
[----:B------:R-:W-:Y:S04]  /*2a30*/  LDS R37, [R14+0x3434] ;  /* 0x003434000e257984 */ /* 0x000fe80000000800 */
[----:B------:R-:W5:Y:S04]  /*2a40*/  LDS R38, [R14+0x3438] ;  /* 0x003438000e267984 */ /* 0x000f680000000800 */
[----:B------:R-:W0:Y:S01]  /*2a50*/  LDS R39, [R14+0x343c] ;  /* 0x00343c000e277984 */ /* 0x000e220000000800 */
[----:B-1----:R-:W-:-:S04]  /*2a60*/  IADD3 R40, PT, PT, R30, R29, R28 ;  /* 0x0000001d1e287210 */ /* 0x002fc80007ffe01c */
[----:B--2---:R-:W-:-:S04]  /*2a70*/  IADD3 R40, PT, PT, R32, R40, R31 ;  /* 0x0000002820287210 */ /* 0x004fc80007ffe01f */
[----:B---3--:R-:W-:-:S04]  /*2a80*/  IADD3 R40, PT, PT, R34, R40, R33 ;  /* 0x0000002822287210 */ /* 0x008fc80007ffe021 */
[----:B----4-:R-:W-:-:S04]  /*2a90*/  IADD3 R40, PT, PT, R36, R40, R35 ;  /* 0x0000002824287210 */ /* 0x010fc80007ffe023 */
[----:B-----5:R-:W-:-:S05]  /*2aa0*/  IADD3 R40, PT, PT, R38, R40, R37 ;  /* 0x0000002826287210 */ /* 0x020fca0007ffe025 */
[----:B0-----:R-:W-:Y:S01]  /*2ab0*/  IMAD.IADD R39, R39, 0x1, R40 ;  /* 0x0000000127277824 */ /* 0x001fe200078e0228 */
[----:B------:R-:W-:Y:S06]  /*2ac0*/  BRA.DIV UR8, `(.L_x_30) ;  /* 0x0000007a08547947 */ /* 0x000fec000b800000 */
[----:B------:R-:W0:Y:S02]  /*2ad0*/  SHFL.UP P0, R40, R39, 0x1, RZ ;  /* 0x0420000027287989 */ /* 0x000e2400000000ff */
[----:B0-----:R-:W-:-:S05]  /*2ae0*/  @P0 IMAD.IADD R40, R39, 0x1, R40 ;  /* 0x0000000127280824 */ /* 0x001fca00078e0228 */
[----:B------:R-:W0:Y:S02]  /*2af0*/  SHFL.UP P0, R43, R40, 0x2, RZ ;  /* 0x04400000282b7989 */ /* 0x000e2400000000ff */
[----:B0-----:R-:W-:-:S05]  /*2b00*/  @P0 IMAD.IADD R43, R40, 0x1, R43 ;  /* 0x00000001282b0824 */ /* 0x001fca00078e022b */
[----:B------:R-:W0:Y:S02]  /*2b10*/  SHFL.UP P0, R44, R43, 0x4, RZ ;  /* 0x048000002b2c7989 */ /* 0x000e2400000000ff */
[----:B0-----:R-:W-:-:S05]  /*2b20*/  @P0 IMAD.IADD R44, R43, 0x1, R44 ;  /* 0x000000012b2c0824 */ /* 0x001fca00078e022c */
[----:B------:R-:W0:Y:S02]  /*2b30*/  SHFL.UP P0, R45, R44, 0x8, RZ ;  /* 0x050000002c2d7989 */ /* 0x000e2400000000ff */
[----:B0-----:R-:W-:-:S05]  /*2b40*/  @P0 IMAD.IADD R45, R44, 0x1, R45 ;  /* 0x000000012c2d0824 */ /* 0x001fca00078e022d */
[----:B------:R0:W1:Y:S02]  /*2b50*/  SHFL.UP P0, R46, R45, 0x10, RZ ;  /* 0x060000002d2e7989 */ /* 0x00006400000000ff */
.L_x_120:
[----:B-1----:R-:W-:-:S04]  /*2b60*/  @P0 IMAD.IADD R46, R45, 0x1, R46 ;  /* 0x000000012d2e0824 */ /* 0x002fc800078e022e */
[----:B------:R-:W-:-:S04]  /*2b70*/  IMAD.IADD R39, R46, 0x1, -R39 ;  /* 0x000000012e277824 */ /* 0x000fc800078e0a27 */
[----:B------:R-:W-:Y:S01]  /*2b80*/  IMAD.IADD R28, R28, 0x1, R39 ;  /* 0x000000011c1c7824 */ /* 0x000fe200078e0227 */
[----:B------:R1:W-:Y:S03]  /*2b90*/  STS [R14+0x3410], R39 ;  /* 0x003410270e007388 */ /* 0x0003e60000000800 */
        /* <DEDUP_REMOVED lines=19> */
[----:B------:R1:W-:Y:S04]  /*2cd0*/  STS [R14+0x3438], R37 ;  /* 0x003438250e007388 */ /* 0x0003e80000000800 */
[----:B------:R1:W-:Y:S02]  /*2ce0*/  STS [R14+0x343c], R43 ;  /* 0x00343c2b0e007388 */ /* 0x0003e40000000800 */
.L_x_29:
[----:B------:R-:W-:Y:S05]  /*2cf0*/  WARPSYNC.ALL ;  /* 0x0000000000007948 */ /* 0x000fea0003800000 */
[----:B------:R-:W-:Y:S01]  /*2d00*/  BAR.SYNC.DEFER_BLOCKING 0x0 ;  /* 0x0000000000007b1d */ /* 0x000fe20000010000 */
[----:B------:R-:W-:Y:S02]  /*2d10*/  ISETP.NE.AND P0, PT, R50, RZ, PT ;  /* 0x000000ff3200720c */ /* 0x000fe40003f05270 */
[----:B-1----:R-:W-:-:S03]  /*2d20*/  SHF.R.U32.HI R28, RZ, UR5, R27 ;  /* 0x00000005ff1c7c19 */ /* 0x002fc6000801161b */
[----:B------:R-:W-:Y:S01]  /*2d30*/  BSSY.RECONVERGENT B0, `(.L_x_31) ;  /* 0x0000028000007945 */ /* 0x000fe20003800200 */
[----:B------:R-:W-:Y:S01]  /*2d40*/  LOP3.LUT R28, R28, UR4, RZ, 0x30, !PT ;  /* 0x000000041c1c7c12 */ /* 0x000fe2000f8e30ff */
[----:B0-----:R-:W0:Y:S06]  /*2d50*/  LDS R15, [R15+0x3410] ;  /* 0x003410000f0f7984 */ /* 0x001e2c0000000800 */
[----:B------:R-:W-:Y:S05]  /*2d60*/  @P0 BRA `(.L_x_32) ;  /* 0x0000000000900947 */ /* 0x000fea0003800000 */
[----:B------:R-:W0:Y:S04]  /*2d70*/  LDS R14, [R51] ;  /* 0x00000000330e7984 */ /* 0x000e280000000800 */
[----:B------:R-:W1:Y:S04]  /*2d80*/  LDS R30, [R51+0x400] ;  /* 0x00040000331e7984 */ /* 0x000e680000000800 */
[----:B------:R-:W2:Y:S04]  /*2d90*/  LDS R32, [R51+0x800] ;  /* 0x0008000033207984 */ /* 0x000ea80000000800 */
[----:B------:R-:W3:Y:S04]  /*2da0*/  LDS R34, [R51+0xc00] ;  /* 0x000c000033227984 */ /* 0x000ee80000000800 */
[----:B------:R-:W4:Y:S04]  /*2db0*/  LDS R36, [R51+0x1000] ;  /* 0x0010000033247984 */ /* 0x000f280000000800 */
[----:B------:R-:W5:Y:S04]  /*2dc0*/  LDS R38, [R51+0x1400] ;  /* 0x0014000033267984 */ /* 0x000f680000000800 */
[----:B------:R-:W5:Y:S04]  /*2dd0*/  LDS R40, [R51+0x1800] ;  /* 0x0018000033287984 */ /* 0x000f680000000800 */
[----:B------:R-:W5:Y:S04]  /*2de0*/  LDS R44, [R51+0x1c00] ;  /* 0x001c0000332c7984 */ /* 0x000f680000000800 */
[----:B------:R-:W5:Y:S04]  /*2df0*/  LDS R46, [R51+0x2000] ;  /* 0x00200000332e7984 */ /* 0x000f680000000800 */
[----:B------:R-:W5:Y:S04]  /*2e00*/  LDS R58, [R51+0x2400] ;  /* 0x00240000333a7984 */ /* 0x000f680000000800 */
[----:B------:R-:W5:Y:S01]  /*2e10*/  LDS R60, [R51+0x2800] ;  /* 0x00280000333c7984 */ /* 0x000f620000000800 */
[----:B0-----:R-:W-:-:S03]  /*2e20*/  IMAD.IADD R14, R15, 0x1, R14 ;  /* 0x000000010f0e7824 */ /* 0x001fc600078e020e */
[----:B------:R-:W0:Y:S01]  /*2e30*/  LDS R62, [R51+0x2c00] ;  /* 0x002c0000333e7984 */ /* 0x000e220000000800 */
[C---:B-1----:R-:W-:Y:S02]  /*2e40*/  IMAD.IADD R30, R15.reuse, 0x1, R30 ;  /* 0x000000010f1e7824 */ /* 0x042fe400078e021e */
[C---:B--2---:R-:W-:Y:S01]  /*2e50*/  IMAD.IADD R32, R15.reuse, 0x1, R32 ;  /* 0x000000010f207824 */ /* 0x044fe200078e0220 */
[----:B------:R1:W-:Y:S01]  /*2e60*/  STS [R51], R14 ;  /* 0x0000000e33007388 */ /* 0x0003e20000000800 */
[----:B---3--:R-:W-:-:S03]  /*2e70*/  IMAD.IADD R34, R15, 0x1, R34 ;  /* 0x000000010f227824 */ /* 0x008fc600078e0222 */
[----:B------:R1:W-:Y:S01]  /*2e80*/  STS [R51+0x400], R30 ;  /* 0x0004001e33007388 */ /* 0x0003e20000000800 */
[----:B----4-:R-:W-:-:S03]  /*2e90*/  IMAD.IADD R36, R15, 0x1, R36 ;  /* 0x000000010f247824 */ /* 0x010fc600078e0224 */
[----:B------:R1:W-:Y:S01]  /*2ea0*/  STS [R51+0x800], R32 ;  /* 0x0008002033007388 */ /* 0x0003e20000000800 */
[----:B-----5:R-:W-:-:S03]  /*2eb0*/  IMAD.IADD R38, R15, 0x1, R38 ;  /* 0x000000010f267824 */ /* 0x020fc600078e0226 */
[----:B------:R1:W-:Y:S01]  /*2ec0*/  STS [R51+0xc00], R34 ;  /* 0x000c002233007388 */ /* 0x0003e20000000800 */
[----:B------:R-:W-:-:S03]  /*2ed0*/  IMAD.IADD R40, R15, 0x1, R40 ;  /* 0x000000010f287824 */ /* 0x000fc600078e0228 */
        /* <DEDUP_REMOVED lines=9> */
[----:B0-----:R-:W-:-:S03]  /*2f70*/  IMAD.IADD R62, R15, 0x1, R62 ;  /* 0x000000010f3e7824 */ /* 0x001fc600078e023e */
[----:B------:R1:W-:Y:S04]  /*2f80*/  STS [R51+0x2400], R58 ;  /* 0x0024003a33007388 */ /* 0x0003e80000000800 */
[----:B------:R1:W-:Y:S04]  /*2f90*/  STS [R51+0x2800], R60 ;  /* 0x0028003c33007388 */ /* 0x0003e80000000800 */
[----:B------:R1:W-:Y:S02]  /*2fa0*/  STS [R51+0x2c00], R62 ;  /* 0x002c003e33007388 */ /* 0x0003e40000000800 */
.L_x_32:
[----:B------:R-:W-:Y:S05]  /*2fb0*/  BSYNC.RECONVERGENT B0 ;  /* 0x0000000000007941 */ /* 0x000fea0003800200 */
.L_x_31:
[----:B------:R-:W-:Y:S01]  /*2fc0*/  BAR.SYNC.DEFER_BLOCKING 0x0 ;  /* 0x0000000000007b1d */ /* 0x000fe20000010000 */
[----:B------:R-:W-:Y:S01]  /*2fd0*/  R2P PR, R28, 0x7f ;  /* 0x0000007f1c007804 */ /* 0x000fe20000000000 */
[----:B------:R-:W-:-:S04]  /*2fe0*/  IMAD.MOV.U32 R47, RZ, RZ, RZ ;  /* 0x000000ffff2f7224 */ /* 0x000fc800078e00ff */
[----:B------:R-:W-:Y:S08]  /*2ff0*/  BSSY.RECONVERGENT B0, `(.L_x_33) ;  /* 0x0000024000007945 */ /* 0x000ff00003800200 */
[----:B-1----:R-:W-:Y:S02]  /*3000*/  VOTE.ANY R14, PT, P0 ;  /* 0x00000000000e7806 */ /* 0x002fe400000e0100 */
[----:B------:R-:W-:-:S02]  /*3010*/  VOTE.ANY R29, PT, P1 ;  /* 0x00000000001d7806 */ /* 0x000fc400008e0100 */
[----:B------:R-:W-:Y:S02]  /*3020*/  @!P0 LOP3.LUT R14, RZ, R14, RZ, 0x33, !PT ;  /* 0x0000000eff0e8212 */ /* 0x000fe400078e33ff */
[----:B------:R-:W-:Y:S02]  /*3030*/  VOTE.ANY R31, PT, P2 ;  /* 0x00000000001f7806 */ /* 0x000fe400010e0100 */
[----:B------:R-:W-:Y:S02]  /*3040*/  @!P1 LOP3.LUT R29, RZ, R29, RZ, 0x33, !PT ;  /* 0x0000001dff1d9212 */ /* 0x000fe400078e33ff */
[----:B------:R-:W-:Y:S02]  /*3050*/  VOTE.ANY R33, PT, P3 ;  /* 0x0000000000217806 */ /* 0x000fe400018e0100 */
[----:B------:R-:W-:Y:S02]  /*3060*/  @!P2 LOP3.LUT R31, RZ, R31, RZ, 0x33, !PT ;  /* 0x0000001fff1fa212 */ /* 0x000fe400078e33ff */
[----:B------:R-:W-:-:S02]  /*3070*/  LOP3.LUT R14, R29, R14, RZ, 0xc0, !PT ;  /* 0x0000000e1d0e7212 */ /* 0x000fc400078ec0ff */
[----:B------:R-:W-:Y:S02]  /*3080*/  @!P3 LOP3.LUT R33, RZ, R33, RZ, 0x33, !PT ;  /* 0x00000021ff21b212 */ /* 0x000fe400078e33ff */
[----:B------:R-:W-:Y:S02]  /*3090*/  LOP3.LUT R14, R31, R14, RZ, 0xc0, !PT ;  /* 0x0000000e1f0e7212 */ /* 0x000fe400078ec0ff */
[----:B------:R-:W-:Y:S02]  /*30a0*/  VOTE.ANY R29, PT, P4 ;  /* 0x00000000001d7806 */ /* 0x000fe400020e0100 */
[----:B------:R-:W-:Y:S02]  /*30b0*/  LOP3.LUT R14, R33, R14, RZ, 0xc0, !PT ;  /* 0x0000000e210e7212 */ /* 0x000fe400078ec0ff */
[----:B------:R-:W-:Y:S02]  /*30c0*/  @!P4 LOP3.LUT R29, RZ, R29, RZ, 0x33, !PT ;  /* 0x0000001dff1dc212 */ /* 0x000fe400078e33ff */
[----:B------:R-:W-:-:S02]  /*30d0*/  VOTE.ANY R31, PT, P5 ;  /* 0x00000000001f7806 */ /* 0x000fc400028e0100 */
[----:B------:R-:W-:Y:S01]  /*30e0*/  LOP3.LUT R14, R29, R14, RZ, 0xc0, !PT ;  /* 0x0000000e1d0e7212 */ /* 0x000fe200078ec0ff */
[----:B------:R-:W-:Y:S01]  /*30f0*/  IMAD.SHL.U32 R29, R3, 0x20, RZ ;  /* 0x00000020031d7824 */ /* 0x000fe200078e00ff */
[----:B------:R-:W-:Y:S02]  /*3100*/  LOP3.LUT P0, RZ, R28, 0x80, RZ, 0xc0, !PT ;  /* 0x000000801cff7812 */ /* 0x000fe4000780c0ff */
[----:B------:R-:W-:Y:S02]  /*3110*/  @!P5 LOP3.LUT R31, RZ, R31, RZ, 0x33, !PT ;  /* 0x0000001fff1fd212 */ /* 0x000fe400078e33ff */
[----:B------:R-:W-:Y:S02]  /*3120*/  VOTE.ANY R30, PT, P6 ;  /* 0x00000000001e7806 */ /* 0x000fe400030e0100 */
[----:B------:R-:W-:Y:S02]  /*3130*/  LOP3.LUT R31, R31, R14, RZ, 0xc0, !PT ;  /* 0x0000000e1f1f7212 */ /* 0x000fe400078ec0ff */
[----:B------:R-:W1:Y:S01]  /*3140*/  S2R R14, SR_LEMASK ;  /* 0x00000000000e7919 */ /* 0x000e620000003a00 */
[----:B------:R-:W-:-:S04]  /*3150*/  @!P6 LOP3.LUT R30, RZ, R30, RZ, 0x33, !PT ;  /* 0x0000001eff1ee212 */ /* 0x000fc800078e33ff */
[----:B------:R-:W-:Y:S02]  /*3160*/  VOTE.ANY R32, PT, P0 ;  /* 0x0000000000207806 */ /* 0x000fe400000e0100 */
[----:B------:R-:W-:Y:S02]  /*3170*/  LOP3.LUT R31, R30, R31, RZ, 0xc0, !PT ;  /* 0x0000001f1e1f7212 */ /* 0x000fe400078ec0ff */
[----:B------:R-:W-:Y:S02]  /*3180*/  @!P0 LOP3.LUT R32, RZ, R32, RZ, 0x33, !PT ;  /* 0x00000020ff208212 */ /* 0x000fe400078e33ff */
[----:B------:R-:W-:Y:S02]  /*3190*/  LOP3.LUT R30, R29, 0x7c00, RZ, 0xc0, !PT ;  /* 0x00007c001d1e7812 */ /* 0x000fe400078ec0ff */
[----:B------:R-:W-:-:S03]  /*31a0*/  LOP3.LUT R31, R32, R31, RZ, 0xc0, !PT ;  /* 0x0000001f201f7212 */ /* 0x000fc600078ec0ff */
[----:B------:R-:W-:Y:S01]  /*31b0*/  IMAD.IADD R29, R7, 0x1, R30 ;  /* 0x00000001071d7824 */ /* 0x000fe200078e021e */
[----:B------:R-:W2:Y:S01]  /*31c0*/  FLO.U32 R32, R31 ;  /* 0x0000001f00207300 */ /* 0x000ea200000e0000 */
[----:B-1----:R-:W-:Y:S02]  /*31d0*/  LOP3.LUT R44, R14, R31, RZ, 0xc0, !PT ;  /* 0x0000001f0e2c7212 */ /* 0x002fe400078ec0ff */
[----:B--2---:R-:W-:-:S05]  /*31e0*/  ISETP.NE.AND P0, PT, R24, R32, PT ;  /* 0x000000201800720c */ /* 0x004fca0003f05270 */
[----:B------:R-:W1:Y:S08]  /*31f0*/  POPC R44, R44 ;  /* 0x0000002c002c7309 */ /* 0x000e700000000000 */
[----:B------:R-:W-:Y:S05]  /*3200*/  @P0 BRA `(.L_x_34) ;  /* 0x0000000000080947 */ /* 0x000fea0003800000 */
[----:B------:R-:W-:-:S06]  /*3210*/  IMAD R47, R28, 0x4, R29 ;  /* 0x000000041c2f7824 */ /* 0x000fcc00078e021d */
[----:B-1----:R2:W3:Y:S02]  /*3220*/  ATOMS.ADD R47, [R47], R44 ;  /* 0x0000002c2f2f738c */ /* 0x0024e40000000000 */
.L_x_34:
[----:B------:R-:W-:Y:S05]  /*3230*/  BSYNC.RECONVERGENT B0 ;  /* 0x0000000000007941 */ /* 0x000fea0003800200 */
.L_x_33:
[----:B------:R-:W-:Y:S01]  /*3240*/  R2P PR, R52, 0x7f ;  /* 0x0000007f34007804 */ /* 0x000fe20000000000 */
[----:B---3--:R3:W4:Y:S01]  /*3250*/  SHFL.IDX PT, R47, R47, R32, 0x1f ;  /* 0x00001f202f2f7589 */ /* 0x00872200000e0000 */
[----:B------:R-:W-:Y:S01]  /*3260*/  BSSY.RECONVERGENT B0, `(.L_x_35) ;  /* 0x0000021000007945 */ /* 0x000fe20003800200 */
[----:B------:R-:W-:-:S10]  /*3270*/  IMAD.MOV.U32 R49, RZ, RZ, RZ ;  /* 0x000000ffff317224 */ /* 0x000fd400078e00ff */
[----:B------:R-:W-:Y:S02]  /*3280*/  VOTE.ANY R28, PT, P0 ;  /* 0x00000000001c7806 */ /* 0x000fe400000e0100 */
[----:B------:R-:W-:Y:S02]  /*3290*/  VOTE.ANY R31, PT, P1 ;  /* 0x00000000001f7806 */ /* 0x000fe400008e0100 */
[----:B------:R-:W-:Y:S02]  /*32a0*/  @!P0 LOP3.LUT R28, RZ, R28, RZ, 0x33, !PT ;  /* 0x0000001cff1c8212 */ /* 0x000fe400078e33ff */
[----:B------:R-:W-:Y:S02]  /*32b0*/  VOTE.ANY R33, PT, P2 ;  /* 0x0000000000217806 */ /* 0x000fe400010e0100 */
[----:B------:R-:W-:Y:S02]  /*32c0*/  @!P1 LOP3.LUT R31, RZ, R31, RZ, 0x33, !PT ;  /* 0x0000001fff1f9212 */ /* 0x000fe400078e33ff */
[----:B------:R-:W-:-:S02]  /*32d0*/  @!P2 LOP3.LUT R33, RZ, R33, RZ, 0x33, !PT ;  /* 0x00000021ff21a212 */ /* 0x000fc400078e33ff */
[----:B------:R-:W-:Y:S02]  /*32e0*/  LOP3.LUT R28, R31, R28, RZ, 0xc0, !PT ;  /* 0x0000001c1f1c7212 */ /* 0x000fe400078ec0ff */
[----:B------:R-:W-:Y:S02]  /*32f0*/  VOTE.ANY R31, PT, P3 ;  /* 0x00000000001f7806 */ /* 0x000fe400018e0100 */
[----:B------:R-:W-:Y:S02]  /*3300*/  LOP3.LUT R28, R33, R28, RZ, 0xc0, !PT ;  /* 0x0000001c211c7212 */ /* 0x000fe400078ec0ff */
[----:B------:R-:W-:Y:S02]  /*3310*/  LOP3.LUT P0, RZ, R52, 0x80, RZ, 0xc0, !PT ;  /* 0x0000008034ff7812 */ /* 0x000fe4000780c0ff */
[----:B------:R-:W-:Y:S02]  /*3320*/  VOTE.ANY R33, PT, P4 ;  /* 0x0000000000217806 */ /* 0x000fe400020e0100 */
[----:B------:R-:W-:-:S02]  /*3330*/  @!P3 LOP3.LUT R31, RZ, R31, RZ, 0x33, !PT ;  /* 0x0000001fff1fb212 */ /* 0x000fc400078e33ff */
[----:B------:R-:W-:Y:S02]  /*3340*/  @!P4 LOP3.LUT R33, RZ, R33, RZ, 0x33, !PT ;  /* 0x00000021ff21c212 */ /* 0x000fe400078e33ff */
[----:B------:R-:W-:Y:S02]  /*3350*/  LOP3.LUT R28, R31, R28, RZ, 0xc0, !PT ;  /* 0x0000001c1f1c7212 */ /* 0x000fe400078ec0ff */
[----:B------:R-:W-:Y:S02]  /*3360*/  VOTE.ANY R31, PT, P5 ;  /* 0x00000000001f7806 */ /* 0x000fe400028e0100 */
[----:B------:R-:W-:Y:S02]  /*3370*/  LOP3.LUT R28, R33, R28, RZ, 0xc0, !PT ;  /* 0x0000001c211c7212 */ /* 0x000fe400078ec0ff */
[----:B------:R-:W-:Y:S02]  /*3380*/  VOTE.ANY R33, PT, P6 ;  /* 0x0000000000217806 */ /* 0x000fe400030e0100 */
[----:B------:R-:W-:-:S02]  /*3390*/  @!P5 LOP3.LUT R31, RZ, R31, RZ, 0x33, !PT ;  /* 0x0000001fff1fd212 */ /* 0x000fc400078e33ff */
[----:B------:R-:W-:Y:S02]  /*33a0*/  VOTE.ANY R35, PT, P0 ;  /* 0x0000000000237806 */ /* 0x000fe400000e0100 */
[----:B------:R-:W-:Y:S02]  /*33b0*/  @!P6 LOP3.LUT R33, RZ, R33, RZ, 0x33, !PT ;  /* 0x00000021ff21e212 */ /* 0x000fe400078e33ff */
[----:B------:R-:W-:Y:S02]  /*33c0*/  LOP3.LUT R28, R31, R28, RZ, 0xc0, !PT ;  /* 0x0000001c1f1c7212 */ /* 0x000fe400078ec0ff */
[----:B------:R-:W-:Y:S02]  /*33d0*/  @!P0 LOP3.LUT R35, RZ, R35, RZ, 0x33, !PT ;  /* 0x00000023ff238212 */ /* 0x000fe400078e33ff */
[----:B------:R-:W-:-:S04]  /*33e0*/  LOP3.LUT R28, R33, R28, RZ, 0xc0, !PT ;  /* 0x0000001c211c7212 */ /* 0x000fc800078ec0ff */
[----:B------:R-:W-:-:S04]  /*33f0*/  LOP3.LUT R35, R35, R28, RZ, 0xc0, !PT ;  /* 0x0000001c23237212 */ /* 0x000fc800078ec0ff */
[----:B------:R-:W5:Y:S01]  /*3400*/  FLO.U32 R30, R35 ;  /* 0x00000023001e7300 */ /* 0x000f6200000e0000 */
[----:B------:R-:W-:-:S07]  /*3410*/  LOP3.LUT R46, R14, R35, RZ, 0xc0, !PT ;  /* 0x000000230e2e7212 */ /* 0x000fce00078ec0ff */
[----:B------:R-:W0:Y:S01]  /*3420*/  POPC R46, R46 ;  /* 0x0000002e002e7309 */ /* 0x000e220000000000 */
[----:B-----5:R-:W-:-:S13]  /*3430*/  ISETP.NE.AND P0, PT, R24, R30, PT ;  /* 0x0000001e1800720c */ /* 0x020fda0003f05270 */
[----:B0--34-:R-:W-:Y:S05]  /*3440*/  @P0 BRA `(.L_x_36) ;  /* 0x0000000000080947 */ /* 0x019fea0003800000 */
[----:B------:R-:W-:-:S06]  /*3450*/  IMAD R49, R52, 0x4, R29 ;  /* 0x0000000434317824 */ /* 0x000fcc00078e021d */
[----:B------:R0:W3:Y:S02]  /*3460*/  ATOMS.ADD R49, [R49], R46 ;  /* 0x0000002e3131738c */ /* 0x0000e40000000000 */
.L_x_36:
[----:B------:R-:W-:Y:S05]  /*3470*/  BSYNC.RECONVERGENT B0 ;  /* 0x0000000000007941 */ /* 0x000fea0003800200 */
.L_x_35:
        /* <DEDUP_REMOVED lines=35> */
.L_x_38:
[----:B------:R-:W-:Y:S05]  /*36b0*/  BSYNC.RECONVERGENT B0 ;  /* 0x0000000000007941 */ /* 0x000fea0003800200 */
.L_x_37:
        /* <DEDUP_REMOVED lines=27> */
[----:B------:R-:W-:Y:S02]  /*3870*/  LOP3.LUT R35, R35, R28, RZ, 0xc0, !PT ;  /* 0x0000001c23237212 */ /* 0x000fe400078ec0ff */
[----:B------:R-:W-:Y:S02]  /*3880*/  SHF.R.U32.HI R28, RZ, UR5, R23 ;  /* 0x00000005ff1c7c19 */ /* 0x000fe40008011617 */
[----:B------:R-:W5:Y:S01]  /*3890*/  FLO.U32 R39, R35 ;  /* 0x0000002300277300 */ /* 0x000f6200000e0000 */
[----:B------:R-:W-:Y:S02]  /*38a0*/  LOP3.LUT R53, R14, R35, RZ, 0xc0, !PT ;  /* 0x000000230e357212 */ /* 0x000fe400078ec0ff */
[----:B------:R-:W-:-:S05]  /*38b0*/  LOP3.LUT R30, R28, UR4, RZ, 0x30, !PT ;  /* 0x000000041c1e7c12 */ /* 0x000fca000f8e30ff */
[----:B------:R-:W0:Y:S01]  /*38c0*/  POPC R53, R53 ;  /* 0x0000003500357309 */ /* 0x000e220000000000 */
[----:B-----5:R-:W-:-:S13]  /*38d0*/  ISETP.NE.AND P0, PT, R24, R39, PT ;  /* 0x000000271800720c */ /* 0x020fda0003f05270 */
[----:B0--34-:R-:W-:Y:S05]  /*38e0*/  @P0 BRA `(.L_x_40) ;  /* 0x0000000000080947 */ /* 0x019fea0003800000 */
[----:B------:R-:W-:-:S05]  /*38f0*/  IMAD R48, R48, 0x4, R29 ;  /* 0x0000000430307824 */ /* 0x000fca00078e021d */
[----:B------:R0:W3:Y:S02]  /*3900*/  ATOMS.ADD R56, [R48], R53 ;  /* 0x000000353038738c */ /* 0x0000e40000000000 */
.L_x_40:
[----:B------:R-:W-:Y:S05]  /*3910*/  BSYNC.RECONVERGENT B0 ;  /* 0x0000000000007941 */ /* 0x000fea0003800200 */
.L_x_39:
        /* <DEDUP_REMOVED lines=30> */
[----:B0-----:R-:W-:Y:S02]  /*3b00*/  LOP3.LUT R48, R14, R35, RZ, 0xc0, !PT ;  /* 0x000000230e307212 */ /* 0x001fe400078ec0ff */
[----:B------:R-:W-:-:S05]  /*3b10*/  LOP3.LUT R34, R28, UR4, RZ, 0x30, !PT ;  /* 0x000000041c227c12 */ /* 0x000fca000f8e30ff */
[----:B------:R-:W0:Y:S01]  /*3b20*/  POPC R48, R48 ;  /* 0x0000003000307309 */ /* 0x000e220000000000 */
[----:B-----5:R-:W-:-:S13]  /*3b30*/  ISETP.NE.AND P0, PT, R24, R32, PT ;  /* 0x000000201800720c */ /* 0x020fda0003f05270 */
[----:B0--34-:R-:W-:Y:S05]  /*3b40*/  @P0 BRA `(.L_x_42) ;  /* 0x0000000000080947 */ /* 0x019fea0003800000 */
[----:B------:R-:W-:-:S06]  /*3b50*/  IMAD R45, R30, 0x4, R29 ;  /* 0x000000041e2d7824 */ /* 0x000fcc00078e021d */
[----:B------:R0:W3:Y:S02]  /*3b60*/  ATOMS.ADD R45, [R45], R48 ;  /* 0x000000302d2d738c */ /* 0x0000e40000000000 */
.L_x_42:
[----:B------:R-:W-:Y:S05]  /*3b70*/  BSYNC.RECONVERGENT B0 ;  /* 0x0000000000007941 */ /* 0x000fea0003800200 */
.L_x_41:
        /* <DEDUP_REMOVED lines=35> */
[----:B------:R-:W-:-:S06]  /*3db0*/  IMAD R36, R34, 0x4, R29 ;  /* 0x0000000422247824 */ /* 0x000fcc00078e021d */
[----:B------:R0:W3:Y:S02]  /*3dc0*/  ATOMS.ADD R36, [R36], R37 ;  /* 0x000000252424738c */ /* 0x0000e40000000000 */
.L_x_44:
[----:B------:R-:W-:Y:S05]  /*3dd0*/  BSYNC.RECONVERGENT B0 ;  /* 0x0000000000007941 */ /* 0x000fea0003800200 */
.L_x_43:
        /* <DEDUP_REMOVED lines=37> */
.L_x_46:
[----:B------:R-:W-:Y:S05]  /*4030*/  BSYNC.RECONVERGENT B0 ;  /* 0x0000000000007941 */ /* 0x000fea0003800200 */
.L_x_45:
        /* <DEDUP_REMOVED lines=37> */
.L_x_48:
[----:B------:R-:W-:Y:S05]  /*4290*/  BSYNC.RECONVERGENT B0 ;  /* 0x0000000000007941 */ /* 0x000fea0003800200 */
.L_x_47:
[----:B------:R-:W-:Y:S01]  /*42a0*/  R2P PR, R40, 0x7f ;  /* 0x0000007f28007804 */ /* 0x000fe20000000000 */
[----:B---3--:R3:W4:Y:S01]  /*42b0*/  SHFL.IDX PT, R32, R32, R55, 0x1f ;  /* 0x00001f3720207589 */ /* 0x00872200000e0000 */
[----:B------:R-:W-:Y:S01]  /*42c0*/  SHF.R.U32.HI R38, RZ, UR5, R12 ;  /* 0x00000005ff267c19 */ /* 0x000fe2000801160c */
[----:B------:R-:W-:Y:S01]  /*42d0*/  BSSY.RECONVERGENT B0, `(.L_x_49) ;  /* 0x0000022000007945 */ /* 0x000fe20003800200 */
[----:B------:R-:W-:Y:S02]  /*42e0*/  IMAD.MOV.U32 R30, RZ, RZ, RZ ;  /* 0x000000ffff1e7224 */ /* 0x000fe400078e00ff */
[----:B------:R-:W-:-:S07]  /*42f0*/  LOP3.LUT R38, R38, UR4, RZ, 0x30, !PT ;  /* 0x0000000426267c12 */ /* 0x000fce000f8e30ff */
        /* <DEDUP_REMOVED lines=31> */
.L_x_50:
[----:B------:R-:W-:Y:S05]  /*44f0*/  BSYNC.RECONVERGENT B0 ;  /* 0x0000000000007941 */ /* 0x000fea0003800200 */
.L_x_49:
        /* <DEDUP_REMOVED lines=9> */
[----:B------:R-:W-:Y:S02]  /*4590*/  @!P1 LOP3.LUT R39, RZ, R39, RZ, 0x33, !PT ;  /* 0x00000027ff279212 */ /* 0x000fe400078e33ff */
[----:B------:R-:W-:Y:S02]  /*45a0*/  VOTE.ANY R55, PT, P2 ;  /* 0x0000000000377806 */ /* 0x000fe400010e0100 */
[----:B------:R-:W-:-:S02]  /*45b0*/  LOP3.LUT R28, R39, R28, RZ, 0xc0, !PT ;  /* 0x0000001c271c7212 */ /* 0x000fc400078ec0ff */
[----:B------:R-:W-:Y:S02]  /*45c0*/  VOTE.ANY R39, PT, P3 ;  /* 0x0000000000277806 */ /* 0x000fe400018e0100 */
[----:B------:R-:W-:Y:S02]  /*45d0*/  @!P2 LOP3.LUT R55, RZ, R55, RZ, 0x33, !PT ;  /* 0x00000037ff37a212 */ /* 0x000fe400078e33ff */
[----:B------:R-:W-:Y:S02]  /*45e0*/  @!P3 LOP3.LUT R39, RZ, R39, RZ, 0x33, !PT ;  /* 0x00000027ff27b212 */ /* 0x000fe400078e33ff */
[----:B------:R-:W-:Y:S02]  /*45f0*/  LOP3.LUT R28, R55, R28, RZ, 0xc0, !PT ;  /* 0x0000001c371c7212 */ /* 0x000fe400078ec0ff */
[----:B------:R-:W-:Y:S02]  /*4600*/  LOP3.LUT P0, RZ, R38, 0x80, RZ, 0xc0, !PT ;  /* 0x0000008026ff7812 */ /* 0x000fe4000780c0ff */
[----:B------:R-:W-:-:S02]  /*4610*/  VOTE.ANY R55, PT, P4 ;  /* 0x0000000000377806 */ /* 0x000fc400020e0100 */
[----:B------:R-:W-:Y:S02]  /*4620*/  LOP3.LUT R28, R39, R28, RZ, 0xc0, !PT ;  /* 0x0000001c271c7212 */ /* 0x000fe400078ec0ff */
[----:B------:R-:W-:Y:S02]  /*4630*/  VOTE.ANY R39, PT, P5 ;  /* 0x0000000000277806 */ /* 0x000fe400028e0100 */
[----:B------:R-:W-:Y:S02]  /*4640*/  @!P4 LOP3.LUT R55, RZ, R55, RZ, 0x33, !PT ;  /* 0x00000037ff37c212 */ /* 0x000fe400078e33ff */
[----:B------:R-:W-:Y:S02]  /*4650*/  @!P5 LOP3.LUT R39, RZ, R39, RZ, 0x33, !PT ;  /* 0x00000027ff27d212 */ /* 0x000fe400078e33ff */
[----:B------:R-:W-:Y:S02]  /*4660*/  LOP3.LUT R28, R55, R28, RZ, 0xc0, !PT ;  /* 0x0000001c371c7212 */ /* 0x000fe400078ec0ff */
[----:B------:R-:W-:-:S02]  /*4670*/  VOTE.ANY R55, PT, P6 ;  /* 0x0000000000377806 */ /* 0x000fc400030e0100 */
[----:B------:R-:W-:Y:S02]  /*4680*/  LOP3.LUT R28, R39, R28, RZ, 0xc0, !PT ;  /* 0x0000001c271c7212 */ /* 0x000fe400078ec0ff */
[----:B------:R-:W-:Y:S02]  /*4690*/  VOTE.ANY R39, PT, P0 ;  /* 0x0000000000277806 */ /* 0x000fe400000e0100 */
[----:B------:R-:W-:Y:S02]  /*46a0*/  @!P6 LOP3.LUT R55, RZ, R55, RZ, 0x33, !PT ;  /* 0x00000037ff37e212 */ /* 0x000fe400078e33ff */
        /* <DEDUP_REMOVED lines=8> */
[----:B------:R-:W-:-:S05]  /*4730*/  IMAD R43, R38, 0x4, R29 ;  /* 0x00000004262b7824 */ /* 0x000fca00078e021d */
[----:B------:R0:W3:Y:S02]  /*4740*/  ATOMS.ADD R60, [R43], R28 ;  /* 0x0000001c2b3c738c */ /* 0x0000e40000000000 */
.L_x_52:
[----:B------:R-:W-:Y:S05]  /*4750*/  BSYNC.RECONVERGENT B0 ;  /* 0x0000000000007941 */ /* 0x000fea0003800200 */
.L_x_51:
[----:B------:R-:W-:Y:S01]  /*4760*/  R2P PR, R40, 0x7f ;  /* 0x0000007f28007804 */ /* 0x000fe20000000000 */
[----:B---3--:R3:W4:Y:S01]  /*4770*/  SHFL.IDX PT, R39, R60, R39, 0x1f ;  /* 0x00001f273c277589 */ /* 0x00872200000e0000 */
[----:B------:R-:W-:Y:S01]  /*4780*/  SHF.R.U32.HI R58, RZ, UR5, R16 ;  /* 0x00000005ff3a7c19 */ /* 0x000fe20008011610 */
[----:B------:R-:W-:Y:S01]  /*4790*/  BSSY.RECONVERGENT B0, `(.L_x_53) ;  /* 0x0000022000007945 */ /* 0x000fe20003800200 */
[----:B------:R-:W-:Y:S02]  /*47a0*/  IMAD.MOV.U32 R64, RZ, RZ, RZ ;  /* 0x000000ffff407224 */ /* 0x000fe400078e00ff */
[----:B------:R-:W-:-:S07]  /*47b0*/  LOP3.LUT R58, R58, UR4, RZ, 0x30, !PT ;  /* 0x000000043a3a7c12 */ /* 0x000fce000f8e30ff */
[----:B------:R-:W-:Y:S02]  /*47c0*/  VOTE.ANY R38, PT, P0 ;  /* 0x0000000000267806 */ /* 0x000fe400000e0100 */
[----:B0-----:R-:W-:Y:S02]  /*47d0*/  VOTE.ANY R43, PT, P1 ;  /* 0x00000000002b7806 */ /* 0x001fe400008e0100 */
[----:B------:R-:W-:Y:S02]  /*47e0*/  @!P0 LOP3.LUT R38, RZ, R38, RZ, 0x33, !PT ;  /* 0x00000026ff268212 */ /* 0x000fe400078e33ff */
[----:B------:R-:W-:Y:S02]  /*47f0*/  @!P1 LOP3.LUT R43, RZ, R43, RZ, 0x33, !PT ;  /* 0x0000002bff2b9212 */ /* 0x000fe400078e33ff */
[----:B------:R-:W-:Y:S02]  /*4800*/  LOP3.LUT P0, RZ, R40, 0x80, RZ, 0xc0, !PT ;  /* 0x0000008028ff7812 */ /* 0x000fe4000780c0ff */
[----:B------:R-:W-:-:S02]  /*4810*/  LOP3.LUT R38, R43, R38, RZ, 0xc0, !PT ;  /* 0x000000262b267212 */ /* 0x000fc400078ec0ff */
[----:B------:R-:W-:-:S04]  /*4820*/  VOTE.ANY R43, PT, P2 ;  /* 0x00000000002b7806 */ /* 0x000fc800010e0100 */
[----:B------:R-:W-:-:S04]  /*4830*/  @!P2 LOP3.LUT R43, RZ, R43, RZ, 0x33, !PT ;  /* 0x0000002bff2ba212 */ /* 0x000fc800078e33ff */
[----:B------:R-:W-:Y:S02]  /*4840*/  LOP3.LUT R38, R43, R38, RZ, 0xc0, !PT ;  /* 0x000000262b267212 */ /* 0x000fe400078ec0ff */
        /* <DEDUP_REMOVED lines=14> */
[----:B------:R-:W-:-:S04]  /*4930*/  LOP3.LUT R55, R43, R38, RZ, 0xc0, !PT ;  /* 0x000000262b377212 */ /* 0x000fc800078ec0ff */
[----:B------:R-:W0:Y:S01]  /*4940*/  FLO.U32 R43, R55 ;  /* 0x00000037002b7300 */ /* 0x000e2200000e0000 */
[----:B------:R-:W-:-:S07]  /*4950*/  LOP3.LUT R38, R14, R55, RZ, 0xc0, !PT ;  /* 0x000000370e267212 */ /* 0x000fce00078ec0ff */
[----:B------:R-:W1:Y:S01]  /*4960*/  POPC R38, R38 ;  /* 0x0000002600267309 */ /* 0x000e620000000000 */
[----:B0-----:R-:W-:-:S13]  /*4970*/  ISETP.NE.AND P0, PT, R24, R43, PT ;  /* 0x0000002b1800720c */ /* 0x001fda0003f05270 */
[----:B-1-34-:R-:W-:Y:S05]  /*4980*/  @P0 BRA `(.L_x_54) ;  /* 0x0000000000080947 */ /* 0x01afea0003800000 */
[----:B------:R-:W-:-:S05]  /*4990*/  IMAD R55, R40, 0x4, R29 ;  /* 0x0000000428377824 */ /* 0x000fca00078e021d */
[----:B------:R0:W1:Y:S02]  /*49a0*/  ATOMS.ADD R64, [R55], R38 ;  /* 0x000000263740738c */ /* 0x0000640000000000 */
.L_x_54:
[----:B------:R-:W-:Y:S05]  /*49b0*/  BSYNC.RECONVERGENT B0 ;  /* 0x0000000000007941 */ /* 0x000fea0003800200 */
.L_x_53:
[----:B------:R-:W-:Y:S01]  /*49c0*/  R2P PR, R58, 0x7f ;  /* 0x0000007f3a007804 */ /* 0x000fe20000000000 */
[----:B-1----:R1:W3:Y:S01]  /*49d0*/  SHFL.IDX PT, R43, R64, R43, 0x1f ;  /* 0x00001f2b402b7589 */ /* 0x0022e200000e0000 */
        /* <DEDUP_REMOVED lines=30> */
[----:B------:R-:W4:Y:S01]  /*4bc0*/  POPC R40, R40 ;  /* 0x0000002800287309 */ /* 0x000f220000000000 */
[----:B0-----:R-:W-:-:S13]  /*4bd0*/  ISETP.NE.AND P0, PT, R24, R55, PT ;  /* 0x000000371800720c */ /* 0x001fda0003f05270 */
[----:B-1-34-:R-:W-:Y:S05]  /*4be0*/  @P0 BRA `(.L_x_56) ;  /* 0x0000000000080947 */ /* 0x01afea0003800000 */
[----:B------:R-:W-:-:S05]  /*4bf0*/  IMAD R59, R58, 0x4, R29 ;  /* 0x000000043a3b7824 */ /* 0x000fca00078e021d */
[----:B------:R0:W1:Y:S02]  /*4c00*/  ATOMS.ADD R62, [R59], R40 ;  /* 0x000000283b3e738c */ /* 0x0000640000000000 */
.L_x_56:
[----:B------:R-:W-:Y:S05]  /*4c10*/  BSYNC.RECONVERGENT B0 ;  /* 0x0000000000007941 */ /* 0x000fea0003800200 */
.L_x_55:
[----:B------:R-:W-:Y:S01]  /*4c20*/  R2P PR, R60, 0x7f ;  /* 0x0000007f3c007804 */ /* 0x000fe20000000000 */
[----:B--2---:R-:W-:Y:S01]  /*4c30*/  IMAD.IADD R44, R44, 0x1, R47 ;  /* 0x000000012c2c7824 */ /* 0x004fe200078e022f */
[----:B------:R-:W-:Y:S01]  /*4c40*/  BSSY.RECONVERGENT B0, `(.L_x_57) ;  /* 0x0000025000007945 */ /* 0x000fe20003800200 */
[----:B------:R-:W-:Y:S02]  /*4c50*/  IMAD.IADD R46, R46, 0x1, R49 ;  /* 0x000000012e2e7824 */ /* 0x000fe400078e0231 */
[----:B-1----:R1:W2:Y:S01]  /*4c60*/  SHFL.IDX PT, R49, R62, R55, 0x1f ;  /* 0x00001f373e317589 */ /* 0x0022a200000e0000 */
[----:B------:R-:W-:-:S07]  /*4c70*/  IMAD.MOV.U32 R64, RZ, RZ, RZ ;  /* 0x000000ffff407224 */ /* 0x000fce00078e00ff */
[----:B------:R-:W-:Y:S02]  /*4c80*/  VOTE.ANY R58, PT, P0 ;  /* 0x00000000003a7806 */ /* 0x000fe400000e0100 */
[----:B------:R-:W-:Y:S02]  /*4c90*/  VOTE.ANY R47, PT, P1 ;  /* 0x00000000002f7806 */ /* 0x000fe400008e0100 */
        /* <DEDUP_REMOVED lines=22> */
[----:B------:R-:W-:Y:S02]  /*4e00*/  SHF.R.U32.HI R58, RZ, UR5, R6 ;  /* 0x00000005ff3a7c19 */ /* 0x000fe40008011606 */
[----:B0-----:R-:W0:Y:S01]  /*4e10*/  FLO.U32 R59, R61 ;  /* 0x0000003d003b7300 */ /* 0x001e2200000e0000 */
[----:B------:R-:W-:Y:S02]  /*4e20*/  LOP3.LUT R47, R14, R61, RZ, 0xc0, !PT ;  /* 0x0000003d0e2f7212 */ /* 0x000fe400078ec0ff */
[----:B------:R-:W-:-:S05]  /*4e30*/  LOP3.LUT R58, R58, UR4, RZ, 0x30, !PT ;  /* 0x000000043a3a7c12 */ /* 0x000fca000f8e30ff */
[----:B------:R-:W3:Y:S01]  /*4e40*/  POPC R47, R47 ;  /* 0x0000002f002f7309 */ /* 0x000ee20000000000 */
[----:B0-----:R-:W-:-:S13]  /*4e50*/  ISETP.NE.AND P0, PT, R24, R59, PT ;  /* 0x0000003b1800720c */ /* 0x001fda0003f05270 */
[----:B-123--:R-:W-:Y:S05]  /*4e60*/  @P0 BRA `(.L_x_58) ;  /* 0x0000000000080947 */ /* 0x00efea0003800000 */
[----:B------:R-:W-:-:S05]  /*4e70*/  IMAD R60, R60, 0x4, R29 ;  /* 0x000000043c3c7824 */ /* 0x000fca00078e021d */
[----:B------:R0:W1:Y:S02]  /*4e80*/  ATOMS.ADD R64, [R60], R47 ;  /* 0x0000002f3c40738c */ /* 0x0000640000000000 */
.L_x_58:
[----:B------:R-:W-:Y:S05]  /*4e90*/  BSYNC.RECONVERGENT B0 ;  /* 0x0000000000007941 */ /* 0x000fea0003800200 */
.L_x_57:
[----:B------:R-:W-:Y:S01]  /*4ea0*/  R2P PR, R58, 0x7f ;  /* 0x0000007f3a007804 */ /* 0x000fe20000000000 */
[----:B------:R-:W-:Y:S01]  /*4eb0*/  IMAD.IADD R52, R51, 0x1, R52 ;  /* 0x0000000133347824 */ /* 0x000fe200078e0234 */
[----:B-1----:R1:W2:Y:S01]  /*4ec0*/  SHFL.IDX PT, R64, R64, R59, 0x1f ;  /* 0x00001f3b40407589 */ /* 0x0022a200000e0000 */
[----:B------:R-:W-:Y:S01]  /*4ed0*/  BSSY.RECONVERGENT B0, `(.L_x_59) ;  /* 0x0000024000007945 */ /* 0x000fe20003800200 */
[----:B------:R-:W-:Y:S02]  /*4ee0*/  IMAD.IADD R56, R53, 0x1, R56 ;  /* 0x0000000135387824 */ /* 0x000fe400078e0238 */
[----:B------:R-:W-:-:S07]  /*4ef0*/  IMAD.MOV.U32 R62, RZ, RZ, RZ ;  /* 0x000000ffff3e7224 */ /* 0x000fce00078e00ff */
        /* <DEDUP_REMOVED lines=25> */
[----:B------:R-:W0:Y:S01]  /*5090*/  FLO.U32 R55, R61 ;  /* 0x0000003d00377300 */ /* 0x000e2200000e0000 */
[----:B------:R-:W-:Y:S02]  /*50a0*/  LOP3.LUT R51, R14, R61, RZ, 0xc0, !PT ;  /* 0x0000003d0e337212 */ /* 0x000fe400078ec0ff */
[----:B------:R-:W-:-:S05]  /*50b0*/  LOP3.LUT R60, R60, UR4, RZ, 0x30, !PT ;  /* 0x000000043c3c7c12 */ /* 0x000fca000f8e30ff */
[----:B------:R-:W3:Y:S01]  /*50c0*/  POPC R51, R51 ;  /* 0x0000003300337309 */ /* 0x000ee20000000000 */
[----:B0-----:R-:W-:-:S13]  /*50d0*/  ISETP.NE.AND P0, PT, R24, R55, PT ;  /* 0x000000371800720c */ /* 0x001fda0003f05270 */
[----:B-123--:R-:W-:Y:S05]  /*50e0*/  @P0 BRA `(.L_x_60) ;  /* 0x0000000000080947 */ /* 0x00efea0003800000 */
[----:B------:R-:W-:-:S05]  /*50f0*/  IMAD R58, R58, 0x4, R29 ;  /* 0x000000043a3a7824 */ /* 0x000fca00078e021d */
[----:B------:R0:W1:Y:S02]  /*5100*/  ATOMS.ADD R62, [R58], R51 ;  /* 0x000000333a3e738c */ /* 0x0000640000000000 */
.L_x_60:
[----:B------:R-:W-:Y:S05]  /*5110*/  BSYNC.RECONVERGENT B0 ;  /* 0x0000000000007941 */ /* 0x000fea0003800200 */
.L_x_59:
[----:B------:R-:W-:Y:S01]  /*5120*/  R2P PR, R60, 0x7f ;  /* 0x0000007f3c007804 */ /* 0x000fe20000000000 */
[----:B------:R-:W-:Y:S01]  /*5130*/  IMAD.IADD R48, R48, 0x1, R45 ;  /* 0x0000000130307824 */ /* 0x000fe200078e022d */
[----:B-1----:R1:W2:Y:S01]  /*5140*/  SHFL.IDX PT, R62, R62, R55, 0x1f ;  /* 0x00001f373e3e7589 */ /* 0x0022a200000e0000 */
[----:B------:R-:W-:Y:S01]  /*5150*/  BSSY.RECONVERGENT B0, `(.L_x_61) ;  /* 0x0000024000007945 */ /* 0x000fe20003800200 */
[----:B------:R-:W-:-:S09]  /*5160*/  IMAD.MOV.U32 R66, RZ, RZ, RZ ;  /* 0x000000ffff427224 */ /* 0x000fd200078e00ff */
        /* <DEDUP_REMOVED lines=23> */
[----:B------:R-:W-:Y:S01]  /*52e0*/  LOP3.LUT R53, R58, R53, RZ, 0xc0, !PT ;  /* 0x000000353a357212 */ /* 0x000fe200078ec0ff */
[----:B------:R-:W-:Y:S01]  /*52f0*/  IMAD.IADD R58, R37, 0x1, R36 ;  /* 0x00000001253a7824 */ /* 0x000fe200078e0224 */
        /* <DEDUP_REMOVED lines=9> */
.L_x_62:
[----:B------:R-:W-:Y:S05]  /*5390*/  BSYNC.RECONVERGENT B0 ;  /* 0x0000000000007941 */ /* 0x000fea0003800200 */
.L_x_61:
[----:B------:R-:W-:Y:S01]  /*53a0*/  R2P PR, R36, 0x7f ;  /* 0x0000007f24007804 */ /* 0x000fe20000000000 */
[----:B------:R-:W-:Y:S01]  /*53b0*/  IMAD.IADD R34, R35, 0x1, R34 ;  /* 0x0000000123227824 */ /* 0x000fe200078e0222 */
[----:B------:R-:W-:Y:S01]  /*53c0*/  BSSY.RECONVERGENT B0, `(.L_x_63) ;  /* 0x0000022000007945 */ /* 0x000fe20003800200 */
[----:B------:R-:W-:-:S10]  /*53d0*/  IMAD.MOV.U32 R55, RZ, RZ, RZ ;  /* 0x000000ffff377224 */ /* 0x000fd400078e00ff */
        /* <DEDUP_REMOVED lines=24> */
[----:B-1----:R0:W1:Y:S02]  /*5560*/  SHFL.IDX PT, R60, R66, R45, 0x1f ;  /* 0x00001f2d423c7589 */ /* 0x00206400000e0000 */
[----:B------:R-:W2:Y:S01]  /*5570*/  FLO.U32 R59, R53 ;  /* 0x00000035003b7300 */ /* 0x000ea200000e0000 */
[----:B------:R-:W-:-:S07]  /*5580*/  LOP3.LUT R35, R14, R53, RZ, 0xc0, !PT ;  /* 0x000000350e237212 */ /* 0x000fce00078ec0ff */
[----:B------:R-:W3:Y:S01]  /*5590*/  POPC R35, R35 ;  /* 0x0000002300237309 */ /* 0x000ee20000000000 */
[----:B--2---:R-:W-:-:S13]  /*55a0*/  ISETP.NE.AND P0, PT, R24, R59, PT ;  /* 0x0000003b1800720c */ /* 0x004fda0003f05270 */
[----:B01-3--:R-:W-:Y:S05]  /*55b0*/  @P0 BRA `(.L_x_64) ;  /* 0x0000000000080947 */ /* 0x00bfea0003800000 */
[----:B------:R-:W-:-:S05]  /*55c0*/  IMAD R36, R36, 0x4, R29 ;  /* 0x0000000424247824 */ /* 0x000fca00078e021d */
[----:B------:R0:W1:Y:S02]  /*55d0*/  ATOMS.ADD R55, [R36], R35 ;  /* 0x000000232437738c */ /* 0x0000640000000000 */
.L_x_64:
[----:B------:R-:W-:Y:S05]  /*55e0*/  BSYNC.RECONVERGENT B0 ;  /* 0x0000000000007941 */ /* 0x000fea0003800200 */
.L_x_63:
[----:B------:R-:W-:Y:S01]  /*55f0*/  R2P PR, R26, 0x7f ;  /* 0x0000007f1a007804 */ /* 0x000fe20000000000 */
[----:B01----:R0:W1:Y:S01]  /*5600*/  SHFL.IDX PT, R36, R55, R59, 0x1f ;  /* 0x00001f3b37247589 */ /* 0x00306200000e0000 */
[----:B------:R-:W-:Y:S11]  /*5610*/  BSSY.RECONVERGENT B0, `(.L_x_65) ;  /* 0x0000021000007945 */ /* 0x000ff60003800200 */
[----:B------:R-:W-:-:S02]  /*5620*/  VOTE.ANY R45, PT, P0 ;  /* 0x00000000002d7806 */ /* 0x000fc400000e0100 */
[----:B------:R-:W-:Y:S02]  /*5630*/  VOTE.ANY R66, PT, P1 ;  /* 0x0000000000427806 */ /* 0x000fe400008e0100 */
[----:B------:R-:W-:Y:S02]  /*5640*/  @!P0 LOP3.LUT R45, RZ, R45, RZ, 0x33, !PT ;  /* 0x0000002dff2d8212 */ /* 0x000fe400078e33ff */
[----:B------:R-:W-:Y:S02]  /*5650*/  @!P1 LOP3.LUT R66, RZ, R66, RZ, 0x33, !PT ;  /* 0x00000042ff429212 */ /* 0x000fe400078e33ff */
[----:B------:R-:W-:Y:S02]  /*5660*/  LOP3.LUT P0, RZ, R26, 0x80, RZ, 0xc0, !PT ;  /* 0x000000801aff7812 */ /* 0x000fe4000780c0ff */
        /* <DEDUP_REMOVED lines=19> */
[----:B------:R-:W2:Y:S01]  /*57a0*/  FLO.U32 R53, R45 ;  /* 0x0000002d00357300 */ /* 0x000ea200000e0000 */
[----:B------:R-:W-:-:S07]  /*57b0*/  LOP3.LUT R14, R14, R45, RZ, 0xc0, !PT ;  /* 0x0000002d0e0e7212 */ /* 0x000fce00078ec0ff */
[----:B0-----:R0:W3:Y:S01]  /*57c0*/  POPC R55, R14 ;  /* 0x0000000e00377309 */ /* 0x0010e20000000000 */
[----:B--2---:R-:W-:Y:S01]  /*57d0*/  ISETP.NE.AND P0, PT, R24, R53, PT ;  /* 0x000000351800720c */ /* 0x004fe20003f05270 */
[----:B------:R-:W-:-:S12]  /*57e0*/  IMAD.MOV.U32 R24, RZ, RZ, RZ ;  /* 0x000000ffff187224 */ /* 0x000fd800078e00ff */
[----:B01-3--:R-:W-:Y:S05]  /*57f0*/  @P0 BRA `(.L_x_66) ;  /* 0x0000000000080947 */ /* 0x00bfea0003800000 */
[----:B------:R-:W-:-:S06]  /*5800*/  IMAD R24, R26, 0x4, R29 ;  /* 0x000000041a187824 */ /* 0x000fcc00078e021d */
[----:B------:R0:W1:Y:S02]  /*5810*/  ATOMS.ADD R24, [R24], R55 ;  /* 0x000000371818738c */ /* 0x0000640000000000 */
.L_x_66:
[----:B------:R-:W-:Y:S05]  /*5820*/  BSYNC.RECONVERGENT B0 ;  /* 0x0000000000007941 */ /* 0x000fea0003800200 */
.L_x_65:
[----:B------:R-:W-:Y:S01]  /*5830*/  BAR.SYNC.DEFER_BLOCKING 0x0 ;  /* 0x0000000000007b1d */ /* 0x000fe20000010000 */
[----:B------:R-:W-:Y:S01]  /*5840*/  IMAD.IADD R26, R40, 0x1, R49 ;  /* 0x00000001281a7824 */ /* 0x000fe200078e0231 */
[----:B------:R-:W-:Y:S01]  /*5850*/  ISETP.NE.AND P0, PT, R50, RZ, PT ;  /* 0x000000ff3200720c */ /* 0x000fe20003f05270 */
[----:B------:R-:W-:Y:S02]  /*5860*/  IMAD.IADD R28, R28, 0x1, R39 ;  /* 0x000000011c1c7824 */ /* 0x000fe400078e0227 */
[----:B------:R-:W-:Y:S01]  /*5870*/  IMAD R40, R44, 0x4, R7 ;  /* 0x000000042c287824 */ /* 0x000fe200078e0207 */
[----:B------:R-:W-:Y:S01]  /*5880*/  BSSY B1, `(.L_x_67) ;  /* 0x000005c000017945 */ /* 0x000fe20003800000 */
[----:B------:R-:W-:Y:S01]  /*5890*/  IMAD.IADD R14, R38, 0x1, R43 ;  /* 0x00000001260e7824 */ /* 0x000fe200078e022b */
[----:B-1----:R-:W1:Y:S01]  /*58a0*/  SHFL.IDX PT, R24, R24, R53, 0x1f ;  /* 0x00001f3518187589 */ /* 0x002e6200000e0000 */
[----:B------:R-:W-:Y:S02]  /*58b0*/  IMAD R39, R46, 0x4, R7 ;  /* 0x000000042e277824 */ /* 0x000fe400078e0207 */
[----:B------:R-:W-:-:S02]  /*58c0*/  IMAD.IADD R60, R37, 0x1, R60 ;  /* 0x00000001253c7824 */ /* 0x000fc400078e023c */
[--C-:B------:R-:W-:Y:S02]  /*58d0*/  IMAD R38, R52, 0x4, R7.reuse ;  /* 0x0000000434267824 */ /* 0x100fe400078e0207 */
[----:B------:R-:W-:Y:S02]  /*58e0*/  IMAD.IADD R32, R33, 0x1, R32 ;  /* 0x0000000121207824 */ /* 0x000fe400078e0220 */
[----:B------:R-:W-:Y:S02]  /*58f0*/  IMAD.IADD R44, R35, 0x1, R36 ;  /* 0x00000001232c7824 */ /* 0x000fe400078e0224 */
[--C-:B------:R-:W-:Y:S02]  /*5900*/  IMAD R37, R56, 0x4, R7.reuse ;  /* 0x0000000438257824 */ /* 0x100fe400078e0207 */
[----:B------:R-:W-:Y:S02]  /*5910*/  IMAD.IADD R30, R31, 0x1, R30 ;  /* 0x000000011f1e7824 */ /* 0x000fe400078e021e */
[--C-:B------:R-:W-:Y:S01]  /*5920*/  IMAD R36, R48, 0x4, R7.reuse ;  /* 0x0000000430247824 */ /* 0x100fe200078e0207 */
[----:B------:R2:W-:Y:S01]  /*5930*/  STS [R40+-0x4], R27 ;  /* 0xfffffc1b28007388 */ /* 0x0005e20000000800 */
[----:B------:R-:W-:-:S02]  /*5940*/  IMAD R35, R58, 0x4, R7 ;  /* 0x000000043a237824 */ /* 0x000fc400078e0207 */
[--C-:B------:R-:W-:Y:S01]  /*5950*/  IMAD R34, R34, 0x4, R7.reuse ;  /* 0x0000000422227824 */ /* 0x100fe200078e0207 */
[----:B------:R-:W-:Y:S01]  /*5960*/  STS [R39+-0x4], R22 ;  /* 0xfffffc1627007388 */ /* 0x000fe20000000800 */
[--C-:B------:R-:W-:Y:S02]  /*5970*/  IMAD R33, R32, 0x4, R7.reuse ;  /* 0x0000000420217824 */ /* 0x100fe400078e0207 */
[----:B------:R-:W-:Y:S01]  /*5980*/  IMAD.IADD R64, R47, 0x1, R64 ;  /* 0x000000012f407824 */ /* 0x000fe200078e0240 */
[----:B------:R-:W-:Y:S01]  /*5990*/  STS [R38+-0x4], R21 ;  /* 0xfffffc1526007388 */ /* 0x000fe20000000800 */
[--C-:B------:R-:W-:Y:S02]  /*59a0*/  IMAD R32, R30, 0x4, R7.reuse ;  /* 0x000000041e207824 */ /* 0x100fe400078e0207 */
[----:B------:R-:W-:Y:S01]  /*59b0*/  IMAD.IADD R62, R51, 0x1, R62 ;  /* 0x00000001333e7824 */ /* 0x000fe200078e023e */
[----:B------:R-:W-:Y:S01]  /*59c0*/  STS [R37+-0x4], R18 ;  /* 0xfffffc1225007388 */ /* 0x000fe20000000800 */
[----:B------:R-:W-:-:S02]  /*59d0*/  IMAD R31, R28, 0x4, R7 ;  /* 0x000000041c1f7824 */ /* 0x000fc400078e0207 */
[--C-:B------:R-:W-:Y:S01]  /*59e0*/  IMAD R30, R14, 0x4, R7.reuse ;  /* 0x000000040e1e7824 */ /* 0x100fe200078e0207 */
[----:B------:R-:W-:Y:S01]  /*59f0*/  STS [R36+-0x4], R23 ;  /* 0xfffffc1724007388 */ /* 0x000fe20000000800 */
[--C-:B------:R-:W-:Y:S02]  /*5a00*/  IMAD R29, R26, 0x4, R7.reuse ;  /* 0x000000041a1d7824 */ /* 0x100fe400078e0207 */
[----:B-1----:R-:W-:Y:S01]  /*5a10*/  IMAD.IADD R24, R55, 0x1, R24 ;  /* 0x0000000137187824 */ /* 0x002fe200078e0218 */
[----:B------:R-:W-:Y:S01]  /*5a20*/  STS [R35+-0x4], R20 ;  /* 0xfffffc1423007388 */ /* 0x000fe20000000800 */
[--C-:B------:R-:W-:Y:S02]  /*5a30*/  IMAD R28, R64, 0x4, R7.reuse ;  /* 0x00000004401c7824 */ /* 0x100fe400078e0207 */
[--C-:B--2---:R-:W-:Y:S01]  /*5a40*/  IMAD R27, R62, 0x4, R7.reuse ;  /* 0x000000043e1b7824 */ /* 0x104fe200078e0207 */
[----:B------:R1:W-:Y:S01]  /*5a50*/  STS [R34+-0x4], R25 ;  /* 0xfffffc1922007388 */ /* 0x0003e20000000800 */
[----:B------:R-:W-:-:S02]  /*5a60*/  IMAD R26, R60, 0x4, R7 ;  /* 0x000000043c1a7824 */ /* 0x000fc400078e0207 */
[--C-:B------:R-:W-:Y:S01]  /*5a70*/  IMAD R24, R24, 0x4, R7.reuse ;  /* 0x0000000418187824 */ /* 0x100fe200078e0207 */
[----:B------:R-:W-:Y:S04]  /*5a80*/  STS [R33+-0x4], R10 ;  /* 0xfffffc0a21007388 */ /* 0x000fe80000000800 */
[----:B------:R-:W-:Y:S01]  /*5a90*/  STS [R32+-0x4], R17 ;  /* 0xfffffc1120007388 */ /* 0x000fe20000000800 */
[----:B-1----:R-:W-:-:S03]  /*5aa0*/  IMAD R25, R44, 0x4, R7 ;  /* 0x000000042c197824 */ /* 0x002fc600078e0207 */
[----:B------:R-:W-:Y:S04]  /*5ab0*/  STS [R31+-0x4], R12 ;  /* 0xfffffc0c1f007388 */ /* 0x000fe80000000800 */
[----:B------:R1:W-:Y:S04]  /*5ac0*/  STS [R30+-0x4], R19 ;  /* 0xfffffc131e007388 */ /* 0x0003e80000000800 */
[----:B------:R2:W-:Y:S04]  /*5ad0*/  STS [R29+-0x4], R16 ;  /* 0xfffffc101d007388 */ /* 0x0005e80000000800 */
[----:B------:R2:W-:Y:S01]  /*5ae0*/  STS [R28+-0x4], R9 ;  /* 0xfffffc091c007388 */ /* 0x0005e20000000800 */
[----:B-1----:R-:W-:-:S03]  /*5af0*/  IMAD R19, R3, 0x8, R7 ;  /* 0x0000000803137824 */ /* 0x002fc600078e0207 */
[----:B------:R2:W-:Y:S04]  /*5b00*/  STS [R27+-0x4], R6 ;  /* 0xfffffc061b007388 */ /* 0x0005e80000000800 */
[----:B------:R2:W-:Y:S04]  /*5b10*/  STS [R26+-0x4], R11 ;  /* 0xfffffc0b1a007388 */ /* 0x0005e80000000800 */
[----:B------:R2:W-:Y:S04]  /*5b20*/  STS [R25+-0x4], R8 ;  /* 0xfffffc0819007388 */ /* 0x0005e80000000800 */
[----:B------:R2:W-:Y:S01]  /*5b30*/  STS [R24+-0x4], R13 ;  /* 0xfffffc0d18007388 */ /* 0x0005e20000000800 */
[----:B------:R-:W-:Y:S05]  /*5b40*/  @P0 BRA `(.L_x_68) ;  /* 0x0000000000bc0947 */ /* 0x000fea0003800000 */
[----:B------:R-:W1:Y:S02]  /*5b50*/  LDCU.64 UR8, c[0x0][0x398] ;  /* 0x00007300ff0877ac */ /* 0x000e640008000a00 */
[----:B-1----:R-:W-:-:S04]  /*5b60*/  LEA R10, P0, R3, UR8, 0x3 ;  /* 0x00000008030a7c11 */ /* 0x002fc8000f8018ff */
[----:B--2---:R-:W-:-:S05]  /*5b70*/  LEA.HI.X R11, R3, UR9, RZ, 0x3, P0 ;  /* 0x00000009030b7c11 */ /* 0x004fca00080f1cff */
[----:B------:R-:W2:Y:S01]  /*5b80*/  LDG.E.64 R8, desc[UR6][R10.64] ;  /* 0x000000060a087981 */ /* 0x000ea2000c1e1b00 */
[----:B------:R-:W-:Y:S02]  /*5b90*/  SHF.R.S32.HI R13, RZ, 0x1f, R15 ;  /* 0x0000001fff0d7819 */ /* 0x000fe4000001140f */
[----:B--2---:R-:W-:-:S05]  /*5ba0*/  IADD3 R8, P0, PT, -R15, R8, RZ ;  /* 0x000000080f087210 */ /* 0x004fca0007f1e1ff */
[----:B------:R-:W-:Y:S01]  /*5bb0*/  IMAD.X R9, R9, 0x1, ~R13, P0 ;  /* 0x0000000109097824 */ /* 0x000fe200000e0e0d */
[----:B------:R-:W-:Y:S01]  /*5bc0*/  ISETP.GE.AND P0, PT, R42, 0x1, PT ;  /* 0x000000012a00780c */ /* 0x000fe20003f06270 */
[----:B------:R-:W-:-:S03]  /*5bd0*/  IMAD.MOV.U32 R13, RZ, RZ, R0 ;  /* 0x000000ffff0d7224 */ /* 0x000fc600078e0000 */
[----:B------:R1:W-:Y:S09]  /*5be0*/  STS.64 [R19+0x6600], R8 ;  /* 0x0066000813007388 */ /* 0x0003f20000000a00 */
[----:B------:R-:W-:Y:S05]  /*5bf0*/  @!P0 BRA `(.L_x_69) ;  /* 0x00000000006c8947 */ /* 0x000fea0003800000 */
[----:B------:R-:W-:Y:S01]  /*5c00*/  BSSY B0, `(.L_x_70) ;  /* 0x0000019000007945 */ /* 0x000fe20003800000 */
[----:B------:R-:W-:Y:S02]  /*5c10*/  IMAD.MOV.U32 R6, RZ, RZ, -0x1 ;  /* 0xffffffffff067424 */ /* 0x000fe400078e00ff */
[----:B------:R-:W-:Y:S02]  /*5c20*/  IMAD.MOV.U32 R10, RZ, RZ, R42 ;  /* 0x000000ffff0a7224 */ /* 0x000fe400078e002a */
[----:B------:R-:W-:-:S07]  /*5c30*/  IMAD.MOV.U32 R13, RZ, RZ, R0 ;  /* 0x000000ffff0d7224 */ /* 0x000fce00078e0000 */
.L_x_74:
[----:B-1----:R-:W1:Y:S01]  /*5c40*/  LDC.64 R8, c[0x0][0x380] ;  /* 0x0000e000ff087b82 */ /* 0x002e620000000a00 */
[----:B------:R-:W-:Y:S01]  /*5c50*/  VIADD R17, R10, 0xffffffff ;  /* 0xffffffff0a117836 */ /* 0x000fe20000000000 */
[----:B------:R-:W-:Y:S03]  /*5c60*/  BSSY B2, `(.L_x_71) ;  /* 0x0000008000027945 */ /* 0x000fe60003800000 */
[----:B------:R-:W-:-:S04]  /*5c70*/  IMAD R11, R17, 0x100, R3 ;  /* 0x00000100110b7824 */ /* 0x000fc800078e0203 */
[----:B-1----:R-:W-:-:S07]  /*5c80*/  IMAD.WIDE R8, R11, 0x4, R8 ;  /* 0x000000040b087825 */ /* 0x002fce00078e0208 */
.L_x_72:
[----:B------:R-:W-:Y:S05]  /*5c90*/  YIELD ;  /* 0x0000000000007946 */ /* 0x000fea0003800000 */
[----:B------:R1:W-:Y:S06]  /*5ca0*/  MEMBAR.SC.CTA ;  /* 0x0000000000007992 */ /* 0x0003ec0000000000 */
[----:B-1----:R-:W2:Y:S02]  /*5cb0*/  LDG.E.STRONG.SYS R11, desc[UR6][R8.64] ;  /* 0x00000006080b7981 */ /* 0x002ea4000c1f5900 */
[----:B--2---:R-:W-:-:S13]  /*5cc0*/  ISETP.NE.AND P0, PT, R11, RZ, PT ;  /* 0x000000ff0b00720c */ /* 0x004fda0003f05270 */
[----:B------:R-:W-:Y:S05]  /*5cd0*/  @!P0 BRA `(.L_x_72) ;  /* 0xfffffffc00ec8947 */ /* 0x000fea000383ffff */
[----:B------:R-:W-:Y:S05]  /*5ce0*/  BSYNC B2 ;  /* 0x0000000000027941 */ /* 0x000fea0003800000 */
.L_x_71:
[----:B------:R-:W-:Y:S01]  /*5cf0*/  BSSY.RECONVERGENT B2, `(.L_x_73) ;  /* 0x0000006000027945 */ /* 0x000fe20003800200 */
[C---:B------:R-:W-:Y:S02]  /*5d00*/  ISETP.GT.AND P0, PT, R11.reuse, -0x1, PT ;  /* 0xffffffff0b00780c */ /* 0x040fe40003f04270 */
[----:B------:R-:W-:Y:S01]  /*5d10*/  LOP3.LUT R8, R11, 0x3fffffff, RZ, 0xc0, !PT ;  /* 0x3fffffff0b087812 */ /* 0x000fe200078ec0ff */
[----:B------:R-:W-:Y:S05]  /*5d20*/  WARPSYNC.EXCLUSIVE R6 ;  /* 0x0000000006007348 */ /* 0x000fea0003a00000 */
[----:B------:R-:W-:-:S05]  /*5d30*/  IMAD.IADD R13, R8, 0x1, R13 ;  /* 0x00000001080d7824 */ /* 0x000fca00078e020d */
[----:B------:R-:W-:-:S07]  /*5d40*/  VOTE.ANY R6, PT, P0 ;  /* 0x0000000000067806 */ /* 0x000fce00000e0100 */
[----:B------:R-:W-:Y:S05]  /*5d50*/  BSYNC.RECONVERGENT B2 ;  /* 0x0000000000027941 */ /* 0x000fea0003800200 */
.L_x_73:
[----:B------:R-:W-:Y:S01]  /*5d60*/  ISETP.GT.U32.AND P1, PT, R10, 0x1, PT ;  /* 0x000000010a00780c */ /* 0x000fe20003f24070 */
[----:B------:R-:W-:-:S12]  /*5d70*/  IMAD.MOV.U32 R10, RZ, RZ, R17 ;  /* 0x000000ffff0a7224 */ /* 0x000fd800078e0011 */
[----:B------:R-:W-:Y:S05]  /*5d80*/  @P0 BRA P1, `(.L_x_74) ;  /* 0xfffffffc00ac0947 */ /* 0x000fea000083ffff */
[----:B------:R-:W-:Y:S05]  /*5d90*/  BSYNC B0 ;  /* 0x0000000000007941 */ /* 0x000fea0003800000 */
.L_x_70:
[----:B------:R2:W3:Y:S02]  /*5da0*/  LDS.64 R8, [R19+0x6600] ;  /* 0x0066000013087984 */ /* 0x0004e40000000a00 */
.L_x_69:
[----:B------:R-:W4:Y:S01]  /*5db0*/  LDC.64 R10, c[0x0][0x380] ;  /* 0x0000e000ff0a7b82 */ /* 0x000f220000000a00 */
[C---:B------:R-:W-:Y:S01]  /*5dc0*/  IMAD.IADD R17, R13.reuse, 0x1, -R0 ;  /* 0x000000010d117824 */ /* 0x040fe200078e0a00 */
[----:B------:R-:W-:Y:S01]  /*5dd0*/  LOP3.LUT R13, R13, 0x80000000, RZ, 0xfc, !PT ;  /* 0x800000000d0d7812 */ /* 0x000fe200078efcff */
[----:B------:R-:W-:-:S03]  /*5de0*/  IMAD R21, R42, 0x100, R3 ;  /* 0x000001002a157824 */ /* 0x000fc600078e0203 */
[----:B-1-3--:R-:W-:-:S04]  /*5df0*/  IADD3 R8, P0, PT, R17, R8, RZ ;  /* 0x0000000811087210 */ /* 0x00afc80007f1e0ff */
[----:B------:R-:W-:-:S05]  /*5e00*/  LEA.HI.X.SX32 R9, R17, R9, 0x1, P0 ;  /* 0x0000000911097211 */ /* 0x000fca00000f0eff */
[----:B------:R1:W-:Y:S01]  /*5e10*/  STS.64 [R19+0x6600], R8 ;  /* 0x0066000813007388 */ /* 0x0003e20000000a00 */
[----:B----4-:R-:W-:-:S05]  /*5e20*/  IMAD.WIDE R10, R21, 0x4, R10 ;  /* 0x00000004150a7825 */ /* 0x010fca00078e020a */
[----:B------:R1:W-:Y:S02]  /*5e30*/  STG.E.STRONG.SYS desc[UR6][R10.64], R13 ;  /* 0x0000000d0a007986 */ /* 0x0003e4000c115906 */
.L_x_68:
[----:B------:R-:W-:Y:S05]  /*5e40*/  BSYNC B1 ;  /* 0x0000000000017941 */ /* 0x000fea0003800000 */
.L_x_67:
[----:B------:R-:W3:Y:S01]  /*5e50*/  LDC R23, c[0x0][0x3c0] ;  /* 0x0000f000ff177b82 */ /* 0x000ee20000000800 */
[----:B--2---:R-:W-:-:S07]  /*5e60*/  VIADD R6, R54, 0x1980 ;  /* 0x0000198036067836 */ /* 0x004fce0000000000 */
[----:B-1----:R-:W1:Y:S01]  /*5e70*/  LDC.64 R10, c[0x0][0x390] ;  /* 0x0000e400ff0a7b82 */ /* 0x002e620000000a00 */
[----:B---3--:R-:W-:Y:S02]  /*5e80*/  ISETP.GE.AND P0, PT, R6, R23, PT ;  /* 0x000000170600720c */ /* 0x008fe40003f06270 */
[----:B-1----:R-:W-:-:S04]  /*5e90*/  ISETP.EQ.U32.AND P1, PT, R10, RZ, PT ;  /* 0x000000ff0a00720c */ /* 0x002fc80003f22070 */
[----:B------:R-:W-:-:S04]  /*5ea0*/  ISETP.EQ.OR.EX P0, PT, R11, RZ, !P0, P1 ;  /* 0x000000ff0b00720c */ /* 0x000fc80004702710 */
[----:B------:R-:W-:-:S13]  /*5eb0*/  ISETP.GT.U32.OR P0, PT, R3, 0xff, P0 ;  /* 0x000000ff0300780c */ /* 0x000fda0000704470 */
[----:B------:R-:W-:Y:S05]  /*5ec0*/  @P0 BRA `(.L_x_75) ;  /* 0x0000000000200947 */ /* 0x000fea0003800000 */
[----:B------:R-:W1:Y:S01]  /*5ed0*/  LDS.64 R8, [R19+0x6600] ;  /* 0x0066000013087984 */ /* 0x000e620000000a00 */
[C---:B------:R-:W-:Y:S02]  /*5ee0*/  LEA R10, P2, R3.reuse, R10, 0x3 ;  /* 0x0000000a030a7211 */ /* 0x040fe400078418ff */
[--C-:B------:R-:W-:Y:S02]  /*5ef0*/  SHF.R.S32.HI R13, RZ, 0x1f, R0.reuse ;  /* 0x0000001fff0d7819 */ /* 0x100fe40000011400 */
[----:B------:R-:W-:Y:S02]  /*5f00*/  LEA.HI.X R11, R3, R11, RZ, 0x3, P2 ;  /* 0x0000000b030b7211 */ /* 0x000fe400010f1cff */
[----:B-1----:R-:W-:Y:S02]  /*5f10*/  IADD3 R8, P0, P1, R8, R15, R0 ;  /* 0x0000000f08087210 */ /* 0x002fe4000791e000 */
[----:B------:R-:W-:-:S04]  /*5f20*/  SHF.R.S32.HI R15, RZ, 0x1f, R15 ;  /* 0x0000001fff0f7819 */ /* 0x000fc8000001140f */
[----:B------:R-:W-:-:S05]  /*5f30*/  IADD3.X R9, PT, PT, R9, R15, R13, P0, P1 ;  /* 0x0000000f09097210 */ /* 0x000fca00007e240d */
[----:B------:R1:W-:Y:S02]  /*5f40*/  STG.E.64 desc[UR6][R10.64], R8 ;  /* 0x000000080a007986 */ /* 0x0003e4000c101b06 */
.L_x_75:
[----:B------:R-:W-:Y:S01]  /*5f50*/  ISETP.GT.AND P0, PT, R6, R23, PT ;  /* 0x000000170600720c */ /* 0x000fe20003f04270 */
[----:B------:R-:W-:Y:S05]  /*5f60*/  WARPSYNC.ALL ;  /* 0x0000000000007948 */ /* 0x000fea0003800000 */
[----:B------:R-:W-:Y:S01]  /*5f70*/  BAR.SYNC.DEFER_BLOCKING 0x0 ;  /* 0x0000000000007b1d */ /* 0x000fe20000010000 */
[----:B------:R-:W-:-:S06]  /*5f80*/  IMAD R22, R3, 0x4, R7 ;  /* 0x0000000403167824 */ /* 0x000fcc00078e0207 */
[----:B------:R-:W-:Y:S05]  /*5f90*/  @P0 BRA `(.L_x_76) ;  /* 0x0000000c003c0947 */ /* 0x000fea0003800000 */
[----:B------:R-:W2:Y:S01]  /*5fa0*/  LDS R0, [R22] ;  /* 0x0000000016007984 */ /* 0x000ea20000000800 */
[----:B------:R-:W2:Y:S01]  /*5fb0*/  LDCU UR5, c[0x0][0x3c4] ;  /* 0x00007880ff0577ac */ /* 0x000ea20008000800 */
[----:B------:R-:W3:Y:S01]  /*5fc0*/  LDCU.64 UR8, c[0x0][0x3a0] ;  /* 0x00007400ff0877ac */ /* 0x000ee20008000a00 */
[----:B--2---:R-:W-:Y:S02]  /*5fd0*/  SHF.R.U32.HI R6, RZ, UR5, R0 ;  /* 0x00000005ff067c19 */ /* 0x004fe40008011600 */
[----:B------:R-:W-:Y:S02]  /*5fe0*/  LOP3.LUT R15, R0, 0x80000000, RZ, 0x3c, !PT ;  /* 0x80000000000f7812 */ /* 0x000fe400078e3cff */
[----:B------:R-:W-:-:S05]  /*5ff0*/  LOP3.LUT R6, R6, UR4, RZ, 0x30, !PT ;  /* 0x0000000406067c12 */ /* 0x000fca000f8e30ff */
[----:B-1----:R-:W-:-:S06]  /*6000*/  IMAD R8, R6, 0x8, R7 ;  /* 0x0000000806087824 */ /* 0x002fcc00078e0207 */
[----:B------:R-:W1:Y:S02]  /*6010*/  LDS.64 R8, [R8+0x6600] ;  /* 0x0066000008087984 */ /* 0x000e640000000a00 */
[----:B-1----:R-:W-:-:S05]  /*6020*/  IADD3 R6, P1, PT, R8, R3, RZ ;  /* 0x0000000308067210 */ /* 0x002fca0007f3e0ff */
[----:B------:R-:W-:Y:S01]  /*6030*/  IMAD.X R9, RZ, RZ, R9, P1 ;  /* 0x000000ffff097224 */ /* 0x000fe200008e0609 */
[----:B---3--:R-:W-:-:S04]  /*6040*/  LEA R10, P1, R6, UR8, 0x2 ;  /* 0x00000008060a7c11 */ /* 0x008fc8000f8210ff */
[----:B------:R-:W-:-:S05]  /*6050*/  LEA.HI.X R11, R6, UR9, R9, 0x2, P1 ;  /* 0x00000009060b7c11 */ /* 0x000fca00088f1409 */
[----:B------:R-:W-:Y:S01]  /*6060*/  STG.E desc[UR6][R10.64], R15 ;  /* 0x0000000f0a007986 */ /* 0x000fe2000c101906 */
[----:B------:R-:W-:-:S03]  /*6070*/  NOP ;  /* 0x0000000000007918 */ /* 0x000fc60000000000 */
[----:B------:R-:W1:Y:S02]  /*6080*/  LDS R0, [R22+0x600] ;  /* 0x0006000016007984 */ /* 0x000e640000000800 */
[----:B-1----:R-:W-:Y:S02]  /*6090*/  SHF.R.U32.HI R6, RZ, UR5, R0 ;  /* 0x00000005ff067c19 */ /* 0x002fe40008011600 */
[----:B------:R-:W-:Y:S02]  /*60a0*/  LOP3.LUT R15, R0, 0x80000000, RZ, 0x3c, !PT ;  /* 0x80000000000f7812 */ /* 0x000fe400078e3cff */
[----:B------:R-:W-:-:S05]  /*60b0*/  LOP3.LUT R6, R6, UR4, RZ, 0x30, !PT ;  /* 0x0000000406067c12 */ /* 0x000fca000f8e30ff */
[----:B------:R-:W-:-:S06]  /*60c0*/  IMAD R8, R6, 0x8, R7 ;  /* 0x0000000806087824 */ /* 0x000fcc00078e0207 */
[----:B------:R-:W1:Y:S02]  /*60d0*/  LDS.64 R8, [R8+0x6600] ;  /* 0x0066000008087984 */ /* 0x000e640000000a00 */
[----:B-1----:R-:W-:-:S05]  /*60e0*/  IADD3 R6, P1, PT, R8, R3, RZ ;  /* 0x0000000308067210 */ /* 0x002fca0007f3e0ff */
[----:B------:R-:W-:Y:S01]  /*60f0*/  IMAD.X R9, RZ, RZ, R9, P1 ;  /* 0x000000ffff097224 */ /* 0x000fe200008e0609 */
[----:B------:R-:W-:-:S04]  /*6100*/  LEA R12, P1, R6, UR8, 0x2 ;  /* 0x00000008060c7c11 */ /* 0x000fc8000f8210ff */
        /* <DEDUP_REMOVED lines=163> */
[----:B------:R-:W-:-:S05]  /*6b40*/  IMAD R12, R6, 0x8, R7 ;  /* 0x00000008060c7824 */ /* 0x000fca00078e0207 */
        /* <DEDUP_REMOVED lines=17> */
[----:B------:R1:W-:Y:S01]  /*6c60*/  STG.E desc[UR6][R6.64+0x6000], R9 ;  /* 0x0060000906007986 */ /* 0x0003e2000c101906 */
[----:B------:R-:W-:Y:S01]  /*6c70*/  NOP ;  /* 0x0000000000007918 */ /* 0x000fe20000000000 */
[----:B------:R-:W-:Y:S05]  /*6c80*/  BRA `(.L_x_77) ;  /* 0x00000014000c7947 */ /* 0x000fea0003800000 */
.L_x_76:
[----:B-1----:R-:W-:Y:S01]  /*6c90*/  IMAD R9, R42, -0x1980, R23 ;  /* 0xffffe6802a097824 */ /* 0x002fe200078e0217 */
[----:B------:R-:W-:Y:S01]  /*6ca0*/  BSSY.RECONVERGENT B0, `(.L_x_78) ;  /* 0x000001b000007945 */ /* 0x000fe20003800200 */
[C---:B------:R-:W-:Y:S02]  /*6cb0*/  VIADD R0, R3.reuse, 0x180 ;  /* 0x0000018003007836 */ /* 0x040fe40000000000 */
[C---:B------:R-:W-:Y:S01]  /*6cc0*/  VIADD R6, R3.reuse, 0x300 ;  /* 0x0000030003067836 */ /* 0x040fe20000000000 */
[CC--:B------:R-:W-:Y:S01]  /*6cd0*/  ISETP.GE.AND P1, PT, R3.reuse, R9.reuse, PT ;  /* 0x000000090300720c */ /* 0x0c0fe20003f26270 */
[C---:B------:R-:W-:Y:S01]  /*6ce0*/  VIADD R8, R3.reuse, 0x480 ;  /* 0x0000048003087836 */ /* 0x040fe20000000000 */
[-C--:B------:R-:W-:Y:S01]  /*6cf0*/  ISETP.GE.AND P2, PT, R0, R9.reuse, PT ;  /* 0x000000090000720c */ /* 0x080fe20003f46270 */
[C---:B------:R-:W-:Y:S01]  /*6d00*/  VIADD R0, R3.reuse, 0x600 ;  /* 0x0000060003007836 */ /* 0x040fe20000000000 */
[-C--:B------:R-:W-:Y:S01]  /*6d10*/  ISETP.GE.AND P3, PT, R6, R9.reuse, PT ;  /* 0x000000090600720c */ /* 0x080fe20003f66270 */
[C---:B------:R-:W-:Y:S01]  /*6d20*/  VIADD R6, R3.reuse, 0x780 ;  /* 0x0000078003067836 */ /* 0x040fe20000000000 */
[-C--:B------:R-:W-:Y:S01]  /*6d30*/  ISETP.GE.AND P4, PT, R8, R9.reuse, PT ;  /* 0x000000090800720c */ /* 0x080fe20003f86270 */
[----:B------:R-:W-:Y:S01]  /*6d40*/  VIADD R8, R3, 0x900 ;  /* 0x0000090003087836 */ /* 0x000fe20000000000 */
[----:B------:R-:W-:-:S02]  /*6d50*/  ISETP.GE.AND P5, PT, R0, R9, PT ;  /* 0x000000090000720c */ /* 0x000fc40003fa6270 */
[----:B------:R-:W-:-:S03]  /*6d60*/  ISETP.GE.AND P6, PT, R6, R9, PT ;  /* 0x000000090600720c */ /* 0x000fc60003fc6270 */
[----:B------:R-:W-:Y:S10]  /*6d70*/  @P1 BRA `(.L_x_79) ;  /* 0x0000000000341947 */ /* 0x000ff40003800000 */
[----:B------:R-:W1:Y:S01]  /*6d80*/  LDS R0, [R22] ;  /* 0x0000000016007984 */ /* 0x000e620000000800 */
[----:B------:R-:W1:Y:S01]  /*6d90*/  LDCU UR5, c[0x0][0x3c4] ;  /* 0x00007880ff0577ac */ /* 0x000e620008000800 */
[----:B------:R-:W2:Y:S01]  /*6da0*/  LDCU.64 UR8, c[0x0][0x3a0] ;  /* 0x00007400ff0877ac */ /* 0x000ea20008000a00 */
[----:B-1----:R-:W-:Y:S02]  /*6db0*/  SHF.R.U32.HI R6, RZ, UR5, R0 ;  /* 0x00000005ff067c19 */ /* 0x002fe40008011600 */
[----:B------:R-:W-:Y:S02]  /*6dc0*/  LOP3.LUT R13, R0, 0x80000000, RZ, 0x3c, !PT ;  /* 0x80000000000d7812 */ /* 0x000fe400078e3cff */
[----:B------:R-:W-:-:S05]  /*6dd0*/  LOP3.LUT R6, R6, UR4, RZ, 0x30, !PT ;  /* 0x0000000406067c12 */ /* 0x000fca000f8e30ff */
[----:B------:R-:W-:-:S05]  /*6de0*/  IMAD R6, R6, 0x8, R7 ;  /* 0x0000000806067824 */ /* 0x000fca00078e0207 */
[----:B------:R-:W1:Y:S02]  /*6df0*/  LDS.64 R10, [R6+0x6600] ;  /* 0x00660000060a7984 */ /* 0x000e640000000a00 */
[----:B-1----:R-:W-:-:S05]  /*6e00*/  IADD3 R12, P1, PT, R10, R3, RZ ;  /* 0x000000030a0c7210 */ /* 0x002fca0007f3e0ff */
[----:B------:R-:W-:Y:S01]  /*6e10*/  IMAD.X R11, RZ, RZ, R11, P1 ;  /* 0x000000ffff0b7224 */ /* 0x000fe200008e060b */
[----:B--2---:R-:W-:-:S04]  /*6e20*/  LEA R10, P1, R12, UR8, 0x2 ;  /* 0x000000080c0a7c11 */ /* 0x004fc8000f8210ff */
[----:B------:R-:W-:-:S05]  /*6e30*/  LEA.HI.X R11, R12, UR9, R11, 0x2, P1 ;  /* 0x000000090c0b7c11 */ /* 0x000fca00088f140b */
[----:B------:R1:W-:Y:S04]  /*6e40*/  STG.E desc[UR6][R10.64], R13 ;  /* 0x0000000d0a007986 */ /* 0x0003e8000c101906 */
.L_x_79:
[----:B------:R-:W-:Y:S05]  /*6e50*/  BSYNC.RECONVERGENT B0 ;  /* 0x0000000000007941 */ /* 0x000fea0003800200 */
.L_x_78:
[----:B------:R-:W-:Y:S01]  /*6e60*/  NOP ;  /* 0x0000000000007918 */ /* 0x000fe20000000000 */
[----:B------:R-:W-:Y:S01]  /*6e70*/  BSSY.RECONVERGENT B0, `(.L_x_80) ;  /* 0x0000011000007945 */ /* 0x000fe20003800200 */
[----:B------:R-:W-:Y:S01]  /*6e80*/  ISETP.GE.AND P1, PT, R8, R9, PT ;  /* 0x000000090800720c */ /* 0x000fe20003f26270 */
[----:B------:R-:W-:Y:S02]  /*6e90*/  VIADD R8, R3, 0xa80 ;  /* 0x00000a8003087836 */ /* 0x000fe40000000000 */
[----:B------:R-:W-:Y:S10]  /*6ea0*/  @P2 BRA `(.L_x_81) ;  /* 0x0000000000342947 */ /* 0x000ff40003800000 */
[----:B------:R-:W2:Y:S01]  /*6eb0*/  LDS R0, [R22+0x600] ;  /* 0x0006000016007984 */ /* 0x000ea20000000800 */
[----:B------:R-:W2:Y:S01]  /*6ec0*/  LDCU UR5, c[0x0][0x3c4] ;  /* 0x00007880ff0577ac */ /* 0x000ea20008000800 */
[----:B------:R-:W3:Y:S01]  /*6ed0*/  LDCU.64 UR8, c[0x0][0x3a0] ;  /* 0x00007400ff0877ac */ /* 0x000ee20008000a00 */
[----:B--2---:R-:W-:Y:S02]  /*6ee0*/  SHF.R.U32.HI R6, RZ, UR5, R0 ;  /* 0x00000005ff067c19 */ /* 0x004fe40008011600 */
[----:B-1----:R-:W-:Y:S02]  /*6ef0*/  LOP3.LUT R13, R0, 0x80000000, RZ, 0x3c, !PT ;  /* 0x80000000000d7812 */ /* 0x002fe400078e3cff */
[----:B------:R-:W-:-:S05]  /*6f00*/  LOP3.LUT R6, R6, UR4, RZ, 0x30, !PT ;  /* 0x0000000406067c12 */ /* 0x000fca000f8e30ff */
[----:B------:R-:W-:-:S05]  /*6f10*/  IMAD R6, R6, 0x8, R7 ;  /* 0x0000000806067824 */ /* 0x000fca00078e0207 */
[----:B------:R-:W1:Y:S02]  /*6f20*/  LDS.64 R10, [R6+0x6600] ;  /* 0x00660000060a7984 */ /* 0x000e640000000a00 */
[----:B-1----:R-:W-:-:S05]  /*6f30*/  IADD3 R12, P2, PT, R10, R3, RZ ;  /* 0x000000030a0c7210 */ /* 0x002fca0007f5e0ff */
[----:B------:R-:W-:Y:S01]  /*6f40*/  IMAD.X R11, RZ, RZ, R11, P2 ;  /* 0x000000ffff0b7224 */ /* 0x000fe200010e060b */
[----:B---3--:R-:W-:-:S04]  /*6f50*/  LEA R10, P2, R12, UR8, 0x2 ;  /* 0x000000080c0a7c11 */ /* 0x008fc8000f8410ff */
[----:B------:R-:W-:-:S05]  /*6f60*/  LEA.HI.X R11, R12, UR9, R11, 0x2, P2 ;  /* 0x000000090c0b7c11 */ /* 0x000fca00090f140b */
[----:B------:R2:W-:Y:S04]  /*6f70*/  STG.E desc[UR6][R10.64+0x600], R13 ;  /* 0x0006000d0a007986 */ /* 0x0005e8000c101906 */
.L_x_81:
[----:B------:R-:W-:Y:S05]  /*6f80*/  BSYNC.RECONVERGENT B0 ;  /* 0x0000000000007941 */ /* 0x000fea0003800200 */
.L_x_80:
[----:B------:R-:W-:Y:S01]  /*6f90*/  NOP ;  /* 0x0000000000007918 */ /* 0x000fe20000000000 */
[----:B------:R-:W-:Y:S01]  /*6fa0*/  BSSY.RECONVERGENT B0, `(.L_x_82) ;  /* 0x0000011000007945 */ /* 0x000fe20003800200 */
[----:B------:R-:W-:Y:S02]  /*6fb0*/  ISETP.GE.AND P2, PT, R8, R9, PT ;  /* 0x000000090800720c */ /* 0x000fe40003f46270 */
[----:B------:R-:W-:Y:S01]  /*6fc0*/  LOP3.LUT R8, R3, 0xc00, RZ, 0xfc, !PT ;  /* 0x00000c0003087812 */ /* 0x000fe200078efcff */
[----:B------:R-:W-:Y:S10]  /*6fd0*/  @P3 BRA `(.L_x_83) ;  /* 0x0000000000343947 */ /* 0x000ff40003800000 */
[----:B------:R-:W3:Y:S01]  /*6fe0*/  LDS R0, [R22+0xc00] ;  /* 0x000c000016007984 */ /* 0x000ee20000000800 */
[----:B------:R-:W3:Y:S01]  /*6ff0*/  LDCU UR5, c[0x0][0x3c4] ;  /* 0x00007880ff0577ac */ /* 0x000ee20008000800 */
[----:B------:R-:W4:Y:S01]  /*7000*/  LDCU.64 UR8, c[0x0][0x3a0] ;  /* 0x00007400ff0877ac */ /* 0x000f220008000a00 */
[----:B---3--:R-:W-:Y:S02]  /*7010*/  SHF.R.U32.HI R6, RZ, UR5, R0 ;  /* 0x00000005ff067c19 */ /* 0x008fe40008011600 */
[----:B-12---:R-:W-:Y:S02]  /*7020*/  LOP3.LUT R13, R0, 0x80000000, RZ, 0x3c, !PT ;  /* 0x80000000000d7812 */ /* 0x006fe400078e3cff */
[----:B------:R-:W-:-:S05]  /*7030*/  LOP3.LUT R6, R6, UR4, RZ, 0x30, !PT ;  /* 0x0000000406067c12 */ /* 0x000fca000f8e30ff */
[----:B------:R-:W-:-:S05]  /*7040*/  IMAD R6, R6, 0x8, R7 ;  /* 0x0000000806067824 */ /* 0x000fca00078e0207 */
[----:B------:R-:W1:Y:S02]  /*7050*/  LDS.64 R10, [R6+0x6600] ;  /* 0x00660000060a7984 */ /* 0x000e640000000a00 */
[----:B-1----:R-:W-:-:S05]  /*7060*/  IADD3 R12, P3, PT, R10, R3, RZ ;  /* 0x000000030a0c7210 */ /* 0x002fca0007f7e0ff */
[----:B------:R-:W-:Y:S01]  /*7070*/  IMAD.X R11, RZ, RZ, R11, P3 ;  /* 0x000000ffff0b7224 */ /* 0x000fe200018e060b */
[----:B----4-:R-:W-:-:S04]  /*7080*/  LEA R10, P3, R12, UR8, 0x2 ;  /* 0x000000080c0a7c11 */ /* 0x010fc8000f8610ff */
[----:B------:R-:W-:-:S05]  /*7090*/  LEA.HI.X R11, R12, UR9, R11, 0x2, P3 ;  /* 0x000000090c0b7c11 */ /* 0x000fca00098f140b */
[----:B------:R3:W-:Y:S04]  /*70a0*/  STG.E desc[UR6][R10.64+0xc00], R13 ;  /* 0x000c000d0a007986 */ /* 0x0007e8000c101906 */
.L_x_83:
[----:B------:R-:W-:Y:S05]  /*70b0*/  BSYNC.RECONVERGENT B0 ;  /* 0x0000000000007941 */ /* 0x000fea0003800200 */
.L_x_82:
[----:B------:R-:W-:Y:S01]  /*70c0*/  NOP ;  /* 0x0000000000007918 */ /* 0x000fe20000000000 */
[----:B------:R-:W-:Y:S01]  /*70d0*/  BSSY.RECONVERGENT B0, `(.L_x_84) ;  /* 0x0000011000007945 */ /* 0x000fe20003800200 */
[----:B------:R-:W-:Y:S01]  /*70e0*/  ISETP.GE.AND P3, PT, R8, R9, PT ;  /* 0x000000090800720c */ /* 0x000fe20003f66270 */
[----:B------:R-:W-:Y:S02]  /*70f0*/  VIADD R8, R3, 0xd80 ;  /* 0x00000d8003087836 */ /* 0x000fe40000000000 */
[----:B------:R-:W-:Y:S10]  /*7100*/  @P4 BRA `(.L_x_85) ;  /* 0x0000000000344947 */ /* 0x000ff40003800000 */
[----:B------:R-:W4:Y:S01]  /*7110*/  LDS R0, [R22+0x1200] ;  /* 0x0012000016007984 */ /* 0x000f220000000800 */
[----:B------:R-:W4:Y:S01]  /*7120*/  LDCU UR5, c[0x0][0x3c4] ;  /* 0x00007880ff0577ac */ /* 0x000f220008000800 */
[----:B------:R-:W5:Y:S01]  /*7130*/  LDCU.64 UR8, c[0x0][0x3a0] ;  /* 0x00007400ff0877ac */ /* 0x000f620008000a00 */
[----:B----4-:R-:W-:Y:S02]  /*7140*/  SHF.R.U32.HI R6, RZ, UR5, R0 ;  /* 0x00000005ff067c19 */ /* 0x010fe40008011600 */
[----:B-123--:R-:W-:Y:S02]  /*7150*/  LOP3.LUT R13, R0, 0x80000000, RZ, 0x3c, !PT ;  /* 0x80000000000d7812 */ /* 0x00efe400078e3cff */
[----:B------:R-:W-:-:S05]  /*7160*/  LOP3.LUT R6, R6, UR4, RZ, 0x30, !PT ;  /* 0x0000000406067c12 */ /* 0x000fca000f8e30ff */
[----:B------:R-:W-:-:S05]  /*7170*/  IMAD R6, R6, 0x8, R7 ;  /* 0x0000000806067824 */ /* 0x000fca00078e0207 */
[----:B------:R-:W1:Y:S02]  /*7180*/  LDS.64 R10, [R6+0x6600] ;  /* 0x00660000060a7984 */ /* 0x000e640000000a00 */
[----:B-1----:R-:W-:-:S05]  /*7190*/  IADD3 R12, P4, PT, R10, R3, RZ ;  /* 0x000000030a0c7210 */ /* 0x002fca0007f9e0ff */
[----:B------:R-:W-:Y:S01]  /*71a0*/  IMAD.X R11, RZ, RZ, R11, P4 ;  /* 0x000000ffff0b7224 */ /* 0x000fe200020e060b */
[----:B-----5:R-:W-:-:S04]  /*71b0*/  LEA R10, P4, R12, UR8, 0x2 ;  /* 0x000000080c0a7c11 */ /* 0x020fc8000f8810ff */
[----:B------:R-:W-:-:S05]  /*71c0*/  LEA.HI.X R11, R12, UR9, R11, 0x2, P4 ;  /* 0x000000090c0b7c11 */ /* 0x000fca000a0f140b */
[----:B------:R4:W-:Y:S04]  /*71d0*/  STG.E desc[UR6][R10.64+0x1200], R13 ;  /* 0x0012000d0a007986 */ /* 0x0009e8000c101906 */
.L_x_85:
[----:B------:R-:W-:Y:S05]  /*71e0*/  BSYNC.RECONVERGENT B0 ;  /* 0x0000000000007941 */ /* 0x000fea0003800200 */
.L_x_84:
[----:B------:R-:W-:Y:S01]  /*71f0*/  NOP ;  /* 0x0000000000007918 */ /* 0x000fe20000000000 */
[----:B------:R-:W-:Y:S01]  /*7200*/  BSSY.RECONVERGENT B0, `(.L_x_86) ;  /* 0x0000011000007945 */ /* 0x000fe20003800200 */
[----:B------:R-:W-:Y:S01]  /*7210*/  ISETP.GE.AND P4, PT, R8, R9, PT ;  /* 0x000000090800720c */ /* 0x000fe20003f86270 */
[----:B------:R-:W-:Y:S02]  /*7220*/  VIADD R8, R3, 0xf00 ;  /* 0x00000f0003087836 */ /* 0x000fe40000000000 */
[----:B------:R-:W-:Y:S10]  /*7230*/  @P5 BRA `(.L_x_87) ;  /* 0x0000000000345947 */ /* 0x000ff40003800000 */
[----:B------:R-:W5:Y:S01]  /*7240*/  LDS R0, [R22+0x1800] ;  /* 0x0018000016007984 */ /* 0x000f620000000800 */
[----:B------:R-:W5:Y:S01]  /*7250*/  LDCU UR5, c[0x0][0x3c4] ;  /* 0x00007880ff0577ac */ /* 0x000f620008000800 */
[----:B------:R-:W0:Y:S01]  /*7260*/  LDCU.64 UR8, c[0x0][0x3a0] ;  /* 0x00007400ff0877ac */ /* 0x000e220008000a00 */
[----:B-----5:R-:W-:Y:S02]  /*7270*/  SHF.R.U32.HI R6, RZ, UR5, R0 ;  /* 0x00000005ff067c19 */ /* 0x020fe40008011600 */
[----:B-1234-:R-:W-:Y:S02]  /*7280*/  LOP3.LUT R13, R0, 0x80000000, RZ, 0x3c, !PT ;  /* 0x80000000000d7812 */ /* 0x01efe400078e3cff */
[----:B------:R-:W-:-:S05]  /*7290*/  LOP3.LUT R6, R6, UR4, RZ, 0x30, !PT ;  /* 0x0000000406067c12 */ /* 0x000fca000f8e30ff */
[----:B------:R-:W-:-:S05]  /*72a0*/  IMAD R6, R6, 0x8, R7 ;  /* 0x0000000806067824 */ /* 0x000fca00078e0207 */
[----:B------:R-:W1:Y:S02]  /*72b0*/  LDS.64 R10, [R6+0x6600] ;  /* 0x00660000060a7984 */ /* 0x000e640000000a00 */
[----:B-1----:R-:W-:-:S05]  /*72c0*/  IADD3 R12, P5, PT, R10, R3, RZ ;  /* 0x000000030a0c7210 */ /* 0x002fca0007fbe0ff */
[----:B------:R-:W-:Y:S01]  /*72d0*/  IMAD.X R11, RZ, RZ, R11, P5 ;  /* 0x000000ffff0b7224 */ /* 0x000fe200028e060b */
[----:B0-----:R-:W-:-:S04]  /*72e0*/  LEA R10, P5, R12, UR8, 0x2 ;  /* 0x000000080c0a7c11 */ /* 0x001fc8000f8a10ff */
[----:B------:R-:W-:-:S05]  /*72f0*/  LEA.HI.X R11, R12, UR9, R11, 0x2, P5 ;  /* 0x000000090c0b7c11 */ /* 0x000fca000a8f140b */
[----:B------:R0:W-:Y:S04]  /*7300*/  STG.E desc[UR6][R10.64+0x1800], R13 ;  /* 0x0018000d0a007986 */ /* 0x0001e8000c101906 */
.L_x_87:
[----:B------:R-:W-:Y:S05]  /*7310*/  BSYNC.RECONVERGENT B0 ;  /* 0x0000000000007941 */ /* 0x000fea0003800200 */
.L_x_86:
        /* <DEDUP_REMOVED lines=9> */
[----:B01234-:R-:W-:Y:S02]  /*73b0*/  LOP3.LUT R13, R0, 0x80000000, RZ, 0x3c, !PT ;  /* 0x80000000000d7812 */ /* 0x01ffe400078e3cff */
[----:B------:R-:W-:-:S05]  /*73c0*/  LOP3.LUT R6, R6, UR4, RZ, 0x30, !PT ;  /* 0x0000000406067c12 */ /* 0x000fca000f8e30ff */
[----:B------:R-:W-:-:S05]  /*73d0*/  IMAD R6, R6, 0x8, R7 ;  /* 0x0000000806067824 */ /* 0x000fca00078e0207 */
[----:B------:R-:W0:Y:S02]  /*73e0*/  LDS.64 R10, [R6+0x6600] ;  /* 0x00660000060a7984 */ /* 0x000e240000000a00 */
[----:B0-----:R-:W-:-:S05]  /*73f0*/  IADD3 R12, P6, PT, R10, R3, RZ ;  /* 0x000000030a0c7210 */ /* 0x001fca0007fde0ff */
[----:B------:R-:W-:Y:S01]  /*7400*/  IMAD.X R11, RZ, RZ, R11, P6 ;  /* 0x000000ffff0b7224 */ /* 0x000fe200030e060b */
[----:B------:R-:W-:-:S04]  /*7410*/  LEA R10, P6, R12, UR8, 0x2 ;  /* 0x000000080c0a7c11 */ /* 0x000fc8000f8c10ff */
[----:B------:R-:W-:-:S05]  /*7420*/  LEA.HI.X R11, R12, UR9, R11, 0x2, P6 ;  /* 0x000000090c0b7c11 */ /* 0x000fca000b0f140b */
[----:B------:R0:W-:Y:S04]  /*7430*/  STG.E desc[UR6][R10.64+0x1e00], R13 ;  /* 0x001e000d0a007986 */ /* 0x0001e8000c101906 */
.L_x_89:
[----:B------:R-:W-:Y:S05]  /*7440*/  BSYNC.RECONVERGENT B0 ;  /* 0x0000000000007941 */ /* 0x000fea0003800200 */
.L_x_88:
        /* <DEDUP_REMOVED lines=18> */
.L_x_91:
[----:B------:R-:W-:Y:S05]  /*7570*/  BSYNC.RECONVERGENT B0 ;  /* 0x0000000000007941 */ /* 0x000fea0003800200 */
.L_x_90:
        /* <DEDUP_REMOVED lines=18> */
.L_x_93:
[----:B------:R-:W-:Y:S05]  /*76a0*/  BSYNC.RECONVERGENT B0 ;  /* 0x0000000000007941 */ /* 0x000fea0003800200 */
.L_x_92:
        /* <DEDUP_REMOVED lines=18> */
.L_x_95:
[----:B------:R-:W-:Y:S05]  /*77d0*/  BSYNC.RECONVERGENT B0 ;  /* 0x0000000000007941 */ /* 0x000fea0003800200 */
.L_x_94:
        /* <DEDUP_REMOVED lines=18> */
.L_x_97:
[----:B------:R-:W-:Y:S05]  /*7900*/  BSYNC.RECONVERGENT B0 ;  /* 0x0000000000007941 */ /* 0x000fea0003800200 */
.L_x_96:
[----:B------:R-:W-:Y:S01]  /*7910*/  NOP ;  /* 0x0000000000007918 */ /* 0x000fe20000000000 */
[----:B------:R-:W-:Y:S01]  /*7920*/  BSSY.RECONVERGENT B0, `(.L_x_98) ;  /* 0x0000011000007945 */ /* 0x000fe20003800200 */
[----:B------:R-:W-:Y:S02]  /*7930*/  ISETP.GE.AND P4, PT, R8, R9, PT ;  /* 0x000000090800720c */ /* 0x000fe40003f86270 */
[----:B------:R-:W-:Y:S01]  /*7940*/  LOP3.LUT R8, R3, 0x1800, RZ, 0xfc, !PT ;  /* 0x0000180003087812 */ /* 0x000fe200078efcff */
        /* <DEDUP_REMOVED lines=14> */
.L_x_99:
[----:B------:R-:W-:Y:S05]  /*7a30*/  BSYNC.RECONVERGENT B0 ;  /* 0x0000000000007941 */ /* 0x000fea0003800200 */
.L_x_98:
[----:B------:R-:W-:Y:S01]  /*7a40*/  NOP ;  /* 0x0000000000007918 */ /* 0x000fe20000000000 */
[----:B------:R-:W-:Y:S01]  /*7a50*/  BSSY.RECONVERGENT B0, `(.L_x_100) ;  /* 0x0000010000007945 */ /* 0x000fe20003800200 */
[----:B------:R-:W-:-:S03]  /*7a60*/  ISETP.GE.AND P5, PT, R8, R9, PT ;  /* 0x000000090800720c */ /* 0x000fc60003fa6270 */
        /* <DEDUP_REMOVED lines=14> */
.L_x_101:
[----:B------:R-:W-:Y:S05]  /*7b50*/  BSYNC.RECONVERGENT B0 ;  /* 0x0000000000007941 */ /* 0x000fea0003800200 */
.L_x_100:
[----:B------:R-:W-:Y:S01]  /*7b60*/  NOP ;  /* 0x0000000000007918 */ /* 0x000fe20000000000 */
[----:B------:R-:W-:Y:S04]  /*7b70*/  BSSY.RECONVERGENT B0, `(.L_x_102) ;  /* 0x000000f000007945 */ /* 0x000fe80003800200 */
[----:B------:R-:W-:Y:S05]  /*7b80*/  @P1 BRA `(.L_x_103) ;  /* 0x0000000000341947 */ /* 0x000fea0003800000 */
        /* <DEDUP_REMOVED lines=13> */
.L_x_103:
[----:B------:R-:W-:Y:S05]  /*7c60*/  BSYNC.RECONVERGENT B0 ;  /* 0x0000000000007941 */ /* 0x000fea0003800200 */
.L_x_102:
        /* <DEDUP_REMOVED lines=16> */
.L_x_105:
[----:B------:R-:W-:Y:S05]  /*7d70*/  BSYNC.RECONVERGENT B0 ;  /* 0x0000000000007941 */ /* 0x000fea0003800200 */
.L_x_104:
        /* <DEDUP_REMOVED lines=16> */
.L_x_107:
[----:B------:R-:W-:Y:S05]  /*7e80*/  BSYNC.RECONVERGENT B0 ;  /* 0x0000000000007941 */ /* 0x000fea0003800200 */
.L_x_106:
        /* <DEDUP_REMOVED lines=16> */
.L_x_109:
[----:B------:R-:W-:Y:S05]  /*7f90*/  BSYNC.RECONVERGENT B0 ;  /* 0x0000000000007941 */ /* 0x000fea0003800200 */
.L_x_108:
[----:B------:R-:W-:Y:S01]  /*7fa0*/  NOP ;  /* 0x0000000000007918 */ /* 0x000fe20000000000 */
[----:B------:R-:W-:Y:S04]  /*7fb0*/  BSSY.RECONVERGENT B0, `(.L_x_110) ;  /* 0x000000f000007945 */ /* 0x000fe80003800200 */
[----:B------:R-:W-:Y:S05]  /*7fc0*/  @P5 BRA `(.L_x_111) ;  /* 0x0000000000345947 */ /* 0x000fea0003800000 */
[----:B------:R-:W5:Y:S01]  /*7fd0*/  LDS R0, [R22+0x6000] ;  /* 0x0060000016007984 */ /* 0x000f620000000800 */
[----:B------:R-:W5:Y:S01]  /*7fe0*/  LDCU UR5, c[0x0][0x3c4] ;  /* 0x00007880ff0577ac */ /* 0x000f620008000800 */
[----:B------:R-:W1:Y:S01]  /*7ff0*/  LDCU.64 UR8, c[0x0][0x3a0] ;  /* 0x00007400ff0877ac */ /* 0x000e620008000a00 */
[----:B-----5:R-:W-:-:S04]  /*8000*/  SHF.R.U32.HI R6, RZ, UR5, R0 ;  /* 0x00000005ff067c19 */ /* 0x020fc80008011600 */
[----:B------:R-:W-:-:S05]  /*8010*/  LOP3.LUT R6, R6, UR4, RZ, 0x30, !PT ;  /* 0x0000000406067c12 */ /* 0x000fca000f8e30ff */
[----:B0-----:R-:W-:-:S05]  /*8020*/  IMAD R8, R6, 0x8, R7 ;  /* 0x0000000806087824 */ /* 0x001fca00078e0207 */
[----:B------:R-:W0:Y:S02]  /*8030*/  LDS.64 R6, [R8+0x6600] ;  /* 0x0066000008067984 */ /* 0x000e240000000a00 */
[----:B0-----:R-:W-:-:S05]  /*8040*/  IADD3 R9, P1, PT, R6, R3, RZ ;  /* 0x0000000306097210 */ /* 0x001fca0007f3e0ff */
[----:B-1234-:R-:W-:Y:S01]  /*8050*/  IMAD.X R10, RZ, RZ, R7, P1 ;  /* 0x000000ffff0a7224 */ /* 0x01efe200008e0607 */
[----:B------:R-:W-:-:S04]  /*8060*/  LEA R6, P1, R9, UR8, 0x2 ;  /* 0x0000000809067c11 */ /* 0x000fc8000f8210ff */
[----:B------:R-:W-:Y:S02]  /*8070*/  LEA.HI.X R7, R9, UR9, R10, 0x2, P1 ;  /* 0x0000000909077c11 */ /* 0x000fe400088f140a */
[----:B------:R-:W-:-:S05]  /*8080*/  LOP3.LUT R9, R0, 0x80000000, RZ, 0x3c, !PT ;  /* 0x8000000000097812 */ /* 0x000fca00078e3cff */
[----:B------:R0:W-:Y:S02]  /*8090*/  STG.E desc[UR6][R6.64+0x6000], R9 ;  /* 0x0060000906007986 */ /* 0x0001e4000c101906 */
.L_x_111:
[----:B------:R-:W-:Y:S05]  /*80a0*/  BSYNC.RECONVERGENT B0 ;  /* 0x0000000000007941 */ /* 0x000fea0003800200 */
.L_x_110:
[----:B------:R-:W-:Y:S01]  /*80b0*/  NOP ;  /* 0x0000000000007918 */ /* 0x000fe20000000000 */
.L_x_77:
[----:B------:R-:W5:Y:S01]  /*80c0*/  LDS R0, [R22] ;  /* 0x0000000016007984 */ /* 0x000f620000000800 */
[----:B------:R-:W5:Y:S03]  /*80d0*/  LDCU UR5, c[0x0][0x3c4] ;  /* 0x00007880ff0577ac */ /* 0x000f660008000800 */
[----:B01----:R-:W0:Y:S04]  /*80e0*/  LDS R6, [R22+0x600] ;  /* 0x0006000016067984 */ /* 0x003e280000000800 */
[----:B------:R-:W1:Y:S04]  /*80f0*/  LDS R7, [R22+0xc00] ;  /* 0x000c000016077984 */ /* 0x000e680000000800 */
[----:B------:R-:W1:Y:S04]  /*8100*/  LDS R8, [R22+0x1200] ;  /* 0x0012000016087984 */ /* 0x000e680000000800 */
[----:B------:R-:W1:Y:S04]  /*8110*/  LDS R9, [R22+0x1800] ;  /* 0x0018000016097984 */ /* 0x000e680000000800 */
[----:B--234-:R-:W2:Y:S04]  /*8120*/  LDS R10, [R22+0x1e00] ;  /* 0x001e0000160a7984 */ /* 0x01cea80000000800 */
[----:B------:R-:W3:Y:S04]  /*8130*/  LDS R11, [R22+0x2400] ;  /* 0x00240000160b7984 */ /* 0x000ee80000000800 */
[----:B------:R-:W4:Y:S04]  /*8140*/  LDS R12, [R22+0x2a00] ;  /* 0x002a0000160c7984 */ /* 0x000f280000000800 */
[----:B------:R-:W4:Y:S04]  /*8150*/  LDS R13, [R22+0x3000] ;  /* 0x00300000160d7984 */ /* 0x000f280000000800 */
[----:B------:R-:W4:Y:S04]  /*8160*/  LDS R14, [R22+0x3600] ;  /* 0x00360000160e7984 */ /* 0x000f280000000800 */
[----:B------:R-:W4:Y:S01]  /*8170*/  LDS R15, [R22+0x3c00] ;  /* 0x003c0000160f7984 */ /* 0x000f220000000800 */
[----:B-----5:R-:W-:-:S03]  /*8180*/  SHF.R.U32.HI R0, RZ, UR5, R0 ;  /* 0x00000005ff007c19 */ /* 0x020fc60008011600 */
[----:B------:R-:W5:Y:S01]  /*8190*/  LDS R16, [R22+0x4200] ;  /* 0x0042000016107984 */ /* 0x000f620000000800 */
[----:B0-----:R-:W-:-:S03]  /*81a0*/  SHF.R.U32.HI R6, RZ, UR5, R6 ;  /* 0x00000005ff067c19 */ /* 0x001fc60008011606 */
[----:B------:R-:W0:Y:S01]  /*81b0*/  LDS R17, [R22+0x4800] ;  /* 0x0048000016117984 */ /* 0x000e220000000800 */
[----:B-1----:R-:W-:-:S03]  /*81c0*/  SHF.R.U32.HI R7, RZ, UR5, R7 ;  /* 0x00000005ff077c19 */ /* 0x002fc60008011607 */
[----:B------:R-:W1:Y:S01]  /*81d0*/  LDS R18, [R22+0x4e00] ;  /* 0x004e000016127984 */ /* 0x000e620000000800 */
[----:B------:R-:W-:-:S03]  /*81e0*/  SHF.R.U32.HI R8, RZ, UR5, R8 ;  /* 0x00000005ff087c19 */ /* 0x000fc60008011608 */
[----:B------:R-:W1:Y:S01]  /*81f0*/  LDS R19, [R22+0x5400] ;  /* 0x0054000016137984 */ /* 0x000e620000000800 */
[----:B------:R-:W-:-:S03]  /*8200*/  SHF.R.U32.HI R9, RZ, UR5, R9 ;  /* 0x00000005ff097c19 */ /* 0x000fc60008011609 */
[----:B------:R-:W1:Y:S01]  /*8210*/  LDS R20, [R22+0x5a00] ;  /* 0x005a000016147984 */ /* 0x000e620000000800 */
[----:B--2---:R-:W-:-:S03]  /*8220*/  SHF.R.U32.HI R10, RZ, UR5, R10 ;  /* 0x00000005ff0a7c19 */ /* 0x004fc6000801160a */
[----:B------:R-:W2:Y:S01]  /*8230*/  LDS R21, [R22+0x6000] ;  /* 0x0060000016157984 */ /* 0x000ea20000000800 */
[----:B---3--:R-:W-:Y:S02]  /*8240*/  SHF.R.U32.HI R11, RZ, UR5, R11 ;  /* 0x00000005ff0b7c19 */ /* 0x008fe4000801160b */
[----:B----4-:R-:W-:Y:S02]  /*8250*/  SHF.R.U32.HI R12, RZ, UR5, R12 ;  /* 0x00000005ff0c7c19 */ /* 0x010fe4000801160c */
[----:B------:R-:W-:Y:S02]  /*8260*/  SHF.R.U32.HI R13, RZ, UR5, R13 ;  /* 0x00000005ff0d7c19 */ /* 0x000fe4000801160d */
[----:B------:R-:W-:Y:S02]  /*8270*/  SHF.R.U32.HI R43, RZ, UR5, R14 ;  /* 0x00000005ff2b7c19 */ /* 0x000fe4000801160e */
[----:B------:R-:W-:Y:S02]  /*8280*/  LOP3.LUT R14, R12, UR4, RZ, 0x30, !PT ;  /* 0x000000040c0e7c12 */ /* 0x000fe4000f8e30ff */
[----:B------:R-:W-:-:S02]  /*8290*/  SHF.R.U32.HI R44, RZ, UR5, R15 ;  /* 0x00000005ff2c7c19 */ /* 0x000fc4000801160f */
[----:B------:R-:W-:Y:S02]  /*82a0*/  LOP3.LUT R15, R11, UR4, RZ, 0x30, !PT ;  /* 0x000000040b0f7c12 */ /* 0x000fe4000f8e30ff */
[----:B-----5:R-:W-:Y:S02]  /*82b0*/  SHF.R.U32.HI R45, RZ, UR5, R16 ;  /* 0x00000005ff2d7c19 */ /* 0x020fe40008011610 */
[----:B------:R-:W-:Y:S02]  /*82c0*/  LOP3.LUT R16, R10, UR4, RZ, 0x30, !PT ;  /* 0x000000040a107c12 */ /* 0x000fe4000f8e30ff */
[----:B0-----:R-:W-:Y:S02]  /*82d0*/  SHF.R.U32.HI R46, RZ, UR5, R17 ;  /* 0x00000005ff2e7c19 */ /* 0x001fe40008011611 */
[----:B------:R-:W-:Y:S02]  /*82e0*/  LOP3.LUT R17, R9, UR4, RZ, 0x30, !PT ;  /* 0x0000000409117c12 */ /* 0x000fe4000f8e30ff */
[----:B-1----:R-:W-:-:S02]  /*82f0*/  SHF.R.U32.HI R47, RZ, UR5, R18 ;  /* 0x00000005ff2f7c19 */ /* 0x002fc40008011612 */
[----:B------:R-:W-:Y:S02]  /*8300*/  LOP3.LUT R18, R8, UR4, RZ, 0x30, !PT ;  /* 0x0000000408127c12 */ /* 0x000fe4000f8e30ff */
[----:B------:R-:W-:Y:S02]  /*8310*/  SHF.R.U32.HI R48, RZ, UR5, R19 ;  /* 0x00000005ff307c19 */ /* 0x000fe40008011613 */
[----:B------:R-:W-:Y:S02]  /*8320*/  LOP3.LUT R19, R7, UR4, RZ, 0x30, !PT ;  /* 0x0000000407137c12 */ /* 0x000fe4000f8e30ff */
[----:B------:R-:W-:Y:S02]  /*8330*/  SHF.R.U32.HI R49, RZ, UR5, R20 ;  /* 0x00000005ff317c19 */ /* 0x000fe40008011614 */
[----:B------:R-:W-:Y:S02]  /*8340*/  LOP3.LUT R20, R6, UR4, RZ, 0x30, !PT ;  /* 0x0000000406147c12 */ /* 0x000fe4000f8e30ff */
[----:B--2---:R-:W-:-:S02]  /*8350*/  SHF.R.U32.HI R50, RZ, UR5, R21 ;  /* 0x00000005ff327c19 */ /* 0x004fc40008011615 */
[----:B------:R-:W-:Y:S02]  /*8360*/  LOP3.LUT R21, R0, UR4, RZ, 0x30, !PT ;  /* 0x0000000400157c12 */ /* 0x000fe4000f8e30ff */
[----:B------:R-:W-:Y:S02]  /*8370*/  LOP3.LUT R13, R13, UR4, RZ, 0x30, !PT ;  /* 0x000000040d0d7c12 */ /* 0x000fe4000f8e30ff */
[----:B------:R-:W-:Y:S02]  /*8380*/  LOP3.LUT R12, R43, UR4, RZ, 0x30, !PT ;  /* 0x000000042b0c7c12 */ /* 0x000fe4000f8e30ff */
[----:B------:R-:W-:Y:S02]  /*8390*/  LOP3.LUT R11, R44, UR4, RZ, 0x30, !PT ;  /* 0x000000042c0b7c12 */ /* 0x000fe4000f8e30ff */
[----:B------:R-:W-:Y:S02]  /*83a0*/  LOP3.LUT R10, R45, UR4, RZ, 0x30, !PT ;  /* 0x000000042d0a7c12 */ /* 0x000fe4000f8e30ff */
[----:B------:R-:W-:-:S02]  /*83b0*/  LOP3.LUT R9, R46, UR4, RZ, 0x30, !PT ;  /* 0x000000042e097c12 */ /* 0x000fc4000f8e30ff */
[----:B------:R-:W-:Y:S02]  /*83c0*/  LOP3.LUT R8, R47, UR4, RZ, 0x30, !PT ;  /* 0x000000042f087c12 */ /* 0x000fe4000f8e30ff */
[----:B------:R-:W-:Y:S02]  /*83d0*/  LOP3.LUT R7, R48, UR4, RZ, 0x30, !PT ;  /* 0x0000000430077c12 */ /* 0x000fe4000f8e30ff */
[----:B------:R-:W-:Y:S02]  /*83e0*/  LOP3.LUT R6, R49, UR4, RZ, 0x30, !PT ;  /* 0x0000000431067c12 */ /* 0x000fe4000f8e30ff */
[----:B------:R-:W-:Y:S01]  /*83f0*/  LOP3.LUT R0, R50, UR4, RZ, 0x30, !PT ;  /* 0x0000000432007c12 */ /* 0x000fe2000f8e30ff */
[----:B------:R-:W-:Y:S06]  /*8400*/  @P0 BRA `(.L_x_112) ;  /* 0x0000000000640947 */ /* 0x000fec0003800000 */
[----:B------:R-:W0:Y:S01]  /*8410*/  LDCU.64 UR4, c[0x0][0x3b8] ;  /* 0x00007700ff0477ac */ /* 0x000e220008000a00 */
[----:B------:R-:W-:Y:S01]  /*8420*/  IMAD R5, R42, 0x1980, RZ ;  /* 0x000019802a057824 */ /* 0x000fe200078e02ff */
[----:B------:R-:W-:-:S04]  /*8430*/  LOP3.LUT R2, R41, 0x1f, R3, 0xf8, !PT ;  /* 0x0000001f29027812 */ /* 0x000fc800078ef803 */
[----:B------:R-:W-:-:S04]  /*8440*/  IADD3 R3, P1, PT, R5, R2, RZ ;  /* 0x0000000205037210 */ /* 0x000fc80007f3e0ff */
[----:B------:R-:W-:Y:S02]  /*8450*/  LEA.HI.X.SX32 R4, R5, RZ, 0x1, P1 ;  /* 0x000000ff05047211 */ /* 0x000fe400008f0eff */
[----:B0-----:R-:W-:-:S04]  /*8460*/  LEA R2, P1, R3, UR4, 0x2 ;  /* 0x0000000403027c11 */ /* 0x001fc8000f8210ff */
        /* <DEDUP_REMOVED lines=19> */
.L_x_112:
[----:B------:R-:W-:Y:S01]  /*85a0*/  IMAD.IADD R60, R23, 0x1, -R54 ;  /* 0x00000001173c7824 */ /* 0x000fe200078e0a36 */
[----:B------:R-:W0:Y:S01]  /*85b0*/  LDCU.64 UR4, c[0x0][0x3b8] ;  /* 0x00007700ff0477ac */ /* 0x000e220008000a00 */
[----:B------:R-:W-:-:S03]  /*85c0*/  VIADD R3, R57, 0x20 ;  /* 0x0000002039037836 */ /* 0x000fc60000000000 */
[-C--:B------:R-:W-:Y:S02]  /*85d0*/  ISETP.GE.AND P2, PT, R57, R60.reuse, PT ;  /* 0x0000003c3900720c */ /* 0x080fe40003f46270 */
[----:B------:R-:W-:Y:S01]  /*85e0*/  ISETP.GE.AND P1, PT, R3, R60, PT ;  /* 0x0000003c0300720c */ /* 0x000fe20003f26270 */
[----:B------:R-:W-:-:S05]  /*85f0*/  VIADD R3, R57, 0x40 ;  /* 0x0000004039037836 */ /* 0x000fca0000000000 */
[----:B------:R-:W-:Y:S01]  /*8600*/  ISETP.GE.AND P5, PT, R3, R60, PT ;  /* 0x0000003c0300720c */ /* 0x000fe20003fa6270 */
[----:B------:R-:W-:-:S05]  /*8610*/  VIADD R3, R57, 0x60 ;  /* 0x0000006039037836 */ /* 0x000fca0000000000 */
[----:B------:R-:W-:Y:S01]  /*8620*/  ISETP.GE.AND P4, PT, R3, R60, PT ;  /* 0x0000003c0300720c */ /* 0x000fe20003f86270 */
[----:B------:R-:W-:Y:S01]  /*8630*/  VIADD R3, R57, 0x80 ;  /* 0x0000008039037836 */ /* 0x000fe20000000000 */
[----:B0-----:R-:W-:Y:S01]  /*8640*/  IADD3 R2, P6, PT, R5, UR4, RZ ;  /* 0x0000000405027c10 */ /* 0x001fe2000ffde0ff */
[----:B------:R-:W-:-:S03]  /*8650*/  VIADD R5, R57, 0xa0 ;  /* 0x000000a039057836 */ /* 0x000fc60000000000 */
[-C--:B------:R-:W-:Y:S02]  /*8660*/  ISETP.GE.AND P3, PT, R3, R60.reuse, PT ;  /* 0x0000003c0300720c */ /* 0x080fe40003f66270 */
[----:B------:R-:W-:Y:S02]  /*8670*/  IADD3.X R3, PT, PT, R4, UR5, RZ, P6, !PT ;  /* 0x0000000504037c10 */ /* 0x000fe4000b7fe4ff */
[-C--:B------:R-:W-:Y:S01]  /*8680*/  ISETP.GE.AND P6, PT, R5, R60.reuse, PT ;  /* 0x0000003c0500720c */ /* 0x080fe20003fc6270 */
[----:B------:R-:W-:Y:S02]  /*8690*/  VIADD R5, R57, 0xc0 ;  /* 0x000000c039057836 */ /* 0x000fe40000000000 */
[----:B------:R-:W5:Y:S03]  /*86a0*/  @!P2 LDG.E R41, desc[UR6][R2.64] ;  /* 0x000000060229a981 */ /* 0x000f66000c1e1900 */
[-C--:B------:R-:W-:Y:S01]  /*86b0*/  ISETP.GE.AND P2, PT, R5, R60.reuse, PT ;  /* 0x0000003c0500720c */ /* 0x080fe20003f46270 */
[----:B------:R-:W-:Y:S01]  /*86c0*/  VIADD R5, R57, 0xe0 ;  /* 0x000000e039057836 */ /* 0x000fe20000000000 */
[----:B------:R-:W5:Y:S04]  /*86d0*/  @!P1 LDG.E R44, desc[UR6][R2.64+0x80] ;  /* 0x00008006022c9981 */ /* 0x000f68000c1e1900 */
[----:B------:R-:W-:Y:S01]  /*86e0*/  ISETP.GE.AND P1, PT, R5, R60, PT ;  /* 0x0000003c0500720c */ /* 0x000fe20003f26270 */
[----:B------:R-:W-:Y:S01]  /*86f0*/  VIADD R59, R57, 0x100 ;  /* 0x00000100393b7836 */ /* 0x000fe20000000000 */
[----:B------:R-:W5:Y:S04]  /*8700*/  @!P5 LDG.E R43, desc[UR6][R2.64+0x100] ;  /* 0x00010006022bd981 */ /* 0x000f68000c1e1900 */
[----:B------:R-:W5:Y:S04]  /*8710*/  @!P4 LDG.E R46, desc[UR6][R2.64+0x180] ;  /* 0x00018006022ec981 */ /* 0x000f68000c1e1900 */
[----:B------:R-:W5:Y:S03]  /*8720*/  @!P2 LDG.E R47, desc[UR6][R2.64+0x300] ;  /* 0x00030006022fa981 */ /* 0x000f66000c1e1900 */
[C---:B------:R-:W-:Y:S01]  /*8730*/  @!P1 IADD3 R5, P2, PT, R54.reuse, R57, RZ ;  /* 0x0000003936059210 */ /* 0x040fe20007f5e0ff */
[----:B------:R-:W5:Y:S03]  /*8740*/  @!P3 LDG.E R45, desc[UR6][R2.64+0x200] ;  /* 0x00020006022db981 */ /* 0x000f66000c1e1900 */
[----:B------:R-:W-:Y:S01]  /*8750*/  @!P1 LEA.HI.X.SX32 R62, R54, RZ, 0x1, P2 ;  /* 0x000000ff363e9211 */ /* 0x000fe200010f0eff */
[----:B------:R0:W5:Y:S01]  /*8760*/  @!P6 LDG.E R48, desc[UR6][R2.64+0x280] ;  /* 0x000280060230e981 */ /* 0x000162000c1e1900 */
[----:B------:R-:W-:-:S04]  /*8770*/  @!P1 LEA R4, P2, R5, UR4, 0x2 ;  /* 0x0000000405049c11 */ /* 0x000fc8000f8410ff */
[----:B------:R-:W-:-:S05]  /*8780*/  @!P1 LEA.HI.X R5, R5, UR5, R62, 0x2, P2 ;  /* 0x0000000505059c11 */ /* 0x000fca00090f143e */
[----:B------:R1:W5:Y:S01]  /*8790*/  @!P1 LDG.E R50, desc[UR6][R4.64+0x380] ;  /* 0x0003800604329981 */ /* 0x000362000c1e1900 */
[----:B------:R-:W-:-:S13]  /*87a0*/  ISETP.GE.AND P1, PT, R59, R60, PT ;  /* 0x0000003c3b00720c */ /* 0x000fda0003f26270 */
[----:B------:R-:W-:-:S04]  /*87b0*/  @!P1 IADD3 R59, P2, PT, R54, R57, RZ ;  /* 0x00000039363b9210 */ /* 0x000fc80007f5e0ff */
[----:B------:R-:W-:Y:S02]  /*87c0*/  @!P1 LEA.HI.X.SX32 R62, R54, RZ, 0x1, P2 ;  /* 0x000000ff363e9211 */ /* 0x000fe400010f0eff */
[----:B0-----:R-:W-:-:S04]  /*87d0*/  @!P1 LEA R2, P2, R59, UR4, 0x2 ;  /* 0x000000043b029c11 */ /* 0x001fc8000f8410ff */
[----:B------:R-:W-:Y:S01]  /*87e0*/  @!P1 LEA.HI.X R3, R59, UR5, R62, 0x2, P2 ;  /* 0x000000053b039c11 */ /* 0x000fe200090f143e */
[----:B------:R-:W-:-:S04]  /*87f0*/  VIADD R59, R57, 0x120 ;  /* 0x00000120393b7836 */ /* 0x000fc80000000000 */
[----:B------:R0:W5:Y:S01]  /*8800*/  @!P1 LDG.E R49, desc[UR6][R2.64+0x400] ;  /* 0x0004000602319981 */ /* 0x000162000c1e1900 */
[----:B------:R-:W-:-:S13]  /*8810*/  ISETP.GE.AND P1, PT, R59, R60, PT ;  /* 0x0000003c3b00720c */ /* 0x000fda0003f26270 */
[----:B------:R-:W-:-:S04]  /*8820*/  @!P1 IADD3 R59, P2, PT, R54, R57, RZ ;  /* 0x00000039363b9210 */ /* 0x000fc80007f5e0ff */
[----:B------:R-:W-:Y:S02]  /*8830*/  @!P1 LEA.HI.X.SX32 R62, R54, RZ, 0x1, P2 ;  /* 0x000000ff363e9211 */ /* 0x000fe400010f0eff */
[----:B-1----:R-:W-:-:S04]  /*8840*/  @!P1 LEA R4, P2, R59, UR4, 0x2 ;  /* 0x000000043b049c11 */ /* 0x002fc8000f8410ff */
[----:B------:R-:W-:Y:S01]  /*8850*/  @!P1 LEA.HI.X R5, R59, UR5, R62, 0x2, P2 ;  /* 0x000000053b059c11 */ /* 0x000fe200090f143e */
[----:B------:R-:W-:-:S04]  /*8860*/  VIADD R59, R57, 0x140 ;  /* 0x00000140393b7836 */ /* 0x000fc80000000000 */
        /* <DEDUP_REMOVED lines=9> */
[----:B------:R-:W-:-:S05]  /*8900*/  @!P1 IMAD R62, R42, 0x1980, RZ ;  /* 0x000019802a3e9824 */ /* 0x000fca00078e02ff */
[----:B-1----:R-:W-:-:S04]  /*8910*/  @!P1 IADD3 R5, P2, PT, R62, R57, RZ ;  /* 0x000000393e059210 */ /* 0x002fc80007f5e0ff */
[----:B------:R-:W-:Y:S02]  /*8920*/  @!P1 LEA.HI.X.SX32 R62, R62, RZ, 0x1, P2 ;  /* 0x000000ff3e3e9211 */ /* 0x000fe400010f0eff */
[----:B------:R-:W-:Y:S01]  /*8930*/  @!P1 LEA R4, P2, R5, UR4, 0x2 ;  /* 0x0000000405049c11 */ /* 0x000fe2000f8410ff */
[----:B------:R-:W-:-:S03]  /*8940*/  VIADD R59, R57, 0x180 ;  /* 0x00000180393b7836 */ /* 0x000fc60000000000 */
[----:B------:R-:W-:-:S05]  /*8950*/  @!P1 LEA.HI.X R5, R5, UR5, R62, 0x2, P2 ;  /* 0x0000000505059c11 */ /* 0x000fca00090f143e */
[----:B------:R1:W5:Y:S01]  /*8960*/  @!P1 LDG.E R56, desc[UR6][R4.64+0x580] ;  /* 0x0005800604389981 */ /* 0x000362000c1e1900 */
[----:B------:R-:W-:-:S13]  /*8970*/  ISETP.GE.AND P1, PT, R59, R60, PT ;  /* 0x0000003c3b00720c */ /* 0x000fda0003f26270 */
[----:B0-----:R-:W-:-:S05]  /*8980*/  @!P1 IMAD R2, R42, 0x1980, RZ ;  /* 0x000019802a029824 */ /* 0x001fca00078e02ff */
[----:B------:R-:W-:-:S04]  /*8990*/  @!P1 IADD3 R3, P2, PT, R2, R57, RZ ;  /* 0x0000003902039210 */ /* 0x000fc80007f5e0ff */
[----:B------:R-:W-:Y:S02]  /*89a0*/  @!P1 LEA.HI.X.SX32 R62, R2, RZ, 0x1, P2 ;  /* 0x000000ff023e9211 */ /* 0x000fe400010f0eff */
[----:B------:R-:W-:Y:S01]  /*89b0*/  @!P1 LEA R2, P2, R3, UR4, 0x2 ;  /* 0x0000000403029c11 */ /* 0x000fe2000f8410ff */
[----:B------:R-:W-:-:S03]  /*89c0*/  VIADD R59, R57, 0x1a0 ;  /* 0x000001a0393b7836 */ /* 0x000fc60000000000 */
[----:B------:R-:W-:-:S05]  /*89d0*/  @!P1 LEA.HI.X R3, R3, UR5, R62, 0x2, P2 ;  /* 0x0000000503039c11 */ /* 0x000fca00090f143e */
[----:B------:R0:W5:Y:S01]  /*89e0*/  @!P1 LDG.E R53, desc[UR6][R2.64+0x600] ;  /* 0x0006000602359981 */ /* 0x000162000c1e1900 */
[----:B------:R-:W-:-:S13]  /*89f0*/  ISETP.GE.AND P1, PT, R59, R60, PT ;  /* 0x0000003c3b00720c */ /* 0x000fda0003f26270 */
[----:B-1----:R-:W-:-:S05]  /*8a00*/  @!P1 IMAD R4, R42, 0x1980, RZ ;  /* 0x000019802a049824 */ /* 0x002fca00078e02ff */
[----:B------:R-:W-:-:S04]  /*8a10*/  @!P1 IADD3 R5, P2, PT, R4, R57, RZ ;  /* 0x0000003904059210 */ /* 0x000fc80007f5e0ff */
[----:B------:R-:W-:Y:S02]  /*8a20*/  @!P1 LEA.HI.X.SX32 R62, R4, RZ, 0x1, P2 ;  /* 0x000000ff043e9211 */ /* 0x000fe400010f0eff */
[----:B------:R-:W-:Y:S01]  /*8a30*/  @!P1 LEA R4, P2, R5, UR4, 0x2 ;  /* 0x0000000405049c11 */ /* 0x000fe2000f8410ff */
[----:B------:R-:W-:-:S03]  /*8a40*/  VIADD R59, R57, 0x1c0 ;  /* 0x000001c0393b7836 */ /* 0x000fc60000000000 */
[----:B------:R-:W-:-:S05]  /*8a50*/  @!P1 LEA.HI.X R5, R5, UR5, R62, 0x2, P2 ;  /* 0x0000000505059c11 */ /* 0x000fca00090f143e */
[----:B------:R1:W5:Y:S01]  /*8a60*/  @!P1 LDG.E R54, desc[UR6][R4.64+0x680] ;  /* 0x0006800604369981 */ /* 0x000362000c1e1900 */
[----:B------:R-:W-:Y:S01]  /*8a70*/  ISETP.GE.AND P1, PT, R59, R60, PT ;  /* 0x0000003c3b00720c */ /* 0x000fe20003f26270 */
[----:B------:R-:W-:-:S05]  /*8a80*/  VIADD R59, R57, 0x200 ;  /* 0x00000200393b7836 */ /* 0x000fca0000000000 */
[----:B------:R-:W-:-:S07]  /*8a90*/  ISETP.GE.AND P3, PT, R59, R60, PT ;  /* 0x0000003c3b00720c */ /* 0x000fce0003f66270 */
[----:B0-----:R-:W-:-:S05]  /*8aa0*/  @!P1 IMAD R2, R42, 0x1980, RZ ;  /* 0x000019802a029824 */ /* 0x001fca00078e02ff */
[C---:B------:R-:W-:Y:S01]  /*8ab0*/  @!P1 IADD3 R3, P2, PT, R2.reuse, R57, RZ ;  /* 0x0000003902039210 */ /* 0x040fe20007f5e0ff */
[----:B------:R-:W0:Y:S03]  /*8ac0*/  @!P3 S2R R59, SR_TID.X ;  /* 0x00000000003bb919 */ /* 0x000e260000002100 */
[----:B------:R-:W-:Y:S02]  /*8ad0*/  @!P1 LEA.HI.X.SX32 R62, R2, RZ, 0x1, P2 ;  /* 0x000000ff023e9211 */ /* 0x000fe400010f0eff */
[----:B------:R-:W-:Y:S01]  /*8ae0*/  @!P1 LEA R2, P2, R3, UR4, 0x2 ;  /* 0x0000000403029c11 */ /* 0x000fe2000f8410ff */
[----:B-1----:R-:W-:-:S03]  /*8af0*/  VIADD R5, R57, 0x1e0 ;  /* 0x000001e039057836 */ /* 0x002fc60000000000 */
[----:B------:R-:W-:-:S05]  /*8b00*/  @!P1 LEA.HI.X R3, R3, UR5, R62, 0x2, P2 ;  /* 0x0000000503039c11 */ /* 0x000fca00090f143e */
[----:B------:R0:W5:Y:S01]  /*8b10*/  @!P1 LDG.E R51, desc[UR6][R2.64+0x700] ;  /* 0x0007000602339981 */ /* 0x000162000c1e1900 */
[----:B------:R-:W-:-:S13]  /*8b20*/  ISETP.GE.AND P1, PT, R5, R60, PT ;  /* 0x0000003c0500720c */ /* 0x000fda0003f26270 */
[----:B------:R-:W-:-:S05]  /*8b30*/  @!P1 IMAD R4, R42, 0x1980, RZ ;  /* 0x000019802a049824 */ /* 0x000fca00078e02ff */
[C---:B------:R-:W-:Y:S02]  /*8b40*/  @!P1 IADD3 R5, P2, PT, R4.reuse, R57, RZ ;  /* 0x0000003904059210 */ /* 0x040fe40007f5e0ff */
[----:B0-----:R-:W-:Y:S02]  /*8b50*/  @!P3 LOP3.LUT R2, R59, 0x3e0, RZ, 0xc0, !PT ;  /* 0x000003e03b02b812 */ /* 0x001fe400078ec0ff */
[----:B------:R-:W-:Y:S02]  /*8b60*/  @!P1 LEA.HI.X.SX32 R60, R4, RZ, 0x1, P2 ;  /* 0x000000ff043c9211 */ /* 0x000fe400010f0eff */
[----:B------:R-:W-:Y:S02]  /*8b70*/  @!P1 LEA R4, P2, R5, UR4, 0x2 ;  /* 0x0000000405049c11 */ /* 0x000fe4000f8410ff */
[----:B------:R-:W-:Y:S01]  /*8b80*/  @!P3 LOP3.LUT R59, R59, 0x1f, RZ, 0xc0, !PT ;  /* 0x0000001f3b3bb812 */ /* 0x000fe200078ec0ff */
[----:B------:R-:W-:Y:S01]  /*8b90*/  @!P3 IMAD R3, R42, 0x1980, RZ ;  /* 0x000019802a03b824 */ /* 0x000fe200078e02ff */
[----:B------:R-:W-:-:S03]  /*8ba0*/  @!P1 LEA.HI.X R5, R5, UR5, R60, 0x2, P2 ;  /* 0x0000000505059c11 */ /* 0x000fc600090f143c */
[----:B------:R-:W-:Y:S02]  /*8bb0*/  @!P3 IMAD R2, R2, 0x11, R59 ;  /* 0x000000110202b824 */ /* 0x000fe400078e023b */
[----:B------:R1:W5:Y:S03]  /*8bc0*/  @!P1 LDG.E R58, desc[UR6][R4.64+0x780] ;  /* 0x00078006043a9981 */ /* 0x000366000c1e1900 */
[----:B------:R-:W-:-:S04]  /*8bd0*/  @!P3 IADD3 R59, P1, PT, R3, R2, RZ ;  /* 0x00000002033bb210 */ /* 0x000fc80007f3e0ff */
[----:B------:R-:W-:Y:S02]  /*8be0*/  @!P3 LEA.HI.X.SX32 R60, R3, RZ, 0x1, P1 ;  /* 0x000000ff033cb211 */ /* 0x000fe400008f0eff */
[----:B------:R-:W-:-:S04]  /*8bf0*/  @!P3 LEA R2, P1, R59, UR4, 0x2 ;  /* 0x000000043b02bc11 */ /* 0x000fc8000f8210ff */
[----:B------:R-:W-:-:S05]  /*8c00*/  @!P3 LEA.HI.X R3, R59, UR5, R60, 0x2, P1 ;  /* 0x000000053b03bc11 */ /* 0x000fca00088f143c */
[----:B------:R1:W5:Y:S04]  /*8c10*/  @!P3 LDG.E R57, desc[UR6][R2.64+0x800] ;  /* 0x000800060239b981 */ /* 0x000368000c1e1900 */
.L_x_113:
[----:B------:R-:W-:Y:S08]  /*8c20*/  BAR.SYNC.DEFER_BLOCKING 0x0 ;  /* 0x0000000000007b1d */ /* 0x000ff00000010000 */
[----:B------:R-:W2:Y:S01]  /*8c30*/  S2UR UR5, SR_CgaCtaId ;  /* 0x00000000000579c3 */ /* 0x000ea20000008800 */
[----:B------:R-:W-:Y:S01]  /*8c40*/  UMOV UR4, 0x400 ;  /* 0x0000040000047882 */ /* 0x000fe20000000000 */
[----:B01----:R-:W0:Y:S01]  /*8c50*/  S2R R2, SR_TID.X ;  /* 0x0000000000027919 */ /* 0x003e220000002100 */
[----:B-----5:R1:W-:Y:S04]  /*8c60*/  STS [R40+-0x4], R41 ;  /* 0xfffffc2928007388 */ /* 0x0203e80000000800 */
[----:B------:R1:W-:Y:S01]  /*8c70*/  STS [R39+-0x4], R44 ;  /* 0xfffffc2c27007388 */ /* 0x0003e20000000800 */
[----:B--2---:R-:W-:-:S03]  /*8c80*/  ULEA UR4, UR5, UR4, 0x18 ;  /* 0x0000000405047291 */ /* 0x004fc6000f8ec0ff */
[----:B------:R1:W-:Y:S04]  /*8c90*/  STS [R38+-0x4], R43 ;  /* 0xfffffc2b26007388 */ /* 0x0003e80000000800 */
        /* <DEDUP_REMOVED lines=13> */
[----:B------:R1:W-:Y:S01]  /*8d70*/  STS [R24+-0x4], R57 ;  /* 0xfffffc3918007388 */ /* 0x0003e20000000800 */
[----:B------:R-:W-:Y:S06]  /*8d80*/  BAR.SYNC.DEFER_BLOCKING 0x0 ;  /* 0x0000000000007b1d */ /* 0x000fec0000010000 */
[----:B0-----:R-:W-:Y:S05]  /*8d90*/  @P0 BRA `(.L_x_114) ;  /* 0x00000008006c0947 */ /* 0x001fea0003800000 */
[----:B------:R-:W-:Y:S01]  /*8da0*/  LEA R21, R21, UR4, 0x3 ;  /* 0x0000000415157c11 */ /* 0x000fe2000f8e18ff */
[----:B------:R-:W-:Y:S01]  /*8db0*/  LDS R3, [R22] ;  /* 0x0000000016037984 */ /* 0x000fe20000000800 */
[----:B------:R-:W0:Y:S01]  /*8dc0*/  LDCU.64 UR8, c[0x0][0x3b0] ;  /* 0x00007600ff0877ac */ /* 0x000e220008000a00 */
[----:B-1----:R-:W-:Y:S02]  /*8dd0*/  LEA R26, R20, UR4, 0x3 ;  /* 0x00000004141a7c11 */ /* 0x002fe4000f8e18ff */
[----:B------:R-:W1:Y:S01]  /*8de0*/  LDS.64 R4, [R21+0x6600] ;  /* 0x0066000015047984 */ /* 0x000e620000000a00 */
[----:B------:R-:W-:Y:S02]  /*8df0*/  LEA R19, R19, UR4, 0x3 ;  /* 0x0000000413137c11 */ /* 0x000fe4000f8e18ff */
[----:B------:R-:W-:Y:S02]  /*8e00*/  LEA R17, R17, UR4, 0x3 ;  /* 0x0000000411117c11 */ /* 0x000fe4000f8e18ff */
[----:B------:R-:W-:-:S02]  /*8e10*/  LEA R15, R15, UR4, 0x3 ;  /* 0x000000040f0f7c11 */ /* 0x000fc4000f8e18ff */
[----:B------:R-:W-:Y:S02]  /*8e20*/  LEA R13, R13, UR4, 0x3 ;  /* 0x000000040d0d7c11 */ /* 0x000fe4000f8e18ff */
[----:B------:R-:W-:Y:S02]  /*8e30*/  LEA R11, R11, UR4, 0x3 ;  /* 0x000000040b0b7c11 */ /* 0x000fe4000f8e18ff */
[----:B------:R-:W-:Y:S02]  /*8e40*/  LEA R9, R9, UR4, 0x3 ;  /* 0x0000000409097c11 */ /* 0x000fe4000f8e18ff */
[----:B------:R-:W-:Y:S02]  /*8e50*/  LEA R7, R7, UR4, 0x3 ;  /* 0x0000000407077c11 */ /* 0x000fe4000f8e18ff */
[----:B-1----:R-:W-:-:S05]  /*8e60*/  IADD3 R4, P0, PT, R4, R2, RZ ;  /* 0x0000000204047210 */ /* 0x002fca0007f1e0ff */
[----:B------:R-:W-:Y:S01]  /*8e70*/  IMAD.X R5, RZ, RZ, R5, P0 ;  /* 0x000000ffff057224 */ /* 0x000fe200000e0605 */
[----:B0-----:R-:W-:-:S04]  /*8e80*/  LEA R24, P0, R4, UR8, 0x2 ;  /* 0x0000000804187c11 */ /* 0x001fc8000f8010ff */
[----:B------:R-:W-:-:S05]  /*8e90*/  LEA.HI.X R25, R4, UR9, R5, 0x2, P0 ;  /* 0x0000000904197c11 */ /* 0x000fca00080f1405 */
[----:B------:R-:W-:Y:S01]  /*8ea0*/  STG.E desc[UR6][R24.64], R3 ;  /* 0x0000000318007986 */ /* 0x000fe2000c101906 */
[----:B------:R-:W-:-:S03]  /*8eb0*/  NOP ;  /* 0x0000000000007918 */ /* 0x000fc60000000000 */
[----:B------:R0:W1:Y:S04]  /*8ec0*/  LDS.64 R4, [R26+0x6600] ;  /* 0x006600001a047984 */ /* 0x0000680000000a00 */
[----:B------:R-:W2:Y:S01]  /*8ed0*/  LDS R23, [R22+0x600] ;  /* 0x0006000016177984 */ /* 0x000ea20000000800 */
[----:B0-----:R-:W-:Y:S02]  /*8ee0*/  LEA R26, R18, UR4, 0x3 ;  /* 0x00000004121a7c11 */ /* 0x001fe4000f8e18ff */
[----:B-1----:R-:W-:-:S05]  /*8ef0*/  IADD3 R4, P0, PT, R4, R2, RZ ;  /* 0x0000000204047210 */ /* 0x002fca0007f1e0ff */
[----:B------:R-:W-:Y:S01]  /*8f00*/  IMAD.X R5, RZ, RZ, R5, P0 ;  /* 0x000000ffff057224 */ /* 0x000fe200000e0605 */
[----:B------:R-:W-:-:S04]  /*8f10*/  LEA R20, P0, R4, UR8, 0x2 ;  /* 0x0000000804147c11 */ /* 0x000fc8000f8010ff */
[----:B------:R-:W-:-:S05]  /*8f20*/  LEA.HI.X R21, R4, UR9, R5, 0x2, P0 ;  /* 0x0000000904157c11 */ /* 0x000fca00080f1405 */
[----:B--2---:R-:W-:Y:S01]  /*8f30*/  STG.E desc[UR6][R20.64+0x600], R23 ;  /* 0x0006001714007986 */ /* 0x004fe2000c101906 */
[----:B------:R-:W-:-:S03]  /*8f40*/  NOP ;  /* 0x0000000000007918 */ /* 0x000fc60000000000 */
[----:B------:R-:W0:Y:S04]  /*8f50*/  LDS.64 R4, [R19+0x6600] ;  /* 0x0066000013047984 */ /* 0x000e280000000a00 */
[----:B------:R-:W1:Y:S01]  /*8f60*/  LDS R3, [R22+0xc00] ;  /* 0x000c000016037984 */ /* 0x000e620000000800 */
[----:B0-----:R-:W-:-:S05]  /*8f70*/  IADD3 R4, P0, PT, R4, R2, RZ ;  /* 0x0000000204047210 */ /* 0x001fca0007f1e0ff */
[----:B------:R-:W-:Y:S01]  /*8f80*/  IMAD.X R5, RZ, RZ, R5, P0 ;  /* 0x000000ffff057224 */ /* 0x000fe200000e0605 */
[----:B------:R-:W-:-:S04]  /*8f90*/  LEA R24, P0, R4, UR8, 0x2 ;  /* 0x0000000804187c11 */ /* 0x000fc8000f8010ff */
[----:B------:R-:W-:-:S05]  /*8fa0*/  LEA.HI.X R25, R4, UR9, R5, 0x2, P0 ;  /* 0x0000000904197c11 */ /* 0x000fca00080f1405 */
[----:B-1----:R0:W-:Y:S01]  /*8fb0*/  STG.E desc[UR6][R24.64+0xc00], R3 ;  /* 0x000c000318007986 */ /* 0x0021e2000c101906 */
[----:B------:R-:W-:-:S03]  /*8fc0*/  NOP ;  /* 0x0000000000007918 */ /* 0x000fc60000000000 */
[----:B------:R-:W1:Y:S04]  /*8fd0*/  LDS.64 R4, [R26+0x6600] ;  /* 0x006600001a047984 */ /* 0x000e680000000a00 */
        /* <DEDUP_REMOVED lines=99> */
[----:B-1----:R-:W-:Y:S01]  /*9610*/  STG.E desc[UR6][R10.64+0x5400], R3 ;  /* 0x005400030a007986 */ /* 0x002fe2000c101906 */
[----:B------:R-:W-:-:S03]  /*9620*/  NOP ;  /* 0x0000000000007918 */ /* 0x000fc60000000000 */
[----:B------:R-:W0:Y:S04]  /*9630*/  LDS.64 R4, [R12+0x6600] ;  /* 0x006600000c047984 */ /* 0x000e280000000a00 */
[----:B------:R-:W1:Y:S01]  /*9640*/  LDS R9, [R22+0x5a00] ;  /* 0x005a000016097984 */ /* 0x000e620000000800 */
[----:B0-----:R-:W-:-:S05]  /*9650*/  IADD3 R4, P0, PT, R4, R2, RZ ;  /* 0x0000000204047210 */ /* 0x001fca0007f1e0ff */
[----:B------:R-:W-:Y:S01]  /*9660*/  IMAD.X R5, RZ, RZ, R5, P0 ;  /* 0x000000ffff057224 */ /* 0x000fe200000e0605 */
[----:B------:R-:W-:-:S04]  /*9670*/  LEA R6, P0, R4, UR8, 0x2 ;  /* 0x0000000804067c11 */ /* 0x000fc8000f8010ff */
[----:B------:R-:W-:Y:S02]  /*9680*/  LEA.HI.X R7, R4, UR9, R5, 0x2, P0 ;  /* 0x0000000904077c11 */ /* 0x000fe400080f1405 */
[----:B------:R-:W-:-:S03]  /*9690*/  LEA R4, R0, UR4, 0x3 ;  /* 0x0000000400047c11 */ /* 0x000fc6000f8e18ff */
[----:B-1----:R-:W-:Y:S01]  /*96a0*/  STG.E desc[UR6][R6.64+0x5a00], R9 ;  /* 0x005a000906007986 */ /* 0x002fe2000c101906 */
        /* <DEDUP_REMOVED lines=8> */
[----:B------:R-:W-:Y:S01]  /*9730*/  NOP ;  /* 0x0000000000007918 */ /* 0x000fe20000000000 */
[----:B------:R-:W-:Y:S05]  /*9740*/  EXIT ;  /* 0x000000000000794d */ /* 0x000fea0003800000 */
.L_x_114:
[----:B------:R-:W-:Y:S01]  /*9750*/  LEA R21, R21, UR4, 0x3 ;  /* 0x0000000415157c11 */ /* 0x000fe2000f8e18ff */
[----:B------:R-:W-:Y:S01]  /*9760*/  IMAD R23, R42, -0x1980, R23 ;  /* 0xffffe6802a177824 */ /* 0x000fe200078e0217 */
[----:B-1----:R-:W-:Y:S01]  /*9770*/  LEA R26, R20, UR4, 0x3 ;  /* 0x00000004141a7c11 */ /* 0x002fe2000f8e18ff */
[C---:B------:R-:W-:Y:S01]  /*9780*/  VIADD R20, R2.reuse, 0x180 ;  /* 0x0000018002147836 */ /* 0x040fe20000000000 */
[----:B------:R-:W-:Y:S01]  /*9790*/  LEA R19, R19, UR4, 0x3 ;  /* 0x0000000413137c11 */ /* 0x000fe2000f8e18ff */
[----:B------:R-:W0:Y:S01]  /*97a0*/  LDS.64 R4, [R21+0x6600] ;  /* 0x0066000015047984 */ /* 0x000e220000000a00 */
[----:B------:R-:W-:Y:S02]  /*97b0*/  ISETP.GE.AND P1, PT, R2, R23, PT ;  /* 0x000000170200720c */ /* 0x000fe40003f26270 */
[----:B------:R-:W-:Y:S02]  /*97c0*/  LEA R17, R17, UR4, 0x3 ;  /* 0x0000000411117c11 */ /* 0x000fe4000f8e18ff */
[----:B------:R-:W-:-:S02]  /*97d0*/  LEA R15, R15, UR4, 0x3 ;  /* 0x000000040f0f7c11 */ /* 0x000fc4000f8e18ff */
[----:B------:R-:W-:Y:S02]  /*97e0*/  LEA R13, R13, UR4, 0x3 ;  /* 0x000000040d0d7c11 */ /* 0x000fe4000f8e18ff */
[----:B------:R-:W-:Y:S02]  /*97f0*/  LEA R11, R11, UR4, 0x3 ;  /* 0x000000040b0b7c11 */ /* 0x000fe4000f8e18ff */
[----:B------:R-:W-:Y:S02]  /*9800*/  LEA R9, R9, UR4, 0x3 ;  /* 0x0000000409097c11 */ /* 0x000fe4000f8e18ff */
[----:B------:R-:W-:Y:S01]  /*9810*/  LEA R7, R7, UR4, 0x3 ;  /* 0x0000000407077c11 */ /* 0x000fe2000f8e18ff */
[----:B------:R-:W1:Y:S01]  /*9820*/  @!P1 LDS R3, [R22] ;  /* 0x0000000016039984 */ /* 0x000e620000000800 */
[----:B------:R-:W2:Y:S01]  /*9830*/  @!P1 LDC.64 R24, c[0x0][0x3b0] ;  /* 0x0000ec00ff189b82 */ /* 0x000ea20000000a00 */
[----:B0-----:R-:W-:-:S05]  /*9840*/  @!P1 IADD3 R4, P0, PT, R4, R2, RZ ;  /* 0x0000000204049210 */ /* 0x001fca0007f1e0ff */
[----:B------:R-:W-:Y:S01]  /*9850*/  @!P1 IMAD.X R5, RZ, RZ, R5, P0 ;  /* 0x000000ffff059224 */ /* 0x000fe200000e0605 */
[----:B--2---:R-:W-:-:S04]  /*9860*/  @!P1 LEA R24, P0, R4, R24, 0x2 ;  /* 0x0000001804189211 */ /* 0x004fc800078010ff */
[----:B------:R-:W-:-:S05]  /*9870*/  @!P1 LEA.HI.X R25, R4, R25, R5, 0x2, P0 ;  /* 0x0000001904199211 */ /* 0x000fca00000f1405 */
[----:B-1----:R0:W-:Y:S01]  /*9880*/  @!P1 STG.E desc[UR6][R24.64], R3 ;  /* 0x0000000318009986 */ /* 0x0021e2000c101906 */
[----:B------:R-:W-:-:S03]  /*9890*/  NOP ;  /* 0x0000000000007918 */ /* 0x000fc60000000000 */
[----:B------:R1:W2:Y:S01]  /*98a0*/  LDS.64 R4, [R26+0x6600] ;  /* 0x006600001a047984 */ /* 0x0002a20000000a00 */
[----:B------:R-:W-:Y:S01]  /*98b0*/  ISETP.GE.AND P1, PT, R20, R23, PT ;  /* 0x000000171400720c */ /* 0x000fe20003f26270 */
[----:B0-----:R-:W-:Y:S01]  /*98c0*/  VIADD R24, R2, 0x300 ;  /* 0x0000030002187836 */ /* 0x001fe20000000000 */
[----:B-1----:R-:W-:Y:S01]  /*98d0*/  LEA R26, R18, UR4, 0x3 ;  /* 0x00000004121a7c11 */ /* 0x002fe2000f8e18ff */
[----:B------:R-:W-:-:S10]  /*98e0*/  VIADD R18, R2, 0x480 ;  /* 0x0000048002127836 */ /* 0x000fd40000000000 */
[----:B------:R-:W0:Y:S01]  /*98f0*/  @!P1 LDS R27, [R22+0x600] ;  /* 0x00060000161b9984 */ /* 0x000e220000000800 */
[----:B------:R-:W1:Y:S01]  /*9900*/  @!P1 LDC.64 R20, c[0x0][0x3b0] ;  /* 0x0000ec00ff149b82 */ /* 0x000e620000000a00 */
[----:B--2---:R-:W-:-:S05]  /*9910*/  @!P1 IADD3 R4, P0, PT, R4, R2, RZ ;  /* 0x0000000204049210 */ /* 0x004fca0007f1e0ff */
[----:B------:R-:W-:Y:S01]  /*9920*/  @!P1 IMAD.X R5, RZ, RZ, R5, P0 ;  /* 0x000000ffff059224 */ /* 0x000fe200000e0605 */
[----:B-1----:R-:W-:-:S04]  /*9930*/  @!P1 LEA R20, P0, R4, R20, 0x2 ;  /* 0x0000001404149211 */ /* 0x002fc800078010ff */
[----:B------:R-:W-:-:S05]  /*9940*/  @!P1 LEA.HI.X R21, R4, R21, R5, 0x2, P0 ;  /* 0x0000001504159211 */ /* 0x000fca00000f1405 */
[----:B0-----:R0:W-:Y:S01]  /*9950*/  @!P1 STG.E desc[UR6][R20.64+0x600], R27 ;  /* 0x0006001b14009986 */ /* 0x0011e2000c101906 */
[----:B------:R-:W-:-:S03]  /*9960*/  NOP ;  /* 0x0000000000007918 */ /* 0x000fc60000000000 */
[----:B------:R-:W1:Y:S01]  /*9970*/  LDS.64 R4, [R19+0x6600] ;  /* 0x0066000013047984 */ /* 0x000e620000000a00 */
[----:B------:R-:W-:Y:S01]  /*9980*/  ISETP.GE.AND P1, PT, R24, R23, PT ;  /* 0x000000171800720c */ /* 0x000fe20003f26270 */
[----:B0-----:R-:W-:-:S12]  /*9990*/  VIADD R20, R2, 0x600 ;  /* 0x0000060002147836 */ /* 0x001fd80000000000 */
[----:B------:R-:W0:Y:S01]  /*99a0*/  @!P1 LDS R3, [R22+0xc00] ;  /* 0x000c000016039984 */ /* 0x000e220000000800 */
[----:B------:R-:W2:Y:S01]  /*99b0*/  @!P1 LDC.64 R24, c[0x0][0x3b0] ;  /* 0x0000ec00ff189b82 */ /* 0x000ea20000000a00 */
[----:B-1----:R-:W-:-:S05]  /*99c0*/  @!P1 IADD3 R4, P0, PT, R4, R2, RZ ;  /* 0x0000000204049210 */ /* 0x002fca0007f1e0ff */
[----:B------:R-:W-:Y:S01]  /*99d0*/  @!P1 IMAD.X R5, RZ, RZ, R5, P0 ;  /* 0x000000ffff059224 */ /* 0x000fe200000e0605 */
[----:B--2---:R-:W-:-:S04]  /*99e0*/  @!P1 LEA R24, P0, R4, R24, 0x2 ;  /* 0x0000001804189211 */ /* 0x004fc800078010ff */
[----:B------:R-:W-:-:S05]  /*99f0*/  @!P1 LEA.HI.X R25, R4, R25, R5, 0x2, P0 ;  /* 0x0000001904199211 */ /* 0x000fca00000f1405 */
[----:B0-----:R0:W-:Y:S01]  /*9a00*/  @!P1 STG.E desc[UR6][R24.64+0xc00], R3 ;  /* 0x000c000318009986 */ /* 0x0011e2000c101906 */
[----:B------:R-:W-:-:S03]  /*9a10*/  NOP ;  /* 0x0000000000007918 */ /* 0x000fc60000000000 */
[----:B------:R-:W1:Y:S01]  /*9a20*/  LDS.64 R4, [R26+0x6600] ;  /* 0x006600001a047984 */ /* 0x000e620000000a00 */
[----:B------:R-:W-:Y:S02]  /*9a30*/  ISETP.GE.AND P1, PT, R18, R23, PT ;  /* 0x000000171200720c */ /* 0x000fe40003f26270 */
[----:B0-----:R-:W-:Y:S01]  /*9a40*/  LEA R24, R16, UR4, 0x3 ;  /* 0x0000000410187c11 */ /* 0x001fe2000f8e18ff */
[----:B------:R-:W-:-:S10]  /*9a50*/  VIADD R16, R2, 0x780 ;  /* 0x0000078002107836 */ /* 0x000fd40000000000 */
        /* <DEDUP_REMOVED lines=33> */
[----:B0-----:R-:W-:-:S11]  /*9c70*/  LOP3.LUT R16, R2, 0xc00, RZ, 0xfc, !PT ;  /* 0x00000c0002107812 */ /* 0x001fd600078efcff */
        /* <DEDUP_REMOVED lines=87> */
[----:B0-----:R-:W-:Y:S01]  /*a1f0*/  @!P1 STG.E desc[UR6][R8.64+0x4e00], R15 ;  /* 0x004e000f08009986 */ /* 0x001fe2000c101906 */
[----:B------:R-:W-:-:S03]  /*a200*/  NOP ;  /* 0x0000000000007918 */ /* 0x000fc60000000000 */
[----:B------:R-:W0:Y:S01]  /*a210*/  LDS.64 R4, [R7+0x6600] ;  /* 0x0066000007047984 */ /* 0x000e220000000a00 */
[----:B------:R-:W-:-:S13]  /*a220*/  ISETP.GE.AND P1, PT, R10, R23, PT ;  /* 0x000000170a00720c */ /* 0x000fda0003f26270 */
[----:B------:R-:W1:Y:S01]  /*a230*/  @!P1 LDS R3, [R22+0x5400] ;  /* 0x0054000016039984 */ /* 0x000e620000000800 */
[----:B------:R-:W2:Y:S01]  /*a240*/  @!P1 LDC.64 R10, c[0x0][0x3b0] ;  /* 0x0000ec00ff0a9b82 */ /* 0x000ea20000000a00 */
[----:B0-----:R-:W-:-:S05]  /*a250*/  @!P1 IADD3 R4, P0, PT, R4, R2, RZ ;  /* 0x0000000204049210 */ /* 0x001fca0007f1e0ff */
[----:B------:R-:W-:Y:S01]  /*a260*/  @!P1 IMAD.X R5, RZ, RZ, R5, P0 ;  /* 0x000000ffff059224 */ /* 0x000fe200000e0605 */
[----:B--2---:R-:W-:-:S04]  /*a270*/  @!P1 LEA R10, P0, R4, R10, 0x2 ;  /* 0x0000000a040a9211 */ /* 0x004fc800078010ff */
[----:B------:R-:W-:-:S05]  /*a280*/  @!P1 LEA.HI.X R11, R4, R11, R5, 0x2, P0 ;  /* 0x0000000b040b9211 */ /* 0x000fca00000f1405 */
[----:B-1----:R-:W-:Y:S01]  /*a290*/  @!P1 STG.E desc[UR6][R10.64+0x5400], R3 ;  /* 0x005400030a009986 */ /* 0x002fe2000c101906 */
        /* <DEDUP_REMOVED lines=8> */
[----:B------:R-:W-:Y:S02]  /*a320*/  @!P1 LEA.HI.X R7, R4, R7, R5, 0x2, P0 ;  /* 0x0000000704079211 */ /* 0x000fe400000f1405 */
[----:B------:R-:W-:Y:S02]  /*a330*/  LEA R5, R0, UR4, 0x3 ;  /* 0x0000000400057c11 */ /* 0x000fe4000f8e18ff */
[----:B------:R-:W-:Y:S01]  /*a340*/  LOP3.LUT R0, R2, 0x1800, RZ, 0xfc, !PT ;  /* 0x0000180002007812 */ /* 0x000fe200078efcff */
[----:B-1----:R-:W-:Y:S01]  /*a350*/  @!P1 STG.E desc[UR6][R6.64+0x5a00], R9 ;  /* 0x005a000906009986 */ /* 0x002fe2000c101906 */
[----:B------:R-:W-:-:S03]  /*a360*/  NOP ;  /* 0x0000000000007918 */ /* 0x000fc60000000000 */
[----:B------:R-:W0:Y:S01]  /*a370*/  LDS.64 R4, [R5+0x6600] ;  /* 0x0066000005047984 */ /* 0x000e220000000a00 */
[----:B------:R-:W-:-:S13]  /*a380*/  ISETP.GE.AND P1, PT, R0, R23, PT ;  /* 0x000000170000720c */ /* 0x000fda0003f26270 */
[----:B------:R-:W1:Y:S01]  /*a390*/  @!P1 LDS R11, [R22+0x6000] ;  /* 0x00600000160b9984 */ /* 0x000e620000000800 */
[----:B------:R-:W2:Y:S01]  /*a3a0*/  @!P1 LDC.64 R12, c[0x0][0x3b0] ;  /* 0x0000ec00ff0c9b82 */ /* 0x000ea20000000a00 */
[----:B0-----:R-:W-:-:S05]  /*a3b0*/  IADD3 R0, P0, PT, R4, R2, RZ ;  /* 0x0000000204007210 */ /* 0x001fca0007f1e0ff */
[----:B------:R-:W-:Y:S01]  /*a3c0*/  IMAD.X R4, RZ, RZ, R5, P0 ;  /* 0x000000ffff047224 */ /* 0x000fe200000e0605 */
[----:B--2---:R-:W-:-:S04]  /*a3d0*/  @!P1 LEA R2, P0, R0, R12, 0x2 ;  /* 0x0000000c00029211 */ /* 0x004fc800078010ff */
[----:B------:R-:W-:-:S05]  /*a3e0*/  @!P1 LEA.HI.X R3, R0, R13, R4, 0x2, P0 ;  /* 0x0000000d00039211 */ /* 0x000fca00000f1404 */
[----:B-1----:R-:W-:Y:S01]  /*a3f0*/  @!P1 STG.E desc[UR6][R2.64+0x6000], R11 ;  /* 0x0060000b02009986 */ /* 0x002fe2000c101906 */
[----:B------:R-:W-:Y:S01]  /*a400*/  NOP ;  /* 0x0000000000007918 */ /* 0x000fe20000000000 */
[----:B------:R-:W-:Y:S05]  /*a410*/  EXIT ;  /* 0x000000000000794d */ /* 0x000fea0003800000 */
.L_x_30:
[----:B------:R-:W-:Y:S02]  /*a420*/  IMAD.MOV.U32 R58, RZ, RZ, R39 ;  /* 0x000000ffff3a7224 */ /* 0x000fe400078e0027 */
[----:B------:R-:W-:Y:S02]  /*a430*/  IMAD.MOV.U32 R49, RZ, RZ, 0x1 ;  /* 0x00000001ff317424 */ /* 0x000fe400078e00ff */
[----:B------:R-:W-:Y:S02]  /*a440*/  IMAD.MOV.U32 R60, RZ, RZ, RZ ;  /* 0x000000ffff3c7224 */ /* 0x000fe400078e00ff */
[----:B------:R-:W-:-:S07]  /*a450*/  IMAD.MOV.U32 R47, RZ, RZ, -0x1 ;  /* 0xffffffffff2f7424 */ /* 0x000fce00078e00ff */
[----:B------:R-:W-:Y:S05]  /*a460*/  WARPSYNC.COLLECTIVE R47, `(.L_x_115) ;  /* 0x000000002f087348 */ /* 0x000fea0003c00000 */
[----:B------:R0:W1:Y:S02]  /*a470*/  SHFL.UP P0, R46, R58, R49, R60 ;  /* 0x040000313a2e7389 */ /* 0x000064000000003c */
[----:B01----:R-:W-:Y:S05]  /*a480*/  ENDCOLLECTIVE ;  /* 0x000000000000791b */ /* 0x003fea0003800000 */
.L_x_115:
[----:B------:R-:W-:Y:S02]  /*a490*/  IMAD.MOV.U32 R49, RZ, RZ, 0x2 ;  /* 0x00000002ff317424 */ /* 0x000fe400078e00ff */
[----:B------:R-:W-:-:S04]  /*a4a0*/  IMAD.MOV.U32 R40, RZ, RZ, R46 ;  /* 0x000000ffff287224 */ /* 0x000fc800078e002e */
[----:B------:R-:W-:-:S04]  /*a4b0*/  @P0 IMAD.IADD R40, R39, 0x1, R40 ;  /* 0x0000000127280824 */ /* 0x000fc800078e0228 */
[----:B------:R-:W-:-:S07]  /*a4c0*/  IMAD.MOV.U32 R58, RZ, RZ, R40 ;  /* 0x000000ffff3a7224 */ /* 0x000fce00078e0028 */
[----:B------:R-:W-:Y:S05]  /*a4d0*/  WARPSYNC.COLLECTIVE R47, `(.L_x_116) ;  /* 0x000000002f087348 */ /* 0x000fea0003c00000 */
[----:B------:R0:W1:Y:S02]  /*a4e0*/  SHFL.UP P0, R46, R58, R49, R60 ;  /* 0x040000313a2e7389 */ /* 0x000064000000003c */
[----:B01----:R-:W-:Y:S05]  /*a4f0*/  ENDCOLLECTIVE ;  /* 0x000000000000791b */ /* 0x003fea0003800000 */
.L_x_116:
[----:B------:R-:W-:Y:S02]  /*a500*/  IMAD.MOV.U32 R49, RZ, RZ, 0x4 ;  /* 0x00000004ff317424 */ /* 0x000fe400078e00ff */
[----:B------:R-:W-:-:S04]  /*a510*/  IMAD.MOV.U32 R43, RZ, RZ, R46 ;  /* 0x000000ffff2b7224 */ /* 0x000fc800078e002e */
[----:B------:R-:W-:-:S04]  /*a520*/  @P0 IMAD.IADD R43, R40, 0x1, R43 ;  /* 0x00000001282b0824 */ /* 0x000fc800078e022b */
[----:B------:R-:W-:-:S07]  /*a530*/  IMAD.MOV.U32 R58, RZ, RZ, R43 ;  /* 0x000000ffff3a7224 */ /* 0x000fce00078e002b */
[----:B------:R-:W-:Y:S05]  /*a540*/  WARPSYNC.COLLECTIVE R47, `(.L_x_117) ;  /* 0x000000002f087348 */ /* 0x000fea0003c00000 */
[----:B------:R0:W1:Y:S02]  /*a550*/  SHFL.UP P0, R46, R58, R49, R60 ;  /* 0x040000313a2e7389 */ /* 0x000064000000003c */
[----:B01----:R-:W-:Y:S05]  /*a560*/  ENDCOLLECTIVE ;  /* 0x000000000000791b */ /* 0x003fea0003800000 */
.L_x_117:
[----:B------:R-:W-:Y:S02]  /*a570*/  IMAD.MOV.U32 R49, RZ, RZ, 0x8 ;  /* 0x00000008ff317424 */ /* 0x000fe400078e00ff */
[----:B------:R-:W-:-:S04]  /*a580*/  IMAD.MOV.U32 R44, RZ, RZ, R46 ;  /* 0x000000ffff2c7224 */ /* 0x000fc800078e002e */
[----:B------:R-:W-:-:S04]  /*a590*/  @P0 IMAD.IADD R44, R43, 0x1, R44 ;  /* 0x000000012b2c0824 */ /* 0x000fc800078e022c */
[----:B------:R-:W-:-:S07]  /*a5a0*/  IMAD.MOV.U32 R58, RZ, RZ, R44 ;  /* 0x000000ffff3a7224 */ /* 0x000fce00078e002c */
[----:B------:R-:W-:Y:S05]  /*a5b0*/  WARPSYNC.COLLECTIVE R47, `(.L_x_118) ;  /* 0x000000002f087348 */ /* 0x000fea0003c00000 */
[----:B------:R0:W1:Y:S02]  /*a5c0*/  SHFL.UP P0, R46, R58, R49, R60 ;  /* 0x040000313a2e7389 */ /* 0x000064000000003c */
[----:B01----:R-:W-:Y:S05]  /*a5d0*/  ENDCOLLECTIVE ;  /* 0x000000000000791b */ /* 0x003fea0003800000 */
.L_x_118:
[----:B------:R-:W-:Y:S02]  /*a5e0*/  IMAD.MOV.U32 R49, RZ, RZ, 0x10 ;  /* 0x00000010ff317424 */ /* 0x000fe400078e00ff */
[----:B------:R-:W-:-:S04]  /*a5f0*/  IMAD.MOV.U32 R45, RZ, RZ, R46 ;  /* 0x000000ffff2d7224 */ /* 0x000fc800078e002e */
[----:B------:R-:W-:-:S04]  /*a600*/  @P0 IMAD.IADD R45, R44, 0x1, R45 ;  /* 0x000000012c2d0824 */ /* 0x000fc800078e022d */
[----:B------:R-:W-:-:S07]  /*a610*/  IMAD.MOV.U32 R58, RZ, RZ, R45 ;  /* 0x000000ffff3a7224 */ /* 0x000fce00078e002d */
[----:B------:R-:W-:Y:S05]  /*a620*/  WARPSYNC.COLLECTIVE R47, `(.L_x_119) ;  /* 0x000000002f087348 */ /* 0x000fea0003c00000 */
[----:B------:R0:W1:Y:S02]  /*a630*/  SHFL.UP P0, R46, R58, R49, R60 ;  /* 0x040000313a2e7389 */ /* 0x000064000000003c */
[----:B01----:R-:W-:Y:S05]  /*a640*/  ENDCOLLECTIVE ;  /* 0x000000000000791b */ /* 0x003fea0003800000 */
.L_x_119:
[----:B------:R-:W-:Y:S05]  /*a650*/  BRA `(.L_x_120) ;  /* 0xffffff8400407947 */ /* 0x000fea000383ffff */
.L_x_121:
[----:B------:R-:W-:-:S00]  /*a660*/  BRA `(.L_x_121) ;  /* 0xfffffffc00fc7947 */ /* 0x000fc0000383ffff */
[----:B------:R-:W-:-:S00]  /*a670*/  NOP ;  /* 0x0000000000007918 */ /* 0x000fc00000000000 */
        /* <DEDUP_REMOVED lines=8> */
.L_x_333:


//--------------------- .text._ZN3cub18CUB_300001_SM_10006detail10radix_sort33DeviceRadixSortExclusiveSumKernelINS1_5radix10policy_hubIiiyE10Policy1000EyEEvPT0_ --------------------------
	.section	.text._ZN3cub18CUB_300001_SM_10006detail10radix_sort33DeviceRadixSortExclusiveSumKernelINS1_5radix10policy_hubIiiyE10Policy1000EyEEvPT0_,"ax",@progbits
	.align	128
        .global         _ZN3cub18CUB_300001_SM_10006detail10radix_sort33DeviceRadixSortExclusiveSumKernelINS1_5radix10policy_hubIiiyE10Policy1000EyEEvPT0_
        .type           _ZN3cub18CUB_300001_SM_10006detail10radix_sort33DeviceRadixSortExclusiveSumKernelINS1_5radix10policy_hubIiiyE10Policy1000EyEEvPT0_,@function
        .size           _ZN3cub18CUB_300001_SM_10006detail10radix_sort33DeviceRadixSortExclusiveSumKernelINS1_5radix10policy_hubIiiyE10Policy1000EyEEvPT0_,(.L_x_334 - _ZN3cub18CUB_300001_SM_10006detail10radix_sort33DeviceRadixSortExclusiveSumKernelINS1_5radix10policy_hubIiiyE10Policy1000EyEEvPT0_)
        .other          _ZN3cub18CUB_300001_SM_10006detail10radix_sort33DeviceRadixSortExclusiveSumKernelINS1_5radix10policy_hubIiiyE10Policy1000EyEEvPT0_,@"STO_CUDA_ENTRY STV_DEFAULT"
_ZN3cub18CUB_300001_SM_10006detail10radix_sort33DeviceRadixSortExclusiveSumKernelINS1_5radix10policy_hubIiiyE10Policy1000EyEEvPT0_:
.text._ZN3cub18CUB_300001_SM_10006detail10radix_sort33DeviceRadixSortExclusiveSumKernelINS1_5radix10policy_hubIiiyE10Policy1000EyEEvPT0_:
[----:B------:R-:W-:Y:S01]  /*0000*/  LDC R1, c[0x0][0x37c] ;  /* 0x0000df00ff017b82 */ /* 0x000fe20000000800 */
[----:B------:R-:W0:Y:S07]  /*0010*/  S2R R18, SR_TID.X ;  /* 0x0000000000127919 */ /* 0x000e2e0000002100 */
[----:B------:R-:W1:Y:S01]  /*0020*/  LDC.64 R16, c[0x0][0x380] ;  /* 0x0000e000ff107b82 */ /* 0x000e620000000a00 */
[----:B------:R-:W2:Y:S01]  /*0030*/  LDCU.64 UR4, c[0x0][0x358] ;  /* 0x00006b00ff0477ac */ /* 0x000ea20008000a00 */
[----:B------:R-:W3:Y:S01]  /*0040*/  S2R R5, SR_CTAID.X ;  /* 0x0000000000057919 */ /* 0x000ee20000002500 */
[----:B0-----:R-:W-:Y:S01]  /*0050*/  ISETP.GT.U32.AND P1, PT, R18, 0xff, PT ;  /* 0x000000ff1200780c */ /* 0x001fe20003f24070 */
[----:B---3--:R-:W-:-:S04]  /*0060*/  IMAD R5, R5, 0x100, R18 ;  /* 0x0000010005057824 */ /* 0x008fc800078e0212 */
[----:B-1----:R-:W-:-:S08]  /*0070*/  IMAD.WIDE R16, R5, 0x8, R16 ;  /* 0x0000000805107825 */ /* 0x002fd000078e0210 */
[----:B--2---:R-:W2:Y:S01]  /*0080*/  @!P1 LDG.E.64 R2, desc[UR4][R16.64] ;  /* 0x0000000410029981 */ /* 0x004ea2000c1e1b00 */
[----:B------:R-:W-:Y:S02]  /*0090*/  MOV R0, 0x400 ;  /* 0x0000040000007802 */ /* 0x000fe40000000f00 */
[C---:B------:R-:W-:Y:S01]  /*00a0*/  ISETP.GT.U32.AND P0, PT, R18.reuse, 0x1f, PT ;  /* 0x0000001f1200780c */ /* 0x040fe20003f04070 */
[----:B------:R-:W0:Y:S02]  /*00b0*/  S2R R5, SR_CgaCtaId ;  /* 0x0000000000057919 */ /* 0x000e240000008800 */
[----:B0-----:R-:W-:Y:S02]  /*00c0*/  LEA R5, R5, R0, 0x18 ;  /* 0x0000000005057211 */ /* 0x001fe400078ec0ff */
[----:B------:R-:W-:-:S05]  /*00d0*/  LEA.HI R0, R18, R18, RZ, 0x1d ;  /* 0x0000001212007211 */ /* 0x000fca00078fe8ff */
[----:B------:R-:W-:-:S05]  /*00e0*/  IMAD R0, R0, 0x8, R5 ;  /* 0x0000000800007824 */ /* 0x000fca00078e0205 */
[----:B--2---:R0:W-:Y:S01]  /*00f0*/  STS.64 [R0+0x10], R2 ;  /* 0x0000100200007388 */ /* 0x0041e20000000a00 */
[----:B------:R-:W-:Y:S06]  /*0100*/  BAR.SYNC.DEFER_BLOCKING 0x0 ;  /* 0x0000000000007b1d */ /* 0x000fec0000010000 */
[----:B------:R-:W-:Y:S05]  /*0110*/  @P0 BRA `(.L_x_122) ;  /* 0x0000000400240947 */ /* 0x000fea0003800000 */
[----:B------:R-:W-:Y:S01]  /*0120*/  IMAD R18, R18, 0x48, R5 ;  /* 0x0000004812127824 */ /* 0x000fe200078e0205 */
[----:B------:R-:W-:-:S04]  /*0130*/  UMOV UR6, 0xffffffff ;  /* 0xffffffff00067882 */ /* 0x000fc80000000000 */
[----:B------:R-:W-:Y:S04]  /*0140*/  LDS.64 R14, [R18+0x10] ;  /* 0x00001000120e7984 */ /* 0x000fe80000000a00 */
[----:B------:R-:W-:Y:S04]  /*0150*/  LDS.64 R12, [R18+0x18] ;  /* 0x00001800120c7984 */ /* 0x000fe80000000a00 */
[----:B------:R-:W1:Y:S04]  /*0160*/  LDS.64 R10, [R18+0x20] ;  /* 0x00002000120a7984 */ /* 0x000e680000000a00 */
[----:B------:R-:W-:Y:S04]  /*0170*/  LDS.64 R8, [R18+0x28] ;  /* 0x0000280012087984 */ /* 0x000fe80000000a00 */
[----:B------:R-:W2:Y:S04]  /*0180*/  LDS.64 R6, [R18+0x30] ;  /* 0x0000300012067984 */ /* 0x000ea80000000a00 */
[----:B------:R-:W-:Y:S04]  /*0190*/  LDS.64 R4, [R18+0x38] ;  /* 0x0000380012047984 */ /* 0x000fe80000000a00 */
[----:B0-----:R-:W0:Y:S04]  /*01a0*/  LDS.64 R2, [R18+0x40] ;  /* 0x0000400012027984 */ /* 0x001e280000000a00 */
[----:B------:R-:W3:Y:S01]  /*01b0*/  LDS.64 R20, [R18+0x48] ;  /* 0x0000480012147984 */ /* 0x000ee20000000a00 */
[----:B-1----:R-:W-:-:S04]  /*01c0*/  IADD3 R19, P3, P4, R10, R12, R14 ;  /* 0x0000000c0a137210 */ /* 0x002fc80007c7e00e */
[----:B------:R-:W-:Y:S02]  /*01d0*/  IADD3.X R23, PT, PT, R11, R13, R15, P3, P4 ;  /* 0x0000000d0b177210 */ /* 0x000fe40001fe840f */
[----:B--2---:R-:W-:-:S04]  /*01e0*/  IADD3 R19, P0, P2, R6, R19, R8 ;  /* 0x0000001306137210 */ /* 0x004fc80007a1e008 */
[----:B------:R-:W-:Y:S02]  /*01f0*/  IADD3.X R23, PT, PT, R7, R23, R9, P0, P2 ;  /* 0x0000001707177210 */ /* 0x000fe400007e4409 */
[----:B0-----:R-:W-:-:S04]  /*0200*/  IADD3 R19, P3, P4, R2, R19, R4 ;  /* 0x0000001302137210 */ /* 0x001fc80007c7e004 */
[----:B---3--:R-:W-:Y:S02]  /*0210*/  IADD3 R20, P0, PT, R20, R19, RZ ;  /* 0x0000001314147210 */ /* 0x008fe40007f1e0ff */
[----:B------:R-:W-:-:S05]  /*0220*/  IADD3.X R19, PT, PT, R3, R23, R5, P3, P4 ;  /* 0x0000001703137210 */ /* 0x000fca0001fe8405 */
[----:B------:R-:W-:Y:S01]  /*0230*/  IMAD.X R19, R21, 0x1, R19, P0 ;  /* 0x0000000115137824 */ /* 0x000fe200000e0613 */
[----:B------:R-:W-:Y:S06]  /*0240*/  BRA.DIV UR6, `(.L_x_123) ;  /* 0x0000000206f07947 */ /* 0x000fec000b800000 */
[----:B------:R-:W0:Y:S04]  /*0250*/  SHFL.UP PT, R27, R20, 0x1, RZ ;  /* 0x04200000141b7989 */ /* 0x000e2800000e00ff */
[----:B------:R-:W1:Y:S01]  /*0260*/  SHFL.UP P0, R25, R19, 0x1, RZ ;  /* 0x0420000013197989 */ /* 0x000e6200000000ff */
[----:B0-----:R-:W-:-:S04]  /*0270*/  IADD3 R22, P2, PT, R27, R20, RZ ;  /* 0x000000141b167210 */ /* 0x001fc80007f5e0ff */
[----:B-1----:R-:W-:Y:S01]  /*0280*/  SEL R27, R22, R27, P0 ;  /* 0x0000001b161b7207 */ /* 0x002fe20000000000 */
[----:B------:R-:W-:-:S04]  /*0290*/  IMAD.X R26, R25, 0x1, R19, P2 ;  /* 0x00000001191a7824 */ /* 0x000fc800010e0613 */
[----:B------:R-:W0:Y:S01]  /*02a0*/  SHFL.UP PT, R28, R27, 0x2, RZ ;  /* 0x044000001b1c7989 */ /* 0x000e2200000e00ff */
[----:B------:R-:W-:-:S05]  /*02b0*/  SEL R26, R26, R25, P0 ;  /* 0x000000191a1a7207 */ /* 0x000fca0000000000 */
[----:B------:R-:W1:Y:S01]  /*02c0*/  SHFL.UP P0, R25, R26, 0x2, RZ ;  /* 0x044000001a197989 */ /* 0x000e6200000000ff */
[----:B0-----:R-:W-:-:S05]  /*02d0*/  IADD3 R21, P2, PT, R28, R27, RZ ;  /* 0x0000001b1c157210 */ /* 0x001fca0007f5e0ff */
[----:B-1----:R-:W-:Y:S01]  /*02e0*/  IMAD.X R22, R25, 0x1, R26, P2 ;  /* 0x0000000119167824 */ /* 0x002fe200010e061a */
[----:B------:R-:W-:-:S04]  /*02f0*/  SEL R28, R21, R28, P0 ;  /* 0x0000001c151c7207 */ /* 0x000fc80000000000 */
[----:B------:R-:W-:Y:S01]  /*0300*/  SEL R29, R22, R25, P0 ;  /* 0x00000019161d7207 */ /* 0x000fe20000000000 */
        /* <DEDUP_REMOVED lines=12> */
[----:B------:R0:W1:Y:S04]  /*03d0*/  SHFL.UP PT, R28, R27, 0x10, RZ ;  /* 0x060000001b1c7989 */ /* 0x00006800000e00ff */
[----:B------:R0:W2:Y:S02]  /*03e0*/  SHFL.UP P0, R25, R26, 0x10, RZ ;  /* 0x060000001a197989 */ /* 0x0000a400000000ff */
.L_x_134:
[----:B-1----:R-:W-:-:S04]  /*03f0*/  IADD3 R21, P2, PT, R28, R27, RZ ;  /* 0x0000001b1c157210 */ /* 0x002fc80007f5e0ff */
[----:B--2---:R-:W-:Y:S01]  /*0400*/  SEL R21, R21, R28, P0 ;  /* 0x0000001c15157207 */ /* 0x004fe20000000000 */
[----:B------:R-:W-:-:S05]  /*0410*/  IMAD.X R22, R25, 0x1, R26, P2 ;  /* 0x0000000119167824 */ /* 0x000fca00010e061a */
[----:B------:R-:W-:Y:S02]  /*0420*/  SEL R22, R22, R25, P0 ;  /* 0x0000001916167207 */ /* 0x000fe40000000000 */
[----:B------:R-:W-:-:S05]  /*0430*/  IADD3 R20, P0, PT, R21, -R20, RZ ;  /* 0x8000001415147210 */ /* 0x000fca0007f1e0ff */
[----:B------:R-:W-:Y:S01]  /*0440*/  IMAD.X R21, R22, 0x1, ~R19, P0 ;  /* 0x0000000116157824 */ /* 0x000fe200000e0e13 */
[----:B------:R-:W-:-:S04]  /*0450*/  IADD3 R14, P0, PT, R14, R20, RZ ;  /* 0x000000140e0e7210 */ /* 0x000fc80007f1e0ff */
[----:B------:R1:W-:Y:S01]  /*0460*/  STS.64 [R18+0x10], R20 ;  /* 0x0000101412007388 */ /* 0x0003e20000000a00 */
[----:B------:R-:W-:Y:S01]  /*0470*/  IMAD.X R15, R15, 0x1, R21, P0 ;  /* 0x000000010f0f7824 */ /* 0x000fe200000e0615 */
        /* <DEDUP_REMOVED lines=17> */
[----:B------:R-:W-:-:S05]  /*0590*/  IMAD.X R3, R3, 0x1, R5, P0 ;  /* 0x0000000103037824 */ /* 0x000fca00000e0605 */
[----:B------:R1:W-:Y:S03]  /*05a0*/  STS.64 [R18+0x48], R2 ;  /* 0x0000480212007388 */ /* 0x0003e60000000a00 */
.L_x_122:
[----:B------:R-:W-:Y:S05]  /*05b0*/  WARPSYNC.ALL ;  /* 0x0000000000007948 */ /* 0x000fea0003800000 */
[----:B------:R-:W-:Y:S06]  /*05c0*/  BAR.SYNC.DEFER_BLOCKING 0x0 ;  /* 0x0000000000007b1d */ /* 0x000fec0000010000 */
[----:B------:R-:W-:Y:S05]  /*05d0*/  @P1 EXIT ;  /* 0x000000000000194d */ /* 0x000fea0003800000 */
[----:B01----:R-:W0:Y:S04]  /*05e0*/  LDS.64 R2, [R0+0x10] ;  /* 0x0000100000027984 */ /* 0x003e280000000a00 */
[----:B0-----:R-:W-:Y:S01]  /*05f0*/  STG.E.64 desc[UR4][R16.64], R2 ;  /* 0x0000000210007986 */ /* 0x001fe2000c101b04 */
[----:B------:R-:W-:Y:S05]  /*0600*/  EXIT ;  /* 0x000000000000794d */ /* 0x000fea0003800000 */
.L_x_123:
[----:B------:R-:W-:Y:S02]  /*0610*/  IMAD.MOV.U32 R24, RZ, RZ, R20 ;  /* 0x000000ffff187224 */ /* 0x000fe400078e0014 */
[----:B------:R-:W-:Y:S02]  /*0620*/  IMAD.MOV.U32 R23, RZ, RZ, 0x1 ;  /* 0x00000001ff177424 */ /* 0x000fe400078e00ff */
[----:B------:R-:W-:Y:S02]  /*0630*/  IMAD.MOV.U32 R22, RZ, RZ, RZ ;  /* 0x000000ffff167224 */ /* 0x000fe400078e00ff */
[----:B------:R-:W-:-:S07]  /*0640*/  IMAD.MOV.U32 R21, RZ, RZ, -0x1 ;  /* 0xffffffffff157424 */ /* 0x000fce00078e00ff */
[----:B------:R-:W-:Y:S05]  /*0650*/  WARPSYNC.COLLECTIVE R21, `(.L_x_124) ;  /* 0x0000000015087348 */ /* 0x000fea0003c00000 */
[----:B------:R0:W1:Y:S02]  /*0660*/  SHFL.UP P0, R25, R24, R23, R22 ;  /* 0x0400001718197389 */ /* 0x0000640000000016 */
[----:B01----:R-:W-:Y:S05]  /*0670*/  ENDCOLLECTIVE ;  /* 0x000000000000791b */ /* 0x003fea0003800000 */
.L_x_124:
[----:B------:R-:W-:Y:S02]  /*0680*/  IMAD.MOV.U32 R24, RZ, RZ, R19 ;  /* 0x000000ffff187224 */ /* 0x000fe400078e0013 */
[----:B------:R-:W-:-:S07]  /*0690*/  IMAD.MOV.U32 R27, RZ, RZ, R25 ;  /* 0x000000ffff1b7224 */ /* 0x000fce00078e0019 */
[----:B------:R-:W-:Y:S05]  /*06a0*/  WARPSYNC.COLLECTIVE R21, `(.L_x_125) ;  /* 0x0000000015087348 */ /* 0x000fea0003c00000 */
[----:B------:R0:W1:Y:S02]  /*06b0*/  SHFL.UP P0, R25, R24, R23, R22 ;  /* 0x0400001718197389 */ /* 0x0000640000000016 */
[----:B01----:R-:W-:Y:S05]  /*06c0*/  ENDCOLLECTIVE ;  /* 0x000000000000791b */ /* 0x003fea0003800000 */
.L_x_125:
[----:B------:R-:W-:Y:S01]  /*06d0*/  IADD3 R26, P2, PT, R27, R20, RZ ;  /* 0x000000141b1a7210 */ /* 0x000fe20007f5e0ff */
[----:B------:R-:W-:-:S03]  /*06e0*/  IMAD.MOV.U32 R23, RZ, RZ, 0x2 ;  /* 0x00000002ff177424 */ /* 0x000fc600078e00ff */
[----:B------:R-:W-:Y:S01]  /*06f0*/  SEL R27, R26, R27, P0 ;  /* 0x0000001b1a1b7207 */ /* 0x000fe20000000000 */
[----:B------:R-:W-:-:S04]  /*0700*/  IMAD.X R26, R25, 0x1, R19, P2 ;  /* 0x00000001191a7824 */ /* 0x000fc800010e0613 */
[----:B------:R-:W-:Y:S01]  /*0710*/  IMAD.MOV.U32 R24, RZ, RZ, R27 ;  /* 0x000000ffff187224 */ /* 0x000fe200078e001b */
[----:B------:R-:W-:-:S07]  /*0720*/  SEL R26, R26, R25, P0 ;  /* 0x000000191a1a7207 */ /* 0x000fce0000000000 */
[----:B------:R-:W-:Y:S05]  /*0730*/  WARPSYNC.COLLECTIVE R21, `(.L_x_126) ;  /* 0x0000000015087348 */ /* 0x000fea0003c00000 */
[----:B------:R0:W1:Y:S02]  /*0740*/  SHFL.UP P0, R25, R24, R23, R22 ;  /* 0x0400001718197389 */ /* 0x0000640000000016 */
[----:B01----:R-:W-:Y:S05]  /*0750*/  ENDCOLLECTIVE ;  /* 0x000000000000791b */ /* 0x003fea0003800000 */
.L_x_126:
[----:B------:R-:W-:Y:S02]  /*0760*/  IMAD.MOV.U32 R24, RZ, RZ, R26 ;  /* 0x000000ffff187224 */ /* 0x000fe400078e001a */
[----:B------:R-:W-:-:S07]  /*0770*/  IMAD.MOV.U32 R28, RZ, RZ, R25 ;  /* 0x000000ffff1c7224 */ /* 0x000fce00078e0019 */
[----:B------:R-:W-:Y:S05]  /*0780*/  WARPSYNC.COLLECTIVE R21, `(.L_x_127) ;  /* 0x0000000015087348 */ /* 0x000fea0003c00000 */
[----:B------:R0:W1:Y:S02]  /*0790*/  SHFL.UP P0, R25, R24, R23, R22 ;  /* 0x0400001718197389 */ /* 0x0000640000000016 */
[----:B01----:R-:W-:Y:S05]  /*07a0*/  ENDCOLLECTIVE ;  /* 0x000000000000791b */ /* 0x003fea0003800000 */
.L_x_127:
        /* <DEDUP_REMOVED lines=9> */
.L_x_128:
[----:B------:R-:W-:Y:S02]  /*0840*/  IMAD.MOV.U32 R24, RZ, RZ, R29 ;  /* 0x000000ffff187224 */ /* 0x000fe400078e001d */
[----:B------:R-:W-:-:S07]  /*0850*/  IMAD.MOV.U32 R27, RZ, RZ, R25 ;  /* 0x000000ffff1b7224 */ /* 0x000fce00078e0019 */
[----:B------:R-:W-:Y:S05]  /*0860*/  WARPSYNC.COLLECTIVE R21, `(.L_x_129) ;  /* 0x0000000015087348 */ /* 0x000fea0003c00000 */
[----:B------:R0:W1:Y:S02]  /*0870*/  SHFL.UP P0, R25, R24, R23, R22 ;  /* 0x0400001718197389 */ /* 0x0000640000000016 */
[----:B01----:R-:W-:Y:S05]  /*0880*/  ENDCOLLECTIVE ;  /* 0x000000000000791b */ /* 0x003fea0003800000 */
.L_x_129:
        /* <DEDUP_REMOVED lines=9> */
.L_x_130:
[----:B------:R-:W-:Y:S02]  /*0920*/  IMAD.MOV.U32 R24, RZ, RZ, R29 ;  /* 0x000000ffff187224 */ /* 0x000fe400078e001d */
[----:B------:R-:W-:-:S07]  /*0930*/  IMAD.MOV.U32 R27, RZ, RZ, R25 ;  /* 0x000000ffff1b7224 */ /* 0x000fce00078e0019 */
[----:B------:R-:W-:Y:S05]  /*0940*/  WARPSYNC.COLLECTIVE R21, `(.L_x_131) ;  /* 0x0000000015087348 */ /* 0x000fea0003c00000 */
[----:B------:R0:W1:Y:S02]  /*0950*/  SHFL.UP P0, R25, R24, R23, R22 ;  /* 0x0400001718197389 */ /* 0x0000640000000016 */
[----:B01----:R-:W-:Y:S05]  /*0960*/  ENDCOLLECTIVE ;  /* 0x000000000000791b */ /* 0x003fea0003800000 */
.L_x_131:
        /* <DEDUP_REMOVED lines=9> */
.L_x_132:
[----:B------:R-:W-:Y:S02]  /*0a00*/  IMAD.MOV.U32 R24, RZ, RZ, R26 ;  /* 0x000000ffff187224 */ /* 0x000fe400078e001a */
[----:B------:R-:W-:-:S07]  /*0a10*/  IMAD.MOV.U32 R28, RZ, RZ, R25 ;  /* 0x000000ffff1c7224 */ /* 0x000fce00078e0019 */
[----:B------:R-:W-:Y:S05]  /*0a20*/  WARPSYNC.COLLECTIVE R21, `(.L_x_133) ;  /* 0x0000000015087348 */ /* 0x000fea0003c00000 */
[----:B------:R0:W1:Y:S02]  /*0a30*/  SHFL.UP P0, R25, R24, R23, R22 ;  /* 0x0400001718197389 */ /* 0x0000640000000016 */
[----:B01----:R-:W-:Y:S05]  /*0a40*/  ENDCOLLECTIVE ;  /* 0x000000000000791b */ /* 0x003fea0003800000 */
.L_x_133:
[----:B------:R-:W-:Y:S05]  /*0a50*/  BRA `(.L_x_134) ;  /* 0xfffffff800647947 */ /* 0x000fea000383ffff */
.L_x_135:
        /* <DEDUP_REMOVED lines=10> */
.L_x_334:


//--------------------- .text._ZN3cub18CUB_300001_SM_10006detail10radix_sort30DeviceRadixSortHistogramKernelINS1_5radix10policy_hubIiiyE10Policy1000ELNS0_9SortOrderE0EiyNS1_21identity_decomposer_tEEEvPT2_PKT1_SA_iiT3_ --------------------------
	.section	.text._ZN3cub18CUB_300001_SM_10006detail10radix_sort30DeviceRadixSortHistogramKernelINS1_5radix10policy_hubIiiyE10Policy1000ELNS0_9SortOrderE0EiyNS1_21identity_decomposer_tEEEvPT2_PKT1_SA_iiT3_,"ax",@progbits
	.align	128
        .global         _ZN3cub18CUB_300001_SM_10006detail10radix_sort30DeviceRadixSortHistogramKernelINS1_5radix10policy_hubIiiyE10Policy1000ELNS0_9SortOrderE0EiyNS1_21identity_decomposer_tEEEvPT2_PKT1_SA_iiT3_
        .type           _ZN3cub18CUB_300001_SM_10006detail10radix_sort30DeviceRadixSortHistogramKernelINS1_5radix10policy_hubIiiyE10Policy1000ELNS0_9SortOrderE0EiyNS1_21identity_decomposer_tEEEvPT2_PKT1_SA_iiT3_,@function
        .size           _ZN3cub18CUB_300001_SM_10006detail10radix_sort30DeviceRadixSortHistogramKernelINS1_5radix10policy_hubIiiyE10Policy1000ELNS0_9SortOrderE0EiyNS1_21identity_decomposer_tEEEvPT2_PKT1_SA_iiT3_,(.L_x_335 - _ZN3cub18CUB_300001_SM_10006detail10radix_sort30DeviceRadixSortHistogramKernelINS1_5radix10policy_hubIiiyE10Policy1000ELNS0_9SortOrderE0EiyNS1_21identity_decomposer_tEEEvPT2_PKT1_SA_iiT3_)
        .other          _ZN3cub18CUB_300001_SM_10006detail10radix_sort30DeviceRadixSortHistogramKernelINS1_5radix10policy_hubIiiyE10Policy1000ELNS0_9SortOrderE0EiyNS1_21identity_decomposer_tEEEvPT2_PKT1_SA_iiT3_,@"STO_CUDA_ENTRY STV_DEFAULT"
_ZN3cub18CUB_300001_SM_10006detail10radix_sort30DeviceRadixSortHistogramKernelINS1_5radix10policy_hubIiiyE10Policy1000ELNS0_9SortOrderE0EiyNS1_21identity_decomposer_tEEEvPT2_PKT1_SA_iiT3_:
.text._ZN3cub18CUB_300001_SM_10006detail10radix_sort30DeviceRadixSortHistogramKernelINS1_5radix10policy_hubIiiyE10Policy1000ELNS0_9SortOrderE0EiyNS1_21identity_decomposer_tEEEvPT2_PKT1_SA_iiT3_:
[----:B------:R-:W-:Y:S01]  /*0000*/  LDC R1, c[0x0][0x37c] ;  /* 0x0000df00ff017b82 */ /* 0x000fe20000000800 */
[----:B------:R-:W0:Y:S02]  /*0010*/  LDCU.64 UR14, c[0x0][0x390] ;  /* 0x00007200ff0e77ac */ /* 0x000e240008000a00 */
[----:B0-----:R-:W-:-:S04]  /*0020*/  ISETP.NE.U32.AND P0, PT, RZ, UR14, PT ;  /* 0x0000000eff007c0c */ /* 0x001fc8000bf05070 */
[----:B------:R-:W-:-:S13]  /*0030*/  ISETP.NE.AND.EX P0, PT, RZ, UR15, PT, P0 ;  /* 0x0000000fff007c0c */ /* 0x000fda000bf05300 */
[----:B------:R-:W-:Y:S05]  /*0040*/  @!P0 EXIT ;  /* 0x000000000000894d */ /* 0x000fea0003800000 */
[----:B------:R-:W-:Y:S01]  /*0050*/  UIADD3 UR11, UP0, UPT, UR14, -0x1, URZ ;  /* 0xffffffff0e0b7890 */ /* 0x000fe2000ff1e0ff */
[----:B------:R-:W0:Y:S01]  /*0060*/  S2R R4, SR_TID.X ;  /* 0x0000000000047919 */ /* 0x000e220000002100 */
[----:B------:R-:W1:Y:S01]  /*0070*/  LDCU.64 UR4, c[0x0][0x398] ;  /* 0x00007300ff0477ac */ /* 0x000e620008000a00 */
[----:B------:R-:W2:Y:S01]  /*0080*/  S2UR UR7, SR_CgaCtaId ;  /* 0x00000000000779c3 */ /* 0x000ea20000008800 */
[----:B------:R-:W-:Y:S01]  /*0090*/  UIADD3.X UR12, UPT, UPT, UR15, -0x1, URZ, UP0, !UPT ;  /* 0xffffffff0f0c7890 */ /* 0x000fe200087fe4ff */
[----:B------:R-:W-:Y:S01]  /*00a0*/  UMOV UR6, 0x400 ;  /* 0x0000040000067882 */ /* 0x000fe20000000000 */
[----:B------:R-:W3:Y:S05]  /*00b0*/  LDCU.64 UR20, c[0x0][0x358] ;  /* 0x00006b00ff1477ac */ /* 0x000eea0008000a00 */
[----:B------:R-:W4:Y:S01]  /*00c0*/  S2UR UR8, SR_CTAID.X ;  /* 0x00000000000879c3 */ /* 0x000f220000002500 */
[----:B------:R-:W-:Y:S01]  /*00d0*/  USHF.R.U64 UR11, UR11, 0x1e, UR12 ;  /* 0x0000001e0b0b7899 */ /* 0x000fe2000800120c */
[----:B------:R-:W0:Y:S03]  /*00e0*/  LDCU UR28, c[0x0][0x370] ;  /* 0x00006e00ff1c77ac */ /* 0x000e260008000800 */
[----:B------:R-:W-:-:S02]  /*00f0*/  UIADD3 UR11, UP0, UPT, UR11, 0x1, URZ ;  /* 0x000000010b0b7890 */ /* 0x000fc4000ff1e0ff */
[----:B-1----:R-:W-:Y:S02]  /*0100*/  UIADD3 UR4, UPT, UPT, UR5, 0x7, -UR4 ;  /* 0x0000000705047890 */ /* 0x002fe4000fffe804 */
[----:B------:R-:W-:Y:S02]  /*0110*/  ULEA.HI.X UR12, UR12, URZ, URZ, 0x2, UP0 ;  /* 0x000000ff0c0c7291 */ /* 0x000fe400080f14ff */
[----:B------:R-:W-:Y:S02]  /*0120*/  UISETP.LT.U32.AND UP0, UPT, UR11, UR14, UPT ;  /* 0x0000000e0b00728c */ /* 0x000fe4000bf01070 */
[----:B------:R-:W-:Y:S02]  /*0130*/  USHF.R.S32.HI UR5, URZ, 0x1f, UR4 ;  /* 0x0000001fff057899 */ /* 0x000fe40008011404 */
[----:B------:R-:W-:Y:S02]  /*0140*/  UISETP.LT.U32.AND.EX UP0, UPT, UR12, UR15, UPT, UP0 ;  /* 0x0000000f0c00728c */ /* 0x000fe4000bf01100 */
[----:B------:R-:W-:-:S02]  /*0150*/  ULEA.HI UR5, UR5, UR4, URZ, 0x3 ;  /* 0x0000000405057291 */ /* 0x000fc4000f8f18ff */
[----:B------:R-:W-:Y:S01]  /*0160*/  USEL UR11, UR11, UR14, UP0 ;  /* 0x0000000e0b0b7287 */ /* 0x000fe20008000000 */
[C---:B0-----:R-:W-:Y:S01]  /*0170*/  VIADD R21, R4.reuse, 0x780 ;  /* 0x0000078004157836 */ /* 0x041fe20000000000 */
[----:B------:R-:W-:Y:S02]  /*0180*/  USEL UR12, UR12, UR15, UP0 ;  /* 0x0000000f0c0c7287 */ /* 0x000fe40008000000 */
[----:B------:R-:W-:Y:S02]  /*0190*/  UISETP.GE.AND UP0, UPT, UR4, 0x8, UPT ;  /* 0x000000080400788c */ /* 0x000fe4000bf06270 */
[----:B--2---:R-:W-:Y:S02]  /*01a0*/  ULEA UR6, UR7, UR6, 0x18 ;  /* 0x0000000607067291 */ /* 0x004fe4000f8ec0ff */
[----:B------:R-:W-:Y:S02]  /*01b0*/  USHF.R.S32.HI UR5, URZ, 0x3, UR5 ;  /* 0x00000003ff057899 */ /* 0x000fe40008011405 */
[----:B------:R-:W-:Y:S01]  /*01c0*/  PLOP3.LUT P0, PT, PT, PT, UP0, 0x80, 0x8 ;  /* 0x000000000008781c */ /* 0x000fe20003f0f008 */
[----:B----4-:R-:W-:Y:S01]  /*01d0*/  USHF.L.U32 UR8, UR8, 0xb, URZ ;  /* 0x0000000b08087899 */ /* 0x010fe200080006ff */
[C---:B------:R-:W-:Y:S01]  /*01e0*/  LEA R0, R4.reuse, UR6, 0x2 ;  /* 0x0000000604007c11 */ /* 0x040fe2000f8e10ff */
[----:B------:R-:W-:Y:S01]  /*01f0*/  UIADD3 UR22, UPT, UPT, UR5, -0x1, URZ ;  /* 0xffffffff05167890 */ /* 0x000fe2000fffe0ff */
[----:B------:R-:W-:Y:S01]  /*0200*/  ISETP.GT.U32.OR P0, PT, R4, 0xff, !P0 ;  /* 0x000000ff0400780c */ /* 0x000fe20004704470 */
[----:B------:R-:W-:-:S02]  /*0210*/  ULOP3.LUT UR23, UR5, 0xf, URZ, 0xc0, !UPT ;  /* 0x0000000f05177892 */ /* 0x000fc4000f8ec0ff */
[----:B------:R-:W-:Y:S01]  /*0220*/  ULOP3.LUT UR24, UR5, 0x7, URZ, 0xc0, !UPT ;  /* 0x0000000705187892 */ /* 0x000fe2000f8ec0ff */
[----:B------:R-:W-:Y:S01]  /*0230*/  P2R R20, PR, RZ, 0x1 ;  /* 0x00000001ff147803 */ /* 0x000fe20000000000 */
[----:B------:R-:W-:Y:S02]  /*0240*/  ULOP3.LUT UR25, UR5, 0x3, URZ, 0xc0, !UPT ;  /* 0x0000000305197892 */ /* 0x000fe4000f8ec0ff */
[----:B------:R-:W-:Y:S02]  /*0250*/  ULOP3.LUT UR26, UR5, 0xffffff0, URZ, 0xc0, !UPT ;  /* 0x0ffffff0051a7892 */ /* 0x000fe4000f8ec0ff */
[----:B------:R-:W-:Y:S02]  /*0260*/  ULOP3.LUT UR27, UR5, 0xffffff8, URZ, 0xc0, !UPT ;  /* 0x0ffffff8051b7892 */ /* 0x000fe4000f8ec0ff */
[----:B------:R-:W-:Y:S01]  /*0270*/  ULOP3.LUT UR9, UR5, 0x1, URZ, 0xc0, !UPT ;  /* 0x0000000105097892 */ /* 0x000fe2000f8ec0ff */
[----:B------:R-:W-:Y:S01]  /*0280*/  UMOV UR6, URZ ;  /* 0x000000ff00067c82 */ /* 0x000fe20008000000 */
[----:B---3--:R-:W-:-:S10]  /*0290*/  UMOV UR7, URZ ;  /* 0x000000ff00077c82 */ /* 0x008fd40008000000 */
.L_x_219:
[----:B------:R-:W-:Y:S01]  /*02a0*/  ISETP.NE.AND P0, PT, R20, RZ, PT ;  /* 0x000000ff1400720c */ /* 0x000fe20003f05270 */
[----:B------:R-:W-:-:S12]  /*02b0*/  BSSY.RECONVERGENT B0, `(.L_x_136) ;  /* 0x000007c000007945 */ /* 0x000fd80003800200 */
[----:B012345:R-:W-:Y:S05]  /*02c0*/  @P0 BRA `(.L_x_137) ;  /* 0x0000000400e80947 */ /* 0x03ffea0003800000 */
[----:B------:R-:W-:Y:S02]  /*02d0*/  IMAD.U32 R2, RZ, RZ, UR22 ;  /* 0x00000016ff027e24 */ /* 0x000fe4000f8e00ff */
[----:B------:R-:W-:-:S03]  /*02e0*/  IMAD.MOV.U32 R3, RZ, RZ, RZ ;  /* 0x000000ffff037224 */ /* 0x000fc600078e00ff */
[----:B------:R-:W-:-:S13]  /*02f0*/  ISETP.GE.U32.AND P1, PT, R2, 0xf, PT ;  /* 0x0000000f0200780c */ /* 0x000fda0003f26070 */
[----:B------:R-:W-:Y:S05]  /*0300*/  @!P1 BRA `(.L_x_138) ;  /* 0x00000000005c9947 */ /* 0x000fea0003800000 */
[----:B------:R-:W-:Y:S01]  /*0310*/  VIADD R2, R0, 0x2000 ;  /* 0x0000200000027836 */ /* 0x000fe20000000000 */
[----:B------:R-:W-:-:S12]  /*0320*/  UIADD3 UR4, UPT, UPT, -UR26, URZ, URZ ;  /* 0x000000ff1a047290 */ /* 0x000fd8000fffe1ff */
.L_x_139:
[----:B------:R-:W-:Y:S01]  /*0330*/  UIADD3 UR4, UPT, UPT, UR4, 0x10, URZ ;  /* 0x0000001004047890 */ /* 0x000fe2000fffe0ff */
[----:B------:R-:W-:Y:S03]  /*0340*/  STS [R2+-0x2000], RZ ;  /* 0xffe000ff02007388 */ /* 0x000fe60000000800 */
[----:B------:R-:W-:Y:S01]  /*0350*/  UISETP.NE.AND UP0, UPT, UR4, URZ, UPT ;  /* 0x000000ff0400728c */ /* 0x000fe2000bf05270 */
        /* <DEDUP_REMOVED lines=16> */
[----:B------:R-:W-:Y:S06]  /*0460*/  BRA.U UP0, `(.L_x_139) ;  /* 0xfffffffd00b07547 */ /* 0x000fec000b83ffff */
[----:B------:R-:W-:-:S07]  /*0470*/  IMAD.U32 R3, RZ, RZ, UR26 ;  /* 0x0000001aff037e24 */ /* 0x000fce000f8e00ff */
.L_x_138:
[----:B------:R-:W-:Y:S01]  /*0480*/  ISETP.NE.AND P0, PT, RZ, UR23, PT ;  /* 0x00000017ff007c0c */ /* 0x000fe2000bf05270 */
[----:B------:R-:W-:Y:S01]  /*0490*/  IMAD.U32 R6, RZ, RZ, UR24 ;  /* 0x00000018ff067e24 */ /* 0x000fe2000f8e00ff */
[----:B------:R-:W-:-:S03]  /*04a0*/  MOV R2, UR23 ;  /* 0x0000001700027c02 */ /* 0x000fc60008000f00 */
[----:B------:R-:W-:Y:S02]  /*04b0*/  VIADD R6, R6, 0xffffffff ;  /* 0xffffffff06067836 */ /* 0x000fe40000000000 */
[----:B------:R-:W-:-:S06]  /*04c0*/  VIADD R2, R2, 0xffffffff ;  /* 0xffffffff02027836 */ /* 0x000fcc0000000000 */
[----:B------:R-:W-:Y:S05]  /*04d0*/  @!P0 BRA `(.L_x_140) ;  /* 0x00000000007c8947 */ /* 0x000fea0003800000 */
[----:B------:R-:W-:Y:S01]  /*04e0*/  ISETP.GE.U32.AND P2, PT, R2, 0x7, PT ;  /* 0x000000070200780c */ /* 0x000fe20003f46070 */
[----:B------:R-:W-:-:S12]  /*04f0*/  UISETP.NE.AND UP0, UPT, UR24, URZ, UPT ;  /* 0x000000ff1800728c */ /* 0x000fd8000bf05270 */
[----:B------:R-:W-:Y:S05]  /*0500*/  @!P2 BRA `(.L_x_141) ;  /* 0x000000000028a947 */ /* 0x000fea0003800000 */
        /* <DEDUP_REMOVED lines=10> */
.L_x_141:
[----:B------:R-:W-:Y:S05]  /*05b0*/  BRA.U !UP0, `(.L_x_140) ;  /* 0x0000000108447547 */ /* 0x000fea000b800000 */
[----:B------:R-:W-:Y:S01]  /*05c0*/  ISETP.GE.U32.AND P2, PT, R6, 0x3, PT ;  /* 0x000000030600780c */ /* 0x000fe20003f46070 */
[----:B------:R-:W-:-:S12]  /*05d0*/  UISETP.NE.AND UP0, UPT, UR25, URZ, UPT ;  /* 0x000000ff1900728c */ /* 0x000fd8000bf05270 */
[C---:B0-----:R-:W-:Y:S02]  /*05e0*/  @P2 IMAD R5, R3.reuse, 0x400, R0 ;  /* 0x0000040003052824 */ /* 0x041fe400078e0200 */
[----:B------:R-:W-:-:S03]  /*05f0*/  @P2 VIADD R3, R3, 0x4 ;  /* 0x0000000403032836 */ /* 0x000fc60000000000 */
[----:B------:R1:W-:Y:S04]  /*0600*/  @P2 STS [R5], RZ ;  /* 0x000000ff05002388 */ /* 0x0003e80000000800 */
[----:B------:R1:W-:Y:S04]  /*0610*/  @P2 STS [R5+0x400], RZ ;  /* 0x000400ff05002388 */ /* 0x0003e80000000800 */
[----:B------:R1:W-:Y:S04]  /*0620*/  @P2 STS [R5+0x800], RZ ;  /* 0x000800ff05002388 */ /* 0x0003e80000000800 */
[----:B------:R1:W-:Y:S01]  /*0630*/  @P2 STS [R5+0xc00], RZ ;  /* 0x000c00ff05002388 */ /* 0x0003e20000000800 */
[----:B------:R-:W-:Y:S05]  /*0640*/  BRA.U !UP0, `(.L_x_140) ;  /* 0x0000000108207547 */ /* 0x000fea000b800000 */
[----:B------:R-:W-:Y:S01]  /*0650*/  IMAD R3, R3, 0x400, R0 ;  /* 0x0000040003037824 */ /* 0x000fe200078e0200 */
[----:B------:R-:W-:-:S04]  /*0660*/  UISETP.NE.AND UP0, UPT, UR25, 0x1, UPT ;  /* 0x000000011900788c */ /* 0x000fc8000bf05270 */
[----:B------:R2:W-:Y:S05]  /*0670*/  STS [R3], RZ ;  /* 0x000000ff03007388 */ /* 0x0005ea0000000800 */
[----:B------:R-:W-:Y:S05]  /*0680*/  BRA.U !UP0, `(.L_x_140) ;  /* 0x0000000108107547 */ /* 0x000fea000b800000 */
[----:B------:R-:W-:Y:S01]  /*0690*/  UISETP.NE.AND UP0, UPT, UR25, 0x2, UPT ;  /* 0x000000021900788c */ /* 0x000fe2000bf05270 */
[----:B------:R3:W-:Y:S05]  /*06a0*/  STS [R3+0x400], RZ ;  /* 0x000400ff03007388 */ /* 0x0007ea0000000800 */
[----:B------:R-:W-:-:S13]  /*06b0*/  PLOP3.LUT P2, PT, PT, PT, UP0, 0x80, 0x8 ;  /* 0x000000000008781c */ /* 0x000fda0003f4f008 */
[----:B------:R3:W-:Y:S02]  /*06c0*/  @P2 STS [R3+0x800], RZ ;  /* 0x000800ff03002388 */ /* 0x0007e40000000800 */
.L_x_140:
[----:B------:R-:W-:-:S13]  /*06d0*/  ISETP.GT.U32.AND P2, PT, R4, 0x7f, PT ;  /* 0x0000007f0400780c */ /* 0x000fda0003f44070 */
[----:B------:R-:W-:Y:S05]  /*06e0*/  @P2 BRA `(.L_x_137) ;  /* 0x0000000000e02947 */ /* 0x000fea0003800000 */
[----:B--23--:R-:W-:Y:S01]  /*06f0*/  HFMA2 R3, -RZ, RZ, 0, 0 ;  /* 0x00000000ff037431 */ /* 0x00cfe200000001ff */
[----:B------:R-:W-:Y:S06]  /*0700*/  @!P1 BRA `(.L_x_142) ;  /* 0x0000000000589947 */ /* 0x000fec0003800000 */
[----:B------:R-:W-:-:S07]  /*0710*/  IMAD.MOV.U32 R3, RZ, RZ, RZ ;  /* 0x000000ffff037224 */ /* 0x000fce00078e00ff */
.L_x_143:
[C---:B012---:R-:W-:Y:S02]  /*0720*/  IMAD R5, R3.reuse, 0x400, R0 ;  /* 0x0000040003057824 */ /* 0x047fe400078e0200 */
[----:B------:R-:W-:-:S03]  /*0730*/  VIADD R3, R3, 0x10 ;  /* 0x0000001003037836 */ /* 0x000fc60000000000 */
[----:B------:R2:W-:Y:S02]  /*0740*/  STS [R5+0x200], RZ ;  /* 0x000200ff05007388 */ /* 0x0005e40000000800 */
[----:B------:R-:W-:Y:S02]  /*0750*/  ISETP.NE.AND P1, PT, R3, UR26, PT ;  /* 0x0000001a03007c0c */ /* 0x000fe4000bf25270 */
[----:B------:R2:W-:Y:S04]  /*0760*/  STS [R5+0x600], RZ ;  /* 0x000600ff05007388 */ /* 0x0005e80000000800 */
        /* <DEDUP_REMOVED lines=13> */
[----:B------:R2:W-:Y:S01]  /*0840*/  STS [R5+0x3e00], RZ ;  /* 0x003e00ff05007388 */ /* 0x0005e20000000800 */
[----:B------:R-:W-:Y:S05]  /*0850*/  @P1 BRA `(.L_x_143) ;  /* 0xfffffffc00b01947 */ /* 0x000fea000383ffff */
[----:B------:R-:W-:-:S07]  /*0860*/  IMAD.U32 R3, RZ, RZ, UR26 ;  /* 0x0000001aff037e24 */ /* 0x000fce000f8e00ff */
.L_x_142:
[----:B------:R-:W-:Y:S05]  /*0870*/  @!P0 BRA `(.L_x_137) ;  /* 0x00000000007c8947 */ /* 0x000fea0003800000 */
[----:B------:R-:W-:Y:S01]  /*0880*/  ISETP.GE.U32.AND P0, PT, R2, 0x7, PT ;  /* 0x000000070200780c */ /* 0x000fe20003f06070 */
[----:B------:R-:W-:-:S12]  /*0890*/  UISETP.NE.AND UP0, UPT, UR24, URZ, UPT ;  /* 0x000000ff1800728c */ /* 0x000fd8000bf05270 */
[----:B------:R-:W-:Y:S05]  /*08a0*/  @!P0 BRA `(.L_x_144) ;  /* 0x0000000000288947 */ /* 0x000fea0003800000 */
[C---:B------:R-:W-:Y:S02]  /*08b0*/  IMAD R2, R3.reuse, 0x400, R0 ;  /* 0x0000040003027824 */ /* 0x040fe400078e0200 */
[----:B------:R-:W-:-:S03]  /*08c0*/  VIADD R3, R3, 0x8 ;  /* 0x0000000803037836 */ /* 0x000fc60000000000 */
[----:B------:R3:W-:Y:S04]  /*08d0*/  STS [R2+0x200], RZ ;  /* 0x000200ff02007388 */ /* 0x0007e80000000800 */
[----:B------:R3:W-:Y:S04]  /*08e0*/  STS [R2+0x600], RZ ;  /* 0x000600ff02007388 */ /* 0x0007e80000000800 */
[----:B------:R3:W-:Y:S04]  /*08f0*/  STS [R2+0xa00], RZ ;  /* 0x000a00ff02007388 */ /* 0x0007e80000000800 */
[----:B------:R3:W-:Y:S04]  /*0900*/  STS [R2+0xe00], RZ ;  /* 0x000e00ff02007388 */ /* 0x0007e80000000800 */
[----:B------:R3:W-:Y:S04]  /*0910*/  STS [R2+0x1200], RZ ;  /* 0x001200ff02007388 */ /* 0x0007e80000000800 */
[----:B------:R3:W-:Y:S04]  /*0920*/  STS [R2+0x1600], RZ ;  /* 0x001600ff02007388 */ /* 0x0007e80000000800 */
[----:B------:R3:W-:Y:S04]  /*0930*/  STS [R2+0x1a00], RZ ;  /* 0x001a00ff02007388 */ /* 0x0007e80000000800 */
[----:B------:R3:W-:Y:S02]  /*0940*/  STS [R2+0x1e00], RZ ;  /* 0x001e00ff02007388 */ /* 0x0007e40000000800 */
.L_x_144:
[----:B------:R-:W-:Y:S05]  /*0950*/  BRA.U !UP0, `(.L_x_137) ;  /* 0x0000000108447547 */ /* 0x000fea000b800000 */
[----:B------:R-:W-:Y:S01]  /*0960*/  ISETP.GE.U32.AND P0, PT, R6, 0x3, PT ;  /* 0x000000030600780c */ /* 0x000fe20003f06070 */
[----:B------:R-:W-:-:S12]  /*0970*/  UISETP.NE.AND UP0, UPT, UR25, URZ, UPT ;  /* 0x000000ff1900728c */ /* 0x000fd8000bf05270 */
[C---:B---3--:R-:W-:Y:S01]  /*0980*/  @P0 IMAD R2, R3.reuse, 0x400, R0 ;  /* 0x0000040003020824 */ /* 0x048fe200078e0200 */
[----:B------:R-:W-:-:S04]  /*0990*/  @P0 IADD3 R3, PT, PT, R3, 0x4, RZ ;  /* 0x0000000403030810 */ /* 0x000fc80007ffe0ff */
[----:B------:R4:W-:Y:S04]  /*09a0*/  @P0 STS [R2+0x200], RZ ;  /* 0x000200ff02000388 */ /* 0x0009e80000000800 */
[----:B------:R4:W-:Y:S04]  /*09b0*/  @P0 STS [R2+0x600], RZ ;  /* 0x000600ff02000388 */ /* 0x0009e80000000800 */
[----:B------:R4:W-:Y:S04]  /*09c0*/  @P0 STS [R2+0xa00], RZ ;  /* 0x000a00ff02000388 */ /* 0x0009e80000000800 */
[----:B------:R4:W-:Y:S01]  /*09d0*/  @P0 STS [R2+0xe00], RZ ;  /* 0x000e00ff02000388 */ /* 0x0009e20000000800 */
[----:B------:R-:W-:Y:S05]  /*09e0*/  BRA.U !UP0, `(.L_x_137) ;  /* 0x0000000108207547 */ /* 0x000fea000b800000 */
[----:B------:R-:W-:Y:S01]  /*09f0*/  IMAD R3, R3, 0x400, R0 ;  /* 0x0000040003037824 */ /* 0x000fe200078e0200 */
[----:B------:R-:W-:-:S04]  /*0a00*/  UISETP.NE.AND UP0, UPT, UR25, 0x1, UPT ;  /* 0x000000011900788c */ /* 0x000fc8000bf05270 */
[----:B------:R3:W-:Y:S05]  /*0a10*/  STS [R3+0x200], RZ ;  /* 0x000200ff03007388 */ /* 0x0007ea0000000800 */
[----:B------:R-:W-:Y:S05]  /*0a20*/  BRA.U !UP0, `(.L_x_137) ;  /* 0x0000000108107547 */ /* 0x000fea000b800000 */
[----:B------:R-:W-:Y:S01]  /*0a30*/  UISETP.NE.AND UP0, UPT, UR25, 0x2, UPT ;  /* 0x000000021900788c */ /* 0x000fe2000bf05270 */
[----:B------:R0:W-:Y:S05]  /*0a40*/  STS [R3+0x600], RZ ;  /* 0x000600ff03007388 */ /* 0x0001ea0000000800 */
[----:B------:R-:W-:-:S13]  /*0a50*/  PLOP3.LUT P0, PT, PT, PT, UP0, 0x80, 0x8 ;  /* 0x000000000008781c */ /* 0x000fda0003f0f008 */
[----:B------:R0:W-:Y:S02]  /*0a60*/  @P0 STS [R3+0xa00], RZ ;  /* 0x000a00ff03000388 */ /* 0x0001e40000000800 */
.L_x_137:
[----:B------:R-:W-:Y:S05]  /*0a70*/  BSYNC.RECONVERGENT B0 ;  /* 0x0000000000007941 */ /* 0x000fea0003800200 */
.L_x_136:
[----:B------:R-:W5:Y:S01]  /*0a80*/  LDCU.64 UR14, c[0x0][0x390] ;  /* 0x00007200ff0e77ac */ /* 0x000f620008000a00 */
[----:B------:R-:W-:Y:S02]  /*0a90*/  USHF.L.U32 UR4, UR6, 0x1e, URZ ;  /* 0x0000001e06047899 */ /* 0x000fe400080006ff */
[----:B------:R-:W-:Y:S02]  /*0aa0*/  USHF.L.U64.HI UR5, UR6, 0x1e, UR7 ;  /* 0x0000001e06057899 */ /* 0x000fe40008010207 */
[----:B-----5:R-:W-:-:S04]  /*0ab0*/  UIADD3 UR4, UP0, UPT, -UR4, UR14, URZ ;  /* 0x0000000e04047290 */ /* 0x020fc8000ff1e1ff */
[----:B------:R-:W-:Y:S02]  /*0ac0*/  UIADD3.X UR5, UPT, UPT, ~UR5, UR15, URZ, UP0, !UPT ;  /* 0x0000000f05057290 */ /* 0x000fe400087fe5ff */
[----:B------:R-:W-:-:S04]  /*0ad0*/  UISETP.LT.U32.AND UP0, UPT, UR4, 0x40000000, UPT ;  /* 0x400000000400788c */ /* 0x000fc8000bf01070 */
[----:B------:R-:W-:-:S04]  /*0ae0*/  UISETP.LT.U32.AND.EX UP0, UPT, UR5, URZ, UPT, UP0 ;  /* 0x000000ff0500728c */ /* 0x000fc8000bf01100 */
[----:B------:R-:W-:Y:S02]  /*0af0*/  USEL UR13, UR4, 0x40000000, UP0 ;  /* 0x40000000040d7887 */ /* 0x000fe40008000000 */
[----:B------:R-:W-:Y:S02]  /*0b00*/  USEL UR14, UR5, URZ, UP0 ;  /* 0x000000ff050e7287 */ /* 0x000fe40008000000 */
[----:B------:R-:W-:-:S04]  /*0b10*/  UISETP.GT.U32.AND UP0, UPT, UR13, UR8, UPT ;  /* 0x000000080d00728c */ /* 0x000fc8000bf04070 */
[----:B------:R-:W-:Y:S01]  /*0b20*/  UISETP.GT.U32.AND.EX UP0, UPT, UR14, URZ, UPT, UP0 ;  /* 0x000000ff0e00728c */ /* 0x000fe2000bf04100 */
[----:B------:R-:W-:Y:S08]  /*0b30*/  BAR.SYNC.DEFER_BLOCKING 0x0 ;  /* 0x0000000000007b1d */ /* 0x000ff00000010000 */
[----:B------:R-:W-:Y:S06]  /*0b40*/  BAR.SYNC.DEFER_BLOCKING 0x0 ;  /* 0x0000000000007b1d */ /* 0x000fec0000010000 */
[----:B------:R-:W-:Y:S05]  /*0b50*/  BRA.U !UP0, `(.L_x_145) ;  /* 0x0000000d082c7547 */ /* 0x000fea000b800000 */
[----:B------:R-:W-:Y:S01]  /*0b60*/  UMOV UR10, UR8 ;  /* 0x00000008000a7c82 */ /* 0x000fe20008000000 */
[----:B------:R-:W-:-:S05]  /*0b70*/  UMOV UR5, URZ ;  /* 0x000000ff00057c82 */ /* 0x000fca0008000000 */
.L_x_150:
[----:B-----5:R-:W5:Y:S01]  /*0b80*/  LDCU.64 UR18, c[0x0][0x390] ;  /* 0x00007200ff1277ac */ /* 0x020f620008000a00 */
[----:B------:R-:W-:Y:S02]  /*0b90*/  USHF.L.U32 UR15, UR6, 0x1e, URZ ;  /* 0x0000001e060f7899 */ /* 0x000fe400080006ff */
[----:B------:R-:W-:Y:S02]  /*0ba0*/  USHF.L.U64.HI UR16, UR6, 0x1e, UR7 ;  /* 0x0000001e06107899 */ /* 0x000fe40008010207 */
[----:B------:R-:W-:-:S04]  /*0bb0*/  UIADD3 UR15, UP0, UPT, UR10, UR15, URZ ;  /* 0x0000000f0a0f7290 */ /* 0x000fc8000ff1e0ff */
[----:B------:R-:W-:Y:S02]  /*0bc0*/  UIADD3.X UR16, UPT, UPT, UR5, UR16, URZ, UP0, !UPT ;  /* 0x0000001005107290 */ /* 0x000fe400087fe4ff */
[----:B------:R-:W-:Y:S02]  /*0bd0*/  ULEA UR10, UP0, UR28, UR10, 0xb ;  /* 0x0000000a1c0a7291 */ /* 0x000fe4000f8058ff */
[----:B-----5:R-:W-:Y:S02]  /*0be0*/  UIADD3 UR17, UP1, UPT, -UR15, UR18, URZ ;  /* 0x000000120f117290 */ /* 0x020fe4000ff3e1ff */
[----:B------:R-:W-:Y:S02]  /*0bf0*/  UIADD3.X UR5, UPT, UPT, URZ, UR5, URZ, UP0, !UPT ;  /* 0x00000005ff057290 */ /* 0x000fe400087fe4ff */
[----:B------:R-:W-:Y:S02]  /*0c00*/  UIADD3.X UR4, UPT, UPT, ~UR16, UR19, URZ, UP1, !UPT ;  /* 0x0000001310047290 */ /* 0x000fe40008ffe5ff */
[----:B------:R-:W-:-:S02]  /*0c10*/  UISETP.GE.U32.AND UP1, UPT, UR17, 0x800, UPT ;  /* 0x000008001100788c */ /* 0x000fc4000bf26070 */
[----:B------:R-:W-:Y:S02]  /*0c20*/  UISETP.GE.U32.AND UP0, UPT, UR10, UR13, UPT ;  /* 0x0000000d0a00728c */ /* 0x000fe4000bf06070 */
[----:B------:R-:W-:Y:S02]  /*0c30*/  UISETP.GE.U32.AND.EX UP1, UPT, UR4, URZ, UPT, UP1 ;  /* 0x000000ff0400728c */ /* 0x000fe4000bf26110 */
[----:B------:R-:W-:-:S07]  /*0c40*/  UISETP.GE.U32.AND.EX UP0, UPT, UR5, UR14, UPT, UP0 ;  /* 0x0000000e0500728c */ /* 0x000fce000bf06100 */
[----:B0-----:R-:W-:Y:S05]  /*0c50*/  BRA.U !UP1, `(.L_x_146) ;  /* 0x0000000109587547 */ /* 0x001fea000b800000 */
[----:B------:R-:W4:Y:S01]  /*0c60*/  LDCU.64 UR18, c[0x0][0x388] ;  /* 0x00007100ff1277ac */ /* 0x000f220008000a00 */
[----:B0-23--:R-:W-:-:S05]  /*0c70*/  IADD3 R3, P0, PT, R4, UR15, RZ ;  /* 0x0000000f04037c10 */ /* 0x00dfca000ff1e0ff */
[----:B------:R-:W-:Y:S01]  /*0c80*/  IMAD.X R6, RZ, RZ, UR16, P0 ;  /* 0x00000010ff067e24 */ /* 0x000fe200080e06ff */
[----:B----4-:R-:W-:-:S04]  /*0c90*/  LEA R2, P0, R3, UR18, 0x2 ;  /* 0x0000001203027c11 */ /* 0x010fc8000f8010ff */
        /* <DEDUP_REMOVED lines=18> */
.L_x_146:
[----:B------:R-:W4:Y:S01]  /*0dc0*/  LDCU.64 UR18, c[0x0][0x388] ;  /* 0x00007100ff1277ac */ /* 0x000f220008000a00 */
[C---:B012---:R-:W-:Y:S01]  /*0dd0*/  VIADD R5, R4.reuse, 0x100 ;  /* 0x0000010004057836 */ /* 0x047fe20000000000 */
[C---:B---3--:R-:W-:Y:S01]  /*0de0*/  IADD3 R3, P0, PT, R4.reuse, UR15, RZ ;  /* 0x0000000f04037c10 */ /* 0x048fe2000ff1e0ff */
[C---:B----4-:R-:W-:Y:S01]  /*0df0*/  VIADD R2, R4.reuse, 0x80 ;  /* 0x0000008004027836 */ /* 0x050fe20000000000 */
[C---:B------:R-:W-:Y:S01]  /*0e00*/  ISETP.GE.AND P1, PT, R4.reuse, UR17, PT ;  /* 0x0000001104007c0c */ /* 0x040fe2000bf26270 */
[----:B------:R-:W-:Y:S01]  /*0e10*/  VIADD R7, R4, 0x180 ;  /* 0x0000018004077836 */ /* 0x000fe20000000000 */
[----:B------:R-:W-:Y:S01]  /*0e20*/  ISETP.GE.AND P3, PT, R5, UR17, PT ;  /* 0x0000001105007c0c */ /* 0x000fe2000bf66270 */
[----:B------:R-:W-:Y:S01]  /*0e30*/  IMAD.X R6, RZ, RZ, UR16, P0 ;  /* 0x00000010ff067e24 */ /* 0x000fe200080e06ff */
[----:B------:R-:W-:Y:S01]  /*0e40*/  ISETP.GE.AND P2, PT, R2, UR17, PT ;  /* 0x0000001102007c0c */ /* 0x000fe2000bf46270 */
[----:B------:R-:W-:Y:S01]  /*0e50*/  VIADD R5, R4, 0x200 ;  /* 0x0000020004057836 */ /* 0x000fe20000000000 */
[----:B------:R-:W-:Y:S01]  /*0e60*/  ISETP.GE.AND P4, PT, R7, UR17, PT ;  /* 0x0000001107007c0c */ /* 0x000fe2000bf86270 */
[----:B------:R-:W-:-:S03]  /*0e70*/  IMAD.MOV.U32 R12, RZ, RZ, 0x7fffffff ;  /* 0x7fffffffff0c7424 */ /* 0x000fc600078e00ff */
[----:B------:R-:W-:Y:S01]  /*0e80*/  ISETP.GE.AND P5, PT, R5, UR17, PT ;  /* 0x0000001105007c0c */ /* 0x000fe2000bfa6270 */
[----:B------:R-:W-:Y:S01]  /*0e90*/  VIADD R5, R4, 0x300 ;  /* 0x0000030004057836 */ /* 0x000fe20000000000 */
[----:B------:R-:W-:-:S04]  /*0ea0*/  LEA R2, P0, R3, UR18, 0x2 ;  /* 0x0000001203027c11 */ /* 0x000fc8000f8010ff */
[----:B------:R-:W-:Y:S01]  /*0eb0*/  LEA.HI.X R3, R3, UR19, R6, 0x2, P0 ;  /* 0x0000001303037c11 */ /* 0x000fe200080f1406 */
[----:B------:R-:W-:Y:S01]  /*0ec0*/  IMAD.MOV.U32 R11, RZ, RZ, 0x7fffffff ;  /* 0x7fffffffff0b7424 */ /* 0x000fe200078e00ff */
[----:B------:R-:W-:-:S03]  /*0ed0*/  IADD3 R6, PT, PT, R4, 0x280, RZ ;  /* 0x0000028004067810 */ /* 0x000fc60007ffe0ff */
[----:B------:R1:W5:Y:S01]  /*0ee0*/  @!P1 LDG.E R12, desc[UR20][R2.64] ;  /* 0x00000014020c9981 */ /* 0x000362000c1e1900 */
[----:B------:R-:W-:Y:S01]  /*0ef0*/  ISETP.GE.AND P1, PT, R5, UR17, PT ;  /* 0x0000001105007c0c */ /* 0x000fe2000bf26270 */
[----:B------:R-:W-:Y:S01]  /*0f00*/  VIADD R5, R4, 0x380 ;  /* 0x0000038004057836 */ /* 0x000fe20000000000 */
[----:B------:R-:W-:Y:S01]  /*0f10*/  ISETP.GE.AND P0, PT, R6, UR17, PT ;  /* 0x0000001106007c0c */ /* 0x000fe2000bf06270 */
[----:B------:R-:W-:Y:S01]  /*0f20*/  IMAD.MOV.U32 R9, RZ, RZ, 0x7fffffff ;  /* 0x7fffffffff097424 */ /* 0x000fe200078e00ff */
[----:B------:R1:W5:Y:S02]  /*0f30*/  @!P2 LDG.E R11, desc[UR20][R2.64+0x200] ;  /* 0x00020014020ba981 */ /* 0x000364000c1e1900 */
[----:B------:R-:W-:Y:S01]  /*0f40*/  ISETP.GE.AND P2, PT, R5, UR17, PT ;  /* 0x0000001105007c0c */ /* 0x000fe2000bf46270 */
[----:B------:R-:W-:Y:S02]  /*0f50*/  VIADD R5, R4, 0x480 ;  /* 0x0000048004057836 */ /* 0x000fe40000000000 */
[----:B------:R-:W-:Y:S01]  /*0f60*/  IMAD.MOV.U32 R10, RZ, RZ, 0x7fffffff ;  /* 0x7fffffffff0a7424 */ /* 0x000fe200078e00ff */
[----:B------:R1:W5:Y:S01]  /*0f70*/  @!P4 LDG.E R9, desc[UR20][R2.64+0x600] ;  /* 0x000600140209c981 */ /* 0x000362000c1e1900 */
[----:B------:R-:W-:-:S02]  /*0f80*/  MOV R8, 0x7fffffff ;  /* 0x7fffffff00087802 */ /* 0x000fc40000000f00 */
[C---:B------:R-:W-:Y:S02]  /*0f90*/  LOP3.LUT R6, R4.reuse, 0x400, RZ, 0xfc, !PT ;  /* 0x0000040004067812 */ /* 0x040fe400078efcff */
[----:B------:R-:W-:Y:S01]  /*0fa0*/  ISETP.GE.AND P4, PT, R5, UR17, PT ;  /* 0x0000001105007c0c */ /* 0x000fe2000bf86270 */
[----:B------:R-:W-:Y:S01]  /*0fb0*/  VIADD R5, R4, 0x500 ;  /* 0x0000050004057836 */ /* 0x000fe20000000000 */
[----:B------:R1:W5:Y:S01]  /*0fc0*/  @!P3 LDG.E R10, desc[UR20][R2.64+0x400] ;  /* 0x00040014020ab981 */ /* 0x000362000c1e1900 */
[----:B------:R-:W-:Y:S01]  /*0fd0*/  ISETP.GE.AND P3, PT, R6, UR17, PT ;  /* 0x0000001106007c0c */ /* 0x000fe2000bf66270 */
[----:B------:R-:W-:Y:S02]  /*0fe0*/  IMAD.MOV.U32 R6, RZ, RZ, 0x7fffffff ;  /* 0x7fffffffff067424 */ /* 0x000fe400078e00ff */
[----:B------:R1:W5:Y:S01]  /*0ff0*/  @!P5 LDG.E R8, desc[UR20][R2.64+0x800] ;  /* 0x000800140208d981 */ /* 0x000362000c1e1900 */
[----:B------:R-:W-:Y:S01]  /*1000*/  ISETP.GE.AND P5, PT, R5, UR17, PT ;  /* 0x0000001105007c0c */ /* 0x000fe2000bfa6270 */
[----:B------:R-:W-:-:S02]  /*1010*/  VIADD R5, R4, 0x600 ;  /* 0x0000060004057836 */ /* 0x000fc40000000000 */
[----:B------:R-:W-:Y:S01]  /*1020*/  IMAD.MOV.U32 R7, RZ, RZ, 0x7fffffff ;  /* 0x7fffffffff077424 */ /* 0x000fe200078e00ff */
[----:B------:R1:W5:Y:S01]  /*1030*/  @!P1 LDG.E R6, desc[UR20][R2.64+0xc00] ;  /* 0x000c001402069981 */ /* 0x000362000c1e1900 */
[C---:B------:R-:W-:Y:S01]  /*1040*/  VIADD R13, R4.reuse, 0x580 ;  /* 0x00000580040d7836 */ /* 0x040fe20000000000 */
[----:B------:R-:W-:Y:S01]  /*1050*/  ISETP.GE.AND P1, PT, R5, UR17, PT ;  /* 0x0000001105007c0c */ /* 0x000fe2000bf26270 */
[----:B------:R-:W-:Y:S02]  /*1060*/  IMAD.MOV.U32 R5, RZ, RZ, 0x7fffffff ;  /* 0x7fffffffff057424 */ /* 0x000fe400078e00ff */
[----:B------:R-:W-:Y:S01]  /*1070*/  IMAD.MOV.U32 R19, RZ, RZ, 0x7fffffff ;  /* 0x7fffffffff137424 */ /* 0x000fe200078e00ff */
[----:B------:R1:W5:Y:S01]  /*1080*/  @!P0 LDG.E R7, desc[UR20][R2.64+0xa00] ;  /* 0x000a001402078981 */ /* 0x000362000c1e1900 */
[----:B------:R-:W-:Y:S01]  /*1090*/  IMAD.MOV.U32 R18, RZ, RZ, 0x7fffffff ;  /* 0x7fffffffff127424 */ /* 0x000fe200078e00ff */
[----:B------:R-:W-:Y:S01]  /*10a0*/  ISETP.GE.AND P0, PT, R13, UR17, PT ;  /* 0x000000110d007c0c */ /* 0x000fe2000bf06270 */
[C---:B------:R-:W-:Y:S01]  /*10b0*/  VIADD R14, R4.reuse, 0x700 ;  /* 0x00000700040e7836 */ /* 0x040fe20000000000 */
[----:B------:R-:W-:Y:S01]  /*10c0*/  IADD3 R13, PT, PT, R4, 0x680, RZ ;  /* 0x00000680040d7810 */ /* 0x000fe20007ffe0ff */
[----:B------:R1:W5:Y:S03]  /*10d0*/  @!P2 LDG.E R5, desc[UR20][R2.64+0xe00] ;  /* 0x000e00140205a981 */ /* 0x000366000c1e1900 */
[----:B------:R-:W-:Y:S01]  /*10e0*/  ISETP.GE.AND P2, PT, R13, UR17, PT ;  /* 0x000000110d007c0c */ /* 0x000fe2000bf46270 */
[----:B------:R1:W5:Y:S01]  /*10f0*/  @!P3 LDG.E R19, desc[UR20][R2.64+0x1000] ;  /* 0x001000140213b981 */ /* 0x000362000c1e1900 */
[----:B------:R-:W-:-:S03]  /*1100*/  ISETP.GE.AND P3, PT, R14, UR17, PT ;  /* 0x000000110e007c0c */ /* 0x000fc6000bf66270 */
[----:B------:R1:W5:Y:S01]  /*1110*/  @!P4 LDG.E R18, desc[UR20][R2.64+0x1200] ;  /* 0x001200140212c981 */ /* 0x000362000c1e1900 */
[----:B------:R-:W-:Y:S01]  /*1120*/  ISETP.GE.AND P4, PT, R21, UR17, PT ;  /* 0x0000001115007c0c */ /* 0x000fe2000bf86270 */
[----:B------:R-:W-:Y:S01]  /*1130*/  IMAD.MOV.U32 R17, RZ, RZ, 0x7fffffff ;  /* 0x7fffffffff117424 */ /* 0x000fe200078e00ff */
[----:B------:R-:W-:Y:S01]  /*1140*/  MOV R14, 0x7fffffff ;  /* 0x7fffffff000e7802 */ /* 0x000fe20000000f00 */
[----:B------:R-:W-:Y:S02]  /*1150*/  IMAD.MOV.U32 R16, RZ, RZ, 0x7fffffff ;  /* 0x7fffffffff107424 */ /* 0x000fe400078e00ff */
[----:B------:R-:W-:Y:S02]  /*1160*/  IMAD.MOV.U32 R22, RZ, RZ, 0x7fffffff ;  /* 0x7fffffffff167424 */ /* 0x000fe400078e00ff */
        /* <DEDUP_REMOVED lines=8> */
.L_x_147:
[----:B01----:R-:W0:Y:S02]  /*11f0*/  LDC.64 R2, c[0x0][0x398] ;  /* 0x0000e600ff027b82 */ /* 0x003e240000000a00 */
[----:B0-----:R-:W-:-:S13]  /*1200*/  ISETP.GT.AND P0, PT, R3, R2, PT ;  /* 0x000000020300720c */ /* 0x001fda0003f04270 */
[----:B------:R-:W-:Y:S05]  /*1210*/  @!P0 BRA `(.L_x_148) ;  /* 0x0000000400788947 */ /* 0x000fea0003800000 */
[----:B------:R-:W0:Y:S01]  /*1220*/  S2UR UR15, SR_CgaCtaId ;  /* 0x00000000000f79c3 */ /* 0x000e220000008800 */
[----:B-----5:R-:W-:Y:S01]  /*1230*/  LOP3.LUT R15, R15, 0x80000000, RZ, 0x3c, !PT ;  /* 0x800000000f0f7812 */ /* 0x020fe200078e3cff */
[----:B------:R-:W-:Y:S01]  /*1240*/  UMOV UR4, 0x400 ;  /* 0x0000040000047882 */ /* 0x000fe20000000000 */
[----:B------:R-:W-:Y:S01]  /*1250*/  LOP3.LUT R14, R14, 0x80000000, RZ, 0x3c, !PT ;  /* 0x800000000e0e7812 */ /* 0x000fe200078e3cff */
[----:B------:R-:W1:Y:S01]  /*1260*/  LDCU UR16, c[0x0][0x398] ;  /* 0x00007300ff1077ac */ /* 0x000e620008000800 */
[----:B------:R-:W-:Y:S02]  /*1270*/  LOP3.LUT R13, R13, 0x80000000, RZ, 0x3c, !PT ;  /* 0x800000000d0d7812 */ /* 0x000fe400078e3cff */
[----:B------:R-:W-:Y:S02]  /*1280*/  LOP3.LUT R2, R22, 0x80000000, RZ, 0x3c, !PT ;  /* 0x8000000016027812 */ /* 0x000fe400078e3cff */
[----:B------:R-:W-:Y:S02]  /*1290*/  LOP3.LUT R16, R16, 0x80000000, RZ, 0x3c, !PT ;  /* 0x8000000010107812 */ /* 0x000fe400078e3cff */
[----:B------:R-:W-:-:S02]  /*12a0*/  LOP3.LUT R17, R17, 0x80000000, RZ, 0x3c, !PT ;  /* 0x8000000011117812 */ /* 0x000fc400078e3cff */
[----:B------:R-:W-:Y:S02]  /*12b0*/  LOP3.LUT R18, R18, 0x80000000, RZ, 0x3c, !PT ;  /* 0x8000000012127812 */ /* 0x000fe400078e3cff */
[----:B------:R-:W-:Y:S02]  /*12c0*/  LOP3.LUT R19, R19, 0x80000000, RZ, 0x3c, !PT ;  /* 0x8000000013137812 */ /* 0x000fe400078e3cff */
[----:B------:R-:W-:Y:S02]  /*12d0*/  LOP3.LUT R5, R5, 0x80000000, RZ, 0x3c, !PT ;  /* 0x8000000005057812 */ /* 0x000fe400078e3cff */
[----:B------:R-:W-:Y:S02]  /*12e0*/  LOP3.LUT R6, R6, 0x80000000, RZ, 0x3c, !PT ;  /* 0x8000000006067812 */ /* 0x000fe400078e3cff */
[----:B------:R-:W-:Y:S02]  /*12f0*/  LOP3.LUT R7, R7, 0x80000000, RZ, 0x3c, !PT ;  /* 0x8000000007077812 */ /* 0x000fe400078e3cff */
[----:B------:R-:W-:Y:S01]  /*1300*/  LOP3.LUT R8, R8, 0x80000000, RZ, 0x3c, !PT ;  /* 0x8000000008087812 */ /* 0x000fe200078e3cff */
[----:B0-----:R-:W-:Y:S01]  /*1310*/  ULEA UR15, UR15, UR4, 0x18 ;  /* 0x000000040f0f7291 */ /* 0x001fe2000f8ec0ff */
[----:B------:R-:W-:-:S02]  /*1320*/  LOP3.LUT R9, R9, 0x80000000, RZ, 0x3c, !PT ;  /* 0x8000000009097812 */ /* 0x000fc400078e3cff */
[----:B------:R-:W-:Y:S01]  /*1330*/  LOP3.LUT R10, R10, 0x80000000, RZ, 0x3c, !PT ;  /* 0x800000000a0a7812 */ /* 0x000fe200078e3cff */
[----:B------:R-:W-:Y:S01]  /*1340*/  UMOV UR4, URZ ;  /* 0x000000ff00047c82 */ /* 0x000fe20008000000 */
[----:B------:R-:W-:Y:S02]  /*1350*/  LOP3.LUT R11, R11, 0x80000000, RZ, 0x3c, !PT ;  /* 0x800000000b0b7812 */ /* 0x000fe400078e3cff */
[----:B-1----:R-:W-:-:S07]  /*1360*/  LOP3.LUT R12, R12, 0x80000000, RZ, 0x3c, !PT ;  /* 0x800000000c0c7812 */ /* 0x002fce00078e3cff */
.L_x_149:
[----:B------:R-:W-:Y:S01]  /*1370*/  IMAD R22, RZ, RZ, -UR16 ;  /* 0x80000010ff167e24 */ /* 0x000fe2000f8e02ff */
[----:B0-----:R-:W-:Y:S01]  /*1380*/  SHF.R.U32.HI R23, RZ, UR16, R12 ;  /* 0x00000010ff177c19 */ /* 0x001fe2000801160c */
[----:B------:R-:W-:Y:S01]  /*1390*/  IMAD.MOV.U32 R25, RZ, RZ, -0x1 ;  /* 0xffffffffff197424 */ /* 0x000fe200078e00ff */
[----:B------:R-:W-:Y:S01]  /*13a0*/  ULEA UR17, UR4, UR15, 0xa ;  /* 0x0000000f04117291 */ /* 0x000fe2000f8e50ff */
[----:B------:R-:W-:Y:S01]  /*13b0*/  SHF.R.U32.HI R27, RZ, UR16, R10 ;  /* 0x00000010ff1b7c19 */ /* 0x000fe2000801160a */
[----:B------:R-:W-:Y:S01]  /*13c0*/  UIADD3 UR4, UPT, UPT, UR4, 0x1, URZ ;  /* 0x0000000104047890 */ /* 0x000fe2000fffe0ff */
[----:B------:R-:W-:Y:S02]  /*13d0*/  VIADDMNMX R22, R22, R3, 0x8, PT ;  /* 0x0000000816167446 */ /* 0x000fe40003800103 */
[----:B------:R-:W-:Y:S02]  /*13e0*/  SHF.R.U32.HI R29, RZ, UR16, R9 ;  /* 0x00000010ff1d7c19 */ /* 0x000fe40008011609 */
[----:B------:R-:W-:-:S02]  /*13f0*/  SHF.L.U32 R22, R25, R22, RZ ;  /* 0x0000001619167219 */ /* 0x000fc400000006ff */
[----:B------:R-:W-:Y:S02]  /*1400*/  SHF.R.U32.HI R25, RZ, UR16, R11 ;  /* 0x00000010ff197c19 */ /* 0x000fe4000801160b */
[-C--:B------:R-:W-:Y:S02]  /*1410*/  LOP3.LUT R23, R23, R22.reuse, RZ, 0x30, !PT ;  /* 0x0000001617177212 */ /* 0x080fe400078e30ff */
[-C--:B------:R-:W-:Y:S02]  /*1420*/  LOP3.LUT R25, R25, R22.reuse, RZ, 0x30, !PT ;  /* 0x0000001619197212 */ /* 0x080fe400078e30ff */
[----:B------:R-:W-:Y:S02]  /*1430*/  LOP3.LUT R27, R27, R22, RZ, 0x30, !PT ;  /* 0x000000161b1b7212 */ /* 0x000fe400078e30ff */
[----:B------:R-:W-:Y:S02]  /*1440*/  LEA R23, R23, UR17, 0x2 ;  /* 0x0000001117177c11 */ /* 0x000fe4000f8e10ff */
[----:B------:R-:W-:-:S02]  /*1450*/  LEA R25, R25, UR17, 0x2 ;  /* 0x0000001119197c11 */ /* 0x000fc4000f8e10ff */
[----:B------:R-:W-:Y:S01]  /*1460*/  LEA R27, R27, UR17, 0x2 ;  /* 0x000000111b1b7c11 */ /* 0x000fe2000f8e10ff */
[----:B------:R0:W-:Y:S01]  /*1470*/  ATOMS.POPC.INC.32 RZ, [R23+URZ] ;  /* 0x0000000017ff7f8c */ /* 0x0001e2000d8000ff */
[----:B------:R-:W-:Y:S02]  /*1480*/  SHF.R.U32.HI R24, RZ, UR16, R8 ;  /* 0x00000010ff187c19 */ /* 0x000fe40008011608 */
[----:B------:R-:W-:Y:S01]  /*1490*/  SHF.R.U32.HI R26, RZ, UR16, R7 ;  /* 0x00000010ff1a7c19 */ /* 0x000fe20008011607 */
[----:B------:R1:W-:Y:S01]  /*14a0*/  ATOMS.POPC.INC.32 RZ, [R25+URZ] ;  /* 0x0000000019ff7f8c */ /* 0x0003e2000d8000ff */
[-C--:B------:R-:W-:Y:S02]  /*14b0*/  LOP3.LUT R29, R29, R22.reuse, RZ, 0x30, !PT ;  /* 0x000000161d1d7212 */ /* 0x080fe400078e30ff */
[----:B------:R-:W-:Y:S01]  /*14c0*/  LOP3.LUT R24, R24, R22, RZ, 0x30, !PT ;  /* 0x0000001618187212 */ /* 0x000fe200078e30ff */
[----:B------:R2:W-:Y:S01]  /*14d0*/  ATOMS.POPC.INC.32 RZ, [R27+URZ] ;  /* 0x000000001bff7f8c */ /* 0x0005e2000d8000ff */
[----:B0-----:R-:W-:-:S02]  /*14e0*/  SHF.R.U32.HI R23, RZ, UR16, R6 ;  /* 0x00000010ff177c19 */ /* 0x001fc40008011606 */
[-C--:B------:R-:W-:Y:S02]  /*14f0*/  LOP3.LUT R26, R26, R22.reuse, RZ, 0x30, !PT ;  /* 0x000000161a1a7212 */ /* 0x080fe400078e30ff */
[----:B-1----:R-:W-:Y:S02]  /*1500*/  SHF.R.U32.HI R25, RZ, UR16, R5 ;  /* 0x00000010ff197c19 */ /* 0x002fe40008011605 */
[-C--:B------:R-:W-:Y:S02]  /*1510*/  LOP3.LUT R23, R23, R22.reuse, RZ, 0x30, !PT ;  /* 0x0000001617177212 */ /* 0x080fe400078e30ff */
[----:B--2---:R-:W-:Y:S02]  /*1520*/  SHF.R.U32.HI R27, RZ, UR16, R19 ;  /* 0x00000010ff1b7c19 */ /* 0x004fe40008011613 */
[----:B------:R-:W-:Y:S02]  /*1530*/  LEA R29, R29, UR17, 0x2 ;  /* 0x000000111d1d7c11 */ /* 0x000fe4000f8e10ff */
[----:B------:R-:W-:-:S02]  /*1540*/  LOP3.LUT R25, R25, R22, RZ, 0x30, !PT ;  /* 0x0000001619197212 */ /* 0x000fc400078e30ff */
[----:B------:R-:W-:Y:S01]  /*1550*/  LEA R24, R24, UR17, 0x2 ;  /* 0x0000001118187c11 */ /* 0x000fe2000f8e10ff */
[----:B------:R0:W-:Y:S01]  /*1560*/  ATOMS.POPC.INC.32 RZ, [R29+URZ] ;  /* 0x000000001dff7f8c */ /* 0x0001e2000d8000ff */
[----:B------:R-:W-:Y:S02]  /*1570*/  LOP3.LUT R27, R27, R22, RZ, 0x30, !PT ;  /* 0x000000161b1b7212 */ /* 0x000fe400078e30ff */
[----:B------:R-:W-:Y:S01]  /*1580*/  LEA R26, R26, UR17, 0x2 ;  /* 0x000000111a1a7c11 */ /* 0x000fe2000f8e10ff */
[----:B------:R1:W-:Y:S01]  /*1590*/  ATOMS.POPC.INC.32 RZ, [R24+URZ] ;  /* 0x0000000018ff7f8c */ /* 0x0003e2000d8000ff */
[----:B------:R-:W-:Y:S02]  /*15a0*/  LEA R23, R23, UR17, 0x2 ;  /* 0x0000001117177c11 */ /* 0x000fe4000f8e10ff */
[----:B------:R-:W-:Y:S01]  /*15b0*/  LEA R25, R25, UR17, 0x2 ;  /* 0x0000001119197c11 */ /* 0x000fe2000f8e10ff */
[----:B------:R2:W-:Y:S01]  /*15c0*/  ATOMS.POPC.INC.32 RZ, [R26+URZ] ;  /* 0x000000001aff7f8c */ /* 0x0005e2000d8000ff */
[----:B------:R-:W-:-:S02]  /*15d0*/  LEA R27, R27, UR17, 0x2 ;  /* 0x000000111b1b7c11 */ /* 0x000fc4000f8e10ff */
[----:B0-----:R-:W-:Y:S01]  /*15e0*/  SHF.R.U32.HI R29, RZ, UR16, R18 ;  /* 0x00000010ff1d7c19 */ /* 0x001fe20008011612 */
[----:B------:R0:W-:Y:S01]  /*15f0*/  ATOMS.POPC.INC.32 RZ, [R23+URZ] ;  /* 0x0000000017ff7f8c */ /* 0x0001e2000d8000ff */
[----:B-1----:R-:W-:Y:S02]  /*1600*/  SHF.R.U32.HI R24, RZ, UR16, R17 ;  /* 0x00000010ff187c19 */ /* 0x002fe40008011611 */
[----:B------:R-:W-:Y:S01]  /*1610*/  SHF.R.U32.HI R28, RZ, UR16, R15 ;  /* 0x00000010ff1c7c19 */ /* 0x000fe2000801160f */
[----:B------:R1:W-:Y:S01]  /*1620*/  ATOMS.POPC.INC.32 RZ, [R25+URZ] ;  /* 0x0000000019ff7f8c */ /* 0x0003e2000d8000ff */
[----:B--2---:R-:W-:Y:S02]  /*1630*/  SHF.R.U32.HI R26, RZ, UR16, R16 ;  /* 0x00000010ff1a7c19 */ /* 0x004fe40008011610 */
[----:B------:R-:W-:Y:S01]  /*1640*/  LOP3.LUT R29, R29, R22, RZ, 0x30, !PT ;  /* 0x000000161d1d7212 */ /* 0x000fe200078e30ff */
[----:B------:R2:W-:Y:S01]  /*1650*/  ATOMS.POPC.INC.32 RZ, [R27+URZ] ;  /* 0x000000001bff7f8c */ /* 0x0005e2000d8000ff */
[----:B0-----:R-:W-:-:S02]  /*1660*/  SHF.R.U32.HI R23, RZ, UR16, R2 ;  /* 0x00000010ff177c19 */ /* 0x001fc40008011602 */
[-C--:B------:R-:W-:Y:S02]  /*1670*/  LOP3.LUT R24, R24, R22.reuse, RZ, 0x30, !PT ;  /* 0x0000001618187212 */ /* 0x080fe400078e30ff */
[----:B-1----:R-:W-:Y:S02]  /*1680*/  SHF.R.U32.HI R25, RZ, UR16, R13 ;  /* 0x00000010ff197c19 */ /* 0x002fe4000801160d */
[-C--:B------:R-:W-:Y:S02]  /*1690*/  LOP3.LUT R26, R26, R22.reuse, RZ, 0x30, !PT ;  /* 0x000000161a1a7212 */ /* 0x080fe400078e30ff */
[----:B--2---:R-:W-:Y:S01]  /*16a0*/  SHF.R.U32.HI R27, RZ, UR16, R14 ;  /* 0x00000010ff1b7c19 */ /* 0x004fe2000801160e */
[----:B------:R-:W-:Y:S01]  /*16b0*/  UIADD3 UR16, UPT, UPT, UR16, 0x8, URZ ;  /* 0x0000000810107890 */ /* 0x000fe2000fffe0ff */
[----:B------:R-:W-:Y:S02]  /*16c0*/  LOP3.LUT R23, R23, R22, RZ, 0x30, !PT ;  /* 0x0000001617177212 */ /* 0x000fe400078e30ff */
[----:B------:R-:W-:-:S02]  /*16d0*/  LEA R29, R29, UR17, 0x2 ;  /* 0x000000111d1d7c11 */ /* 0x000fc4000f8e10ff */
[-C--:B------:R-:W-:Y:S02]  /*16e0*/  LOP3.LUT R25, R25, R22.reuse, RZ, 0x30, !PT ;  /* 0x0000001619197212 */ /* 0x080fe400078e30ff */
[----:B------:R-:W-:Y:S01]  /*16f0*/  ISETP.LE.AND P0, PT, R3, UR16, PT ;  /* 0x0000001003007c0c */ /* 0x000fe2000bf03270 */
[----:B------:R0:W-:Y:S01]  /*1700*/  ATOMS.POPC.INC.32 RZ, [R29+URZ] ;  /* 0x000000001dff7f8c */ /* 0x0001e2000d8000ff */
[----:B------:R-:W-:Y:S02]  /*1710*/  LEA R24, R24, UR17, 0x2 ;  /* 0x0000001118187c11 */ /* 0x000fe4000f8e10ff */
[-C--:B------:R-:W-:Y:S02]  /*1720*/  LOP3.LUT R27, R27, R22.reuse, RZ, 0x30, !PT ;  /* 0x000000161b1b7212 */ /* 0x080fe400078e30ff */
[----:B------:R-:W-:Y:S01]  /*1730*/  LEA R26, R26, UR17, 0x2 ;  /* 0x000000111a1a7c11 */ /* 0x000fe2000f8e10ff */
[----:B------:R0:W-:Y:S01]  /*1740*/  ATOMS.POPC.INC.32 RZ, [R24+URZ] ;  /* 0x0000000018ff7f8c */ /* 0x0001e2000d8000ff */
[----:B------:R-:W-:-:S02]  /*1750*/  LOP3.LUT R28, R28, R22, RZ, 0x30, !PT ;  /* 0x000000161c1c7212 */ /* 0x000fc400078e30ff */
[----:B------:R-:W-:Y:S01]  /*1760*/  LEA R23, R23, UR17, 0x2 ;  /* 0x0000001117177c11 */ /* 0x000fe2000f8e10ff */
[----:B------:R0:W-:Y:S01]  /*1770*/  ATOMS.POPC.INC.32 RZ, [R26+URZ] ;  /* 0x000000001aff7f8c */ /* 0x0001e2000d8000ff */
[----:B------:R-:W-:Y:S02]  /*1780*/  LEA R25, R25, UR17, 0x2 ;  /* 0x0000001119197c11 */ /* 0x000fe4000f8e10ff */
[----:B------:R-:W-:Y:S01]  /*1790*/  LEA R27, R27, UR17, 0x2 ;  /* 0x000000111b1b7c11 */ /* 0x000fe2000f8e10ff */
[----:B------:R0:W-:Y:S01]  /*17a0*/  ATOMS.POPC.INC.32 RZ, [R23+URZ] ;  /* 0x0000000017ff7f8c */ /* 0x0001e2000d8000ff */
[----:B------:R-:W-:-:S03]  /*17b0*/  LEA R28, R28, UR17, 0x2 ;  /* 0x000000111c1c7c11 */ /* 0x000fc6000f8e10ff */
[----:B------:R0:W-:Y:S04]  /*17c0*/  ATOMS.POPC.INC.32 RZ, [R25+URZ] ;  /* 0x0000000019ff7f8c */ /* 0x0001e8000d8000ff */
[----:B------:R0:W-:Y:S04]  /*17d0*/  ATOMS.POPC.INC.32 RZ, [R27+URZ] ;  /* 0x000000001bff7f8c */ /* 0x0001e8000d8000ff */
[----:B------:R0:W-:Y:S01]  /*17e0*/  ATOMS.POPC.INC.32 RZ, [R28+URZ] ;  /* 0x000000001cff7f8c */ /* 0x0001e2000d8000ff */
[----:B------:R-:W-:Y:S05]  /*17f0*/  @!P0 BRA `(.L_x_149) ;  /* 0xfffffff800dc8947 */ /* 0x000fea000383ffff */
.L_x_148:
[----:B------:R-:W-:Y:S05]  /*1800*/  BRA.U !UP0, `(.L_x_150) ;  /* 0xfffffff108dc7547 */ /* 0x000fea000b83ffff */
.L_x_145:
[----:B------:R-:W-:Y:S01]  /*1810*/  BAR.SYNC.DEFER_BLOCKING 0x0 ;  /* 0x0000000000007b1d */ /* 0x000fe20000010000 */
[----:B------:R-:W-:-:S05]  /*1820*/  ISETP.NE.AND P0, PT, R20, RZ, PT ;  /* 0x000000ff1400720c */ /* 0x000fca0003f05270 */
[----:B------:R-:W-:Y:S08]  /*1830*/  BSSY.RECONVERGENT B0, `(.L_x_151) ;  /* 0x0000164000007945 */ /* 0x000ff00003800200 */
[----:B------:R-:W-:Y:S05]  /*1840*/  @P0 BRA `(.L_x_152) ;  /* 0x0000001400880947 */ /* 0x000fea0003800000 */
[----:B------:R-:W-:Y:S01]  /*1850*/  UISETP.GE.U32.AND UP0, UPT, UR22, 0x7, UPT ;  /* 0x000000071600788c */ /* 0x000fe2000bf06070 */
[----:B0-23--:R-:W-:-:S08]  /*1860*/  IMAD.MOV.U32 R3, RZ, RZ, RZ ;  /* 0x000000ffff037224 */ /* 0x00dfd000078e00ff */
[----:B------:R-:W-:Y:S05]  /*1870*/  BRA.U !UP0, `(.L_x_153) ;  /* 0x00000005085c7547 */ /* 0x000fea000b800000 */
[----:B----4-:R-:W0:Y:S01]  /*1880*/  LDC.64 R2, c[0x0][0x380] ;  /* 0x0000e000ff027b82 */ /* 0x010e220000000a00 */
[----:B-1---5:R-:W-:-:S07]  /*1890*/  IMAD.MOV.U32 R5, RZ, RZ, RZ ;  /* 0x000000ffff057224 */ /* 0x022fce00078e00ff */
.L_x_170:
[----:B----4-:R-:W-:Y:S01]  /*18a0*/  IMAD R7, R5, 0x400, R0 ;  /* 0x0000040005077824 */ /* 0x010fe200078e0200 */
[----:B------:R-:W-:Y:S04]  /*18b0*/  BSSY.RECONVERGENT B1, `(.L_x_154) ;  /* 0x000000f000017945 */ /* 0x000fe80003800200 */
[----:B01----:R-:W1:Y:S04]  /*18c0*/  LDS R18, [R7] ;  /* 0x0000000007127984 */ /* 0x003e680000000800 */
[----:B--23--:R2:W3:Y:S04]  /*18d0*/  LDS R9, [R7+0x400] ;  /* 0x0004000007097984 */ /* 0x00c4e80000000800 */
[----:B------:R2:W4:Y:S04]  /*18e0*/  LDS R22, [R7+0x800] ;  /* 0x0008000007167984 */ /* 0x0005280000000800 */
[----:B------:R2:W0:Y:S04]  /*18f0*/  LDS R14, [R7+0xc00] ;  /* 0x000c0000070e7984 */ /* 0x0004280000000800 */
[----:B------:R2:W0:Y:S04]  /*1900*/  LDS R12, [R7+0x1000] ;  /* 0x00100000070c7984 */ /* 0x0004280000000800 */
[----:B------:R2:W0:Y:S04]  /*1910*/  LDS R6, [R7+0x1400] ;  /* 0x0014000007067984 */ /* 0x0004280000000800 */
[----:B------:R2:W0:Y:S04]  /*1920*/  LDS R8, [R7+0x1800] ;  /* 0x0018000007087984 */ /* 0x0004280000000800 */
[----:B------:R2:W0:Y:S01]  /*1930*/  LDS R10, [R7+0x1c00] ;  /* 0x001c0000070a7984 */ /* 0x0004220000000800 */
[----:B-1----:R-:W-:-:S13]  /*1940*/  ISETP.NE.AND P0, PT, R18, RZ, PT ;  /* 0x000000ff1200720c */ /* 0x002fda0003f05270 */
[----:B--234-:R-:W-:Y:S05]  /*1950*/  @!P0 BRA `(.L_x_155) ;  /* 0x0000000000108947 */ /* 0x01cfea0003800000 */
[----:B------:R-:W-:Y:S01]  /*1960*/  LEA R17, R5, R4, 0x8 ;  /* 0x0000000405117211 */ /* 0x000fe200078e40ff */
[----:B------:R-:W-:-:S04]  /*1970*/  IMAD.MOV.U32 R19, RZ, RZ, RZ ;  /* 0x000000ffff137224 */ /* 0x000fc800078e00ff */
[----:B0-----:R-:W-:-:S05]  /*1980*/  IMAD.WIDE.U32 R16, R17, 0x8, R2 ;  /* 0x0000000811107825 */ /* 0x001fca00078e0002 */
[----:B------:R1:W-:Y:S02]  /*1990*/  REDG.E.ADD.64.STRONG.GPU desc[UR20][R16.64], R18 ;  /* 0x000000121000798e */ /* 0x0003e4000c12e514 */
.L_x_155:
[----:B------:R-:W-:Y:S05]  /*19a0*/  BSYNC.RECONVERGENT B1 ;  /* 0x0000000000017941 */ /* 0x000fea0003800200 */
.L_x_154:
[----:B------:R-:W-:Y:S01]  /*19b0*/  ISETP.NE.AND P6, PT, R9, RZ, PT ;  /* 0x000000ff0900720c */ /* 0x000fe20003fc5270 */
[----:B------:R-:W-:Y:S01]  /*19c0*/  BSSY.RECONVERGENT B1, `(.L_x_156) ;  /* 0x000000e000017945 */ /* 0x000fe20003800200 */
[----:B------:R-:W-:Y:S02]  /*19d0*/  ISETP.NE.AND P0, PT, R22, RZ, PT ;  /* 0x000000ff1600720c */ /* 0x000fe40003f05270 */
[----:B0-----:R-:W-:Y:S02]  /*19e0*/  ISETP.NE.AND P1, PT, R14, RZ, PT ;  /* 0x000000ff0e00720c */ /* 0x001fe40003f25270 */
[----:B------:R-:W-:Y:S02]  /*19f0*/  ISETP.NE.AND P2, PT, R12, RZ, PT ;  /* 0x000000ff0c00720c */ /* 0x000fe40003f45270 */
[----:B------:R-:W-:Y:S02]  /*1a00*/  ISETP.NE.AND P3, PT, R6, RZ, PT ;  /* 0x000000ff0600720c */ /* 0x000fe40003f65270 */
[----:B------:R-:W-:-:S02]  /*1a10*/  ISETP.NE.AND P4, PT, R8, RZ, PT ;  /* 0x000000ff0800720c */ /* 0x000fc40003f85270 */
[----:B------:R-:W-:Y:S01]  /*1a20*/  ISETP.NE.AND P5, PT, R10, RZ, PT ;  /* 0x000000ff0a00720c */ /* 0x000fe20003fa5270 */
[----:B------:R-:W-:-:S12]  /*1a30*/  @!P6 BRA `(.L_x_157) ;  /* 0x000000000018e947 */ /* 0x000fd80003800000 */
[----:B-1----:R-:W-:Y:S02]  /*1a40*/  IMAD R17, R5, 0x100, R4 ;  /* 0x0000010005117824 */ /* 0x002fe400078e0204 */
[----:B------:R-:W-:Y:S02]  /*1a50*/  IMAD.MOV.U32 R18, RZ, RZ, R9 ;  /* 0x000000ffff127224 */ /* 0x000fe400078e0009 */
[----:B------:R-:W-:Y:S02]  /*1a60*/  VIADD R17, R17, 0x100 ;  /* 0x0000010011117836 */ /* 0x000fe40000000000 */
[----:B------:R-:W-:Y:S02]  /*1a70*/  IMAD.MOV.U32 R19, RZ, RZ, RZ ;  /* 0x000000ffff137224 */ /* 0x000fe400078e00ff */
[----:B------:R-:W-:-:S05]  /*1a80*/  IMAD.WIDE.U32 R16, R17, 0x8, R2 ;  /* 0x0000000811107825 */ /* 0x000fca00078e0002 */
[----:B------:R0:W-:Y:S02]  /*1a90*/  REDG.E.ADD.64.STRONG.GPU desc[UR20][R16.64], R18 ;  /* 0x000000121000798e */ /* 0x0001e4000c12e514 */
.L_x_157:
[----:B------:R-:W-:Y:S05]  /*1aa0*/  BSYNC.RECONVERGENT B1 ;  /* 0x0000000000017941 */ /* 0x000fea0003800200 */
.L_x_156:
[----:B------:R-:W-:Y:S04]  /*1ab0*/  BSSY.RECONVERGENT B1, `(.L_x_158) ;  /* 0x0000007000017945 */ /* 0x000fe80003800200 */
[----:B------:R-:W-:Y:S05]  /*1ac0*/  @!P0 BRA `(.L_x_159) ;  /* 0x0000000000148947 */ /* 0x000fea0003800000 */
[----:B01----:R-:W-:Y:S02]  /*1ad0*/  IMAD R17, R5, 0x100, R4 ;  /* 0x0000010005117824 */ /* 0x003fe400078e0204 */
[----:B------:R-:W-:-:S03]  /*1ae0*/  IMAD.MOV.U32 R23, RZ, RZ, RZ ;  /* 0x000000ffff177224 */ /* 0x000fc600078e00ff */
[----:B------:R-:W-:-:S05]  /*1af0*/  IADD3 R17, PT, PT, R17, 0x200, RZ ;  /* 0x0000020011117810 */ /* 0x000fca0007ffe0ff */
[----:B------:R-:W-:-:S05]  /*1b00*/  IMAD.WIDE.U32 R16, R17, 0x8, R2 ;  /* 0x0000000811107825 */ /* 0x000fca00078e0002 */
[----:B------:R2:W-:Y:S02]  /*1b10*/  REDG.E.ADD.64.STRONG.GPU desc[UR20][R16.64], R22 ;  /* 0x000000161000798e */ /* 0x0005e4000c12e514 */
.L_x_159:
[----:B------:R-:W-:Y:S05]  /*1b20*/  BSYNC.RECONVERGENT B1 ;  /* 0x0000000000017941 */ /* 0x000fea0003800200 */
.L_x_158:
[----:B------:R-:W-:Y:S04]  /*1b30*/  BSSY.RECONVERGENT B1, `(.L_x_160) ;  /* 0x0000007000017945 */ /* 0x000fe80003800200 */
[----:B------:R-:W-:Y:S05]  /*1b40*/  @!P1 BRA `(.L_x_161) ;  /* 0x0000000000149947 */ /* 0x000fea0003800000 */
[----:B012---:R-:W-:Y:S02]  /*1b50*/  IMAD R17, R5, 0x100, R4 ;  /* 0x0000010005117824 */ /* 0x007fe400078e0204 */
[----:B------:R-:W-:Y:S02]  /*1b60*/  IMAD.MOV.U32 R15, RZ, RZ, RZ ;  /* 0x000000ffff0f7224 */ /* 0x000fe400078e00ff */
[----:B------:R-:W-:-:S04]  /*1b70*/  VIADD R17, R17, 0x300 ;  /* 0x0000030011117836 */ /* 0x000fc80000000000 */
[----:B------:R-:W-:-:S05]  /*1b80*/  IMAD.WIDE.U32 R16, R17, 0x8, R2 ;  /* 0x0000000811107825 */ /* 0x000fca00078e0002 */
[----:B------:R3:W-:Y:S02]  /*1b90*/  REDG.E.ADD.64.STRONG.GPU desc[UR20][R16.64], R14 ;  /* 0x0000000e1000798e */ /* 0x0007e4000c12e514 */
.L_x_161:
[----:B------:R-:W-:Y:S05]  /*1ba0*/  BSYNC.RECONVERGENT B1 ;  /* 0x0000000000017941 */ /* 0x000fea0003800200 */
.L_x_160:
[----:B------:R-:W-:Y:S04]  /*1bb0*/  BSSY.RECONVERGENT B1, `(.L_x_162) ;  /* 0x0000007000017945 */ /* 0x000fe80003800200 */
[----:B------:R-:W-:Y:S05]  /*1bc0*/  @!P2 BRA `(.L_x_163) ;  /* 0x000000000014a947 */ /* 0x000fea0003800000 */
[----:B---3--:R-:W-:Y:S02]  /*1bd0*/  IMAD R15, R5, 0x100, R4 ;  /* 0x00000100050f7824 */ /* 0x008fe400078e0204 */
[----:B------:R-:W-:Y:S02]  /*1be0*/  HFMA2 R13, -RZ, RZ, 0, 0 ;  /* 0x00000000ff0d7431 */ /* 0x000fe400000001ff */
[----:B------:R-:W-:-:S04]  /*1bf0*/  VIADD R15, R15, 0x400 ;  /* 0x000004000f0f7836 */ /* 0x000fc80000000000 */
[----:B------:R-:W-:-:S05]  /*1c00*/  IMAD.WIDE.U32 R14, R15, 0x8, R2 ;  /* 0x000000080f0e7825 */ /* 0x000fca00078e0002 */
[----:B------:R4:W-:Y:S02]  /*1c10*/  REDG.E.ADD.64.STRONG.GPU desc[UR20][R14.64], R12 ;  /* 0x0000000c0e00798e */ /* 0x0009e4000c12e514 */
.L_x_163:
[----:B------:R-:W-:Y:S05]  /*1c20*/  BSYNC.RECONVERGENT B1 ;  /* 0x0000000000017941 */ /* 0x000fea0003800200 */
.L_x_162:
[----:B------:R-:W-:Y:S04]  /*1c30*/  BSSY.RECONVERGENT B1, `(.L_x_164) ;  /* 0x0000007000017945 */ /* 0x000fe80003800200 */
[----:B------:R-:W-:Y:S05]  /*1c40*/  @!P3 BRA `(.L_x_165) ;  /* 0x000000000014b947 */ /* 0x000fea0003800000 */
[----:B----4-:R-:W-:Y:S02]  /*1c50*/  IMAD R13, R5, 0x100, R4 ;  /* 0x00000100050d7824 */ /* 0x010fe400078e0204 */
[----:B------:R-:W-:Y:S02]  /*1c60*/  IMAD.MOV.U32 R7, RZ, RZ, RZ ;  /* 0x000000ffff077224 */ /* 0x000fe400078e00ff */
[----:B------:R-:W-:-:S04]  /*1c70*/  VIADD R13, R13, 0x500 ;  /* 0x000005000d0d7836 */ /* 0x000fc80000000000 */
[----:B------:R-:W-:-:S05]  /*1c80*/  IMAD.WIDE.U32 R12, R13, 0x8, R2 ;  /* 0x000000080d0c7825 */ /* 0x000fca00078e0002 */
[----:B------:R4:W-:Y:S02]  /*1c90*/  REDG.E.ADD.64.STRONG.GPU desc[UR20][R12.64], R6 ;  /* 0x000000060c00798e */ /* 0x0009e4000c12e514 */
.L_x_165:
[----:B------:R-:W-:Y:S05]  /*1ca0*/  BSYNC.RECONVERGENT B1 ;  /* 0x0000000000017941 */ /* 0x000fea0003800200 */
.L_x_164:
[----:B------:R-:W-:Y:S04]  /*1cb0*/  BSSY.RECONVERGENT B1, `(.L_x_166) ;  /* 0x0000007000017945 */ /* 0x000fe80003800200 */
[----:B------:R-:W-:Y:S05]  /*1cc0*/  @!P4 BRA `(.L_x_167) ;  /* 0x000000000014c947 */ /* 0x000fea0003800000 */
[----:B----4-:R-:W-:Y:S02]  /*1cd0*/  IMAD R7, R5, 0x100, R4 ;  /* 0x0000010005077824 */ /* 0x010fe400078e0204 */
[----:B------:R-:W-:Y:S02]  /*1ce0*/  IMAD.MOV.U32 R9, RZ, RZ, RZ ;  /* 0x000000ffff097224 */ /* 0x000fe400078e00ff */
[----:B------:R-:W-:-:S04]  /*1cf0*/  VIADD R7, R7, 0x600 ;  /* 0x0000060007077836 */ /* 0x000fc80000000000 */
[----:B------:R-:W-:-:S05]  /*1d00*/  IMAD.WIDE.U32 R6, R7, 0x8, R2 ;  /* 0x0000000807067825 */ /* 0x000fca00078e0002 */
[----:B------:R4:W-:Y:S02]  /*1d10*/  REDG.E.ADD.64.STRONG.GPU desc[UR20][R6.64], R8 ;  /* 0x000000080600798e */ /* 0x0009e4000c12e514 */
.L_x_167:
[----:B------:R-:W-:Y:S05]  /*1d20*/  BSYNC.RECONVERGENT B1 ;  /* 0x0000000000017941 */ /* 0x000fea0003800200 */
.L_x_166:
[----:B------:R-:W-:Y:S04]  /*1d30*/  BSSY.RECONVERGENT B1, `(.L_x_168) ;  /* 0x0000007000017945 */ /* 0x000fe80003800200 */
[----:B------:R-:W-:Y:S05]  /*1d40*/  @!P5 BRA `(.L_x_169) ;  /* 0x000000000014d947 */ /* 0x000fea0003800000 */
[----:B----4-:R-:W-:Y:S01]  /*1d50*/  LEA R7, R5, R4, 0x8 ;  /* 0x0000000405077211 */ /* 0x010fe200078e40ff */
[----:B------:R-:W-:-:S04]  /*1d60*/  IMAD.MOV.U32 R11, RZ, RZ, RZ ;  /* 0x000000ffff0b7224 */ /* 0x000fc800078e00ff */
[----:B------:R-:W-:-:S04]  /*1d70*/  VIADD R7, R7, 0x700 ;  /* 0x0000070007077836 */ /* 0x000fc80000000000 */
[----:B------:R-:W-:-:S05]  /*1d80*/  IMAD.WIDE.U32 R6, R7, 0x8, R2 ;  /* 0x0000000807067825 */ /* 0x000fca00078e0002 */
[----:B------:R4:W-:Y:S02]  /*1d90*/  REDG.E.ADD.64.STRONG.GPU desc[UR20][R6.64], R10 ;  /* 0x0000000a0600798e */ /* 0x0009e4000c12e514 */
.L_x_169:
[----:B------:R-:W-:Y:S05]  /*1da0*/  BSYNC.RECONVERGENT B1 ;  /* 0x0000000000017941 */ /* 0x000fea0003800200 */
.L_x_168:
[----:B------:R-:W-:-:S05]  /*1db0*/  VIADD R5, R5, 0x8 ;  /* 0x0000000805057836 */ /* 0x000fca0000000000 */
[----:B------:R-:W-:-:S13]  /*1dc0*/  ISETP.NE.AND P0, PT, R5, UR27, PT ;  /* 0x0000001b05007c0c */ /* 0x000fda000bf05270 */
[----:B------:R-:W-:Y:S05]  /*1dd0*/  @P0 BRA `(.L_x_170) ;  /* 0xfffffff800b00947 */ /* 0x000fea000383ffff */
[----:B------:R-:W-:-:S07]  /*1de0*/  IMAD.U32 R3, RZ, RZ, UR27 ;  /* 0x0000001bff037e24 */ /* 0x000fce000f8e00ff */
.L_x_153:
[----:B------:R-:W-:Y:S02]  /*1df0*/  UISETP.NE.AND UP0, UPT, UR24, URZ, UPT ;  /* 0x000000ff1800728c */ /* 0x000fe4000bf05270 */
[----:B----45:R-:W-:Y:S02]  /*1e00*/  IMAD.U32 R8, RZ, RZ, UR24 ;  /* 0x00000018ff087e24 */ /* 0x030fe4000f8e00ff */
[----:B-1----:R-:W-:-:S03]  /*1e10*/  IMAD.U32 R5, RZ, RZ, UR25 ;  /* 0x00000019ff057e24 */ /* 0x002fc6000f8e00ff */
[----:B------:R-:W-:Y:S01]  /*1e20*/  IADD3 R8, PT, PT, R8, -0x1, RZ ;  /* 0xffffffff08087810 */ /* 0x000fe20007ffe0ff */
[----:B------:R-:W-:Y:S01]  /*1e30*/  VIADD R5, R5, 0xffffffff ;  /* 0xffffffff05057836 */ /* 0x000fe20000000000 */
[----:B------:R-:W-:Y:S06]  /*1e40*/  BRA.U !UP0, `(.L_x_171) ;  /* 0x0000000508707547 */ /* 0x000fec000b800000 */
[----:B------:R-:W-:-:S13]  /*1e50*/  ISETP.GE.U32.AND P0, PT, R8, 0x3, PT ;  /* 0x000000030800780c */ /* 0x000fda0003f06070 */
[----:B------:R-:W-:Y:S05]  /*1e60*/  @!P0 BRA `(.L_x_172) ;  /* 0x0000000000bc8947 */ /* 0x000fea0003800000 */
[----:B------:R-:W-:Y:S01]  /*1e70*/  IMAD R7, R3, 0x400, R0 ;  /* 0x0000040003077824 */ /* 0x000fe200078e0200 */
[----:B------:R-:W-:Y:S04]  /*1e80*/  BSSY.RECONVERGENT B1, `(.L_x_173) ;  /* 0x000000f000017945 */ /* 0x000fe80003800200 */
[----:B------:R-:W1:Y:S04]  /*1e90*/  LDS R12, [R7] ;  /* 0x00000000070c7984 */ /* 0x000e680000000800 */
[----:B------:R-:W4:Y:S04]  /*1ea0*/  LDS R9, [R7+0x400] ;  /* 0x0004000007097984 */ /* 0x000f280000000800 */
[----:B------:R-:W5:Y:S04]  /*1eb0*/  LDS R6, [R7+0x800] ;  /* 0x0008000007067984 */ /* 0x000f680000000800 */
[----:B------:R-:W0:Y:S01]  /*1ec0*/  LDS R2, [R7+0xc00] ;  /* 0x000c000007027984 */ /* 0x000e220000000800 */
[----:B-1----:R-:W-:-:S02]  /*1ed0*/  ISETP.NE.AND P0, PT, R12, RZ, PT ;  /* 0x000000ff0c00720c */ /* 0x002fc40003f05270 */
[----:B----4-:R-:W-:Y:S02]  /*1ee0*/  ISETP.NE.AND P1, PT, R9, RZ, PT ;  /* 0x000000ff0900720c */ /* 0x010fe40003f25270 */
[----:B-----5:R-:W-:Y:S02]  /*1ef0*/  ISETP.NE.AND P2, PT, R6, RZ, PT ;  /* 0x000000ff0600720c */ /* 0x020fe40003f45270 */
[----:B0-----:R-:W-:-:S07]  /*1f00*/  ISETP.NE.AND P3, PT, R2, RZ, PT ;  /* 0x000000ff0200720c */ /* 0x001fce0003f65270 */
[----:B------:R-:W-:Y:S06]  /*1f10*/  @!P0 BRA `(.L_x_174) ;  /* 0x0000000000148947 */ /* 0x000fec0003800000 */
[----:B------:R-:W0:Y:S01]  /*1f20*/  LDC.64 R10, c[0x0][0x380] ;  /* 0x0000e000ff0a7b82 */ /* 0x000e220000000a00 */
[----:B------:R-:W-:Y:S02]  /*1f30*/  IMAD R7, R3, 0x100, R4 ;  /* 0x0000010003077824 */ /* 0x000fe400078e0204 */
[----:B------:R-:W-:Y:S02]  /*1f40*/  IMAD.MOV.U32 R13, RZ, RZ, RZ ;  /* 0x000000ffff0d7224 */ /* 0x000fe400078e00ff */
[----:B0-----:R-:W-:-:S05]  /*1f50*/  IMAD.WIDE.U32 R10, R7, 0x8, R10 ;  /* 0x00000008070a7825 */ /* 0x001fca00078e000a */
[----:B------:R0:W-:Y:S02]  /*1f60*/  REDG.E.ADD.64.STRONG.GPU desc[UR20][R10.64], R12 ;  /* 0x0000000c0a00798e */ /* 0x0001e4000c12e514 */
.L_x_174:
[----:B------:R-:W-:Y:S05]  /*1f70*/  BSYNC.RECONVERGENT B1 ;  /* 0x0000000000017941 */ /* 0x000fea0003800200 */
.L_x_173:
[----:B------:R-:W-:Y:S04]  /*1f80*/  BSSY.RECONVERGENT B1, `(.L_x_175) ;  /* 0x0000009000017945 */ /* 0x000fe80003800200 */
[----:B------:R-:W-:Y:S05]  /*1f90*/  @!P1 BRA `(.L_x_176) ;  /* 0x00000000001c9947 */ /* 0x000fea0003800000 */
[----:B0-----:R-:W0:Y:S01]  /*1fa0*/  LDC.64 R10, c[0x0][0x380] ;  /* 0x0000e000ff0a7b82 */ /* 0x001e220000000a00 */
[----:B------:R-:W-:Y:S01]  /*1fb0*/  IMAD R7, R3, 0x100, R4 ;  /* 0x0000010003077824 */ /* 0x000fe200078e0204 */
[----:B------:R-:W-:Y:S01]  /*1fc0*/  MOV R12, R9 ;  /* 0x00000009000c7202 */ /* 0x000fe20000000f00 */
[----:B------:R-:W-:Y:S02]  /*1fd0*/  IMAD.MOV.U32 R13, RZ, RZ, RZ ;  /* 0x000000ffff0d7224 */ /* 0x000fe400078e00ff */
[----:B------:R-:W-:-:S04]  /*1fe0*/  VIADD R7, R7, 0x100 ;  /* 0x0000010007077836 */ /* 0x000fc80000000000 */
[----:B0-----:R-:W-:-:S05]  /*1ff0*/  IMAD.WIDE.U32 R10, R7, 0x8, R10 ;  /* 0x00000008070a7825 */ /* 0x001fca00078e000a */
[----:B------:R1:W-:Y:S02]  /*2000*/  REDG.E.ADD.64.STRONG.GPU desc[UR20][R10.64], R12 ;  /* 0x0000000c0a00798e */ /* 0x0003e4000c12e514 */
.L_x_176:
[----:B------:R-:W-:Y:S05]  /*2010*/  BSYNC.RECONVERGENT B1 ;  /* 0x0000000000017941 */ /* 0x000fea0003800200 */
.L_x_175:
[----:B------:R-:W-:Y:S04]  /*2020*/  BSSY.RECONVERGENT B1, `(.L_x_177) ;  /* 0x0000008000017945 */ /* 0x000fe80003800200 */
[----:B------:R-:W-:Y:S05]  /*2030*/  @!P2 BRA `(.L_x_178) ;  /* 0x000000000018a947 */ /* 0x000fea0003800000 */
[----:B01----:R-:W0:Y:S01]  /*2040*/  LDC.64 R10, c[0x0][0x380] ;  /* 0x0000e000ff0a7b82 */ /* 0x003e220000000a00 */
[----:B------:R-:W-:-:S04]  /*2050*/  IMAD R7, R3, 0x100, R4 ;  /* 0x0000010003077824 */ /* 0x000fc800078e0204 */
[----:B------:R-:W-:-:S04]  /*2060*/  VIADD R7, R7, 0x200 ;  /* 0x0000020007077836 */ /* 0x000fc80000000000 */
[----:B0-----:R-:W-:-:S04]  /*2070*/  IMAD.WIDE.U32 R10, R7, 0x8, R10 ;  /* 0x00000008070a7825 */ /* 0x001fc800078e000a */
[----:B------:R-:W-:-:S05]  /*2080*/  IMAD.MOV.U32 R7, RZ, RZ, RZ ;  /* 0x000000ffff077224 */ /* 0x000fca00078e00ff */
[----:B------:R4:W-:Y:S02]  /*2090*/  REDG.E.ADD.64.STRONG.GPU desc[UR20][R10.64], R6 ;  /* 0x000000060a00798e */ /* 0x0009e4000c12e514 */
.L_x_178:
[----:B------:R-:W-:Y:S05]  /*20a0*/  BSYNC.RECONVERGENT B1 ;  /* 0x0000000000017941 */ /* 0x000fea0003800200 */
.L_x_177:
[----:B------:R-:W-:Y:S04]  /*20b0*/  BSSY.RECONVERGENT B1, `(.L_x_179) ;  /* 0x0000009000017945 */ /* 0x000fe80003800200 */
[----:B------:R-:W-:Y:S05]  /*20c0*/  @!P3 BRA `(.L_x_180) ;  /* 0x00000000001cb947 */ /* 0x000fea0003800000 */
[----:B----4-:R-:W4:Y:S01]  /*20d0*/  LDC.64 R6, c[0x0][0x380] ;  /* 0x0000e000ff067b82 */ /* 0x010f220000000a00 */
[----:B------:R-:W-:Y:S01]  /*20e0*/  IMAD R9, R3, 0x100, R4 ;  /* 0x0000010003097824 */ /* 0x000fe200078e0204 */
[----:B01----:R-:W-:Y:S01]  /*20f0*/  MOV R10, R2 ;  /* 0x00000002000a7202 */ /* 0x003fe20000000f00 */
[----:B------:R-:W-:Y:S02]  /*2100*/  IMAD.MOV.U32 R11, RZ, RZ, RZ ;  /* 0x000000ffff0b7224 */ /* 0x000fe400078e00ff */
[----:B------:R-:W-:-:S04]  /*2110*/  VIADD R9, R9, 0x300 ;  /* 0x0000030009097836 */ /* 0x000fc80000000000 */
[----:B----4-:R-:W-:-:S05]  /*2120*/  IMAD.WIDE.U32 R6, R9, 0x8, R6 ;  /* 0x0000000809067825 */ /* 0x010fca00078e0006 */
[----:B------:R0:W-:Y:S02]  /*2130*/  REDG.E.ADD.64.STRONG.GPU desc[UR20][R6.64], R10 ;  /* 0x0000000a0600798e */ /* 0x0001e4000c12e514 */
.L_x_180:
[----:B------:R-:W-:Y:S05]  /*2140*/  BSYNC.RECONVERGENT B1 ;  /* 0x0000000000017941 */ /* 0x000fea0003800200 */
.L_x_179:
[----:B------:R-:W-:-:S07]  /*2150*/  VIADD R3, R3, 0x4 ;  /* 0x0000000403037836 */ /* 0x000fce0000000000 */
.L_x_172:
[----:B------:R-:W-:Y:S01]  /*2160*/  UISETP.NE.AND UP0, UPT, UR25, URZ, UPT ;  /* 0x000000ff1900728c */ /* 0x000fe2000bf05270 */
[----:B------:R-:W-:Y:S08]  /*2170*/  BSSY.RECONVERGENT B1, `(.L_x_171) ;  /* 0x0000029000017945 */ /* 0x000ff00003800200 */
[----:B------:R-:W-:Y:S05]  /*2180*/  BRA.U !UP0, `(.L_x_181) ;  /* 0x00000001089c7547 */ /* 0x000fea000b800000 */
[----:B------:R-:W-:-:S13]  /*2190*/  ISETP.NE.AND P0, PT, R5, RZ, PT ;  /* 0x000000ff0500720c */ /* 0x000fda0003f05270 */
[----:B------:R-:W-:Y:S05]  /*21a0*/  @!P0 BRA `(.L_x_182) ;  /* 0x0000000000648947 */ /* 0x000fea0003800000 */
[----:B0---4-:R-:W-:Y:S01]  /*21b0*/  IMAD R6, R3, 0x400, R0 ;  /* 0x0000040003067824 */ /* 0x011fe200078e0200 */
[----:B------:R-:W-:Y:S04]  /*21c0*/  BSSY.RECONVERGENT B2, `(.L_x_183) ;  /* 0x000000c000027945 */ /* 0x000fe80003800200 */
[----:B------:R-:W0:Y:S04]  /*21d0*/  LDS R2, [R6] ;  /* 0x0000000006027984 */ /* 0x000e280000000800 */
[----:B------:R-:W4:Y:S01]  /*21e0*/  LDS R9, [R6+0x400] ;  /* 0x0004000006097984 */ /* 0x000f220000000800 */
[----:B0-----:R-:W-:-:S02]  /*21f0*/  ISETP.NE.AND P0, PT, R2, RZ, PT ;  /* 0x000000ff0200720c */ /* 0x001fc40003f05270 */
[----:B----4-:R-:W-:-:S11]  /*2200*/  ISETP.NE.AND P1, PT, R9, RZ, PT ;  /* 0x000000ff0900720c */ /* 0x010fd60003f25270 */
[----:B------:R-:W-:Y:S05]  /*2210*/  @!P0 BRA `(.L_x_184) ;  /* 0x0000000000188947 */ /* 0x000fea0003800000 */
[----:B------:R-:W0:Y:S01]  /*2220*/  LDC.64 R6, c[0x0][0x380] ;  /* 0x0000e000ff067b82 */ /* 0x000e220000000a00 */
[----:B-1----:R-:W-:-:S04]  /*2230*/  IMAD R11, R3, 0x100, R4 ;  /* 0x00000100030b7824 */ /* 0x002fc800078e0204 */
[----:B0-----:R-:W-:-:S04]  /*2240*/  IMAD.WIDE.U32 R10, R11, 0x8, R6 ;  /* 0x000000080b0a7825 */ /* 0x001fc800078e0006 */
[----:B------:R-:W-:Y:S02]  /*2250*/  IMAD.MOV.U32 R6, RZ, RZ, R2 ;  /* 0x000000ffff067224 */ /* 0x000fe400078e0002 */
[----:B------:R-:W-:-:S05]  /*2260*/  IMAD.MOV.U32 R7, RZ, RZ, RZ ;  /* 0x000000ffff077224 */ /* 0x000fca00078e00ff */
[----:B------:R0:W-:Y:S02]  /*2270*/  REDG.E.ADD.64.STRONG.GPU desc[UR20][R10.64], R6 ;  /* 0x000000060a00798e */ /* 0x0001e4000c12e514 */
.L_x_184:
[----:B------:R-:W-:Y:S05]  /*2280*/  BSYNC.RECONVERGENT B2 ;  /* 0x0000000000027941 */ /* 0x000fea0003800200 */
.L_x_183:
[----:B------:R-:W-:Y:S04]  /*2290*/  BSSY.RECONVERGENT B2, `(.L_x_185) ;  /* 0x0000009000027945 */ /* 0x000fe80003800200 */
[----:B------:R-:W-:Y:S05]  /*22a0*/  @!P1 BRA `(.L_x_186) ;  /* 0x00000000001c9947 */ /* 0x000fea0003800000 */
[----:B0-----:R-:W0:Y:S01]  /*22b0*/  LDC.64 R6, c[0x0][0x380] ;  /* 0x0000e000ff067b82 */ /* 0x001e220000000a00 */
[----:B------:R-:W-:-:S05]  /*22c0*/  LEA R2, R3, R4, 0x8 ;  /* 0x0000000403027211 */ /* 0x000fca00078e40ff */
[----:B-1----:R-:W-:-:S04]  /*22d0*/  VIADD R11, R2, 0x100 ;  /* 0x00000100020b7836 */ /* 0x002fc80000000000 */
[----:B0-----:R-:W-:-:S04]  /*22e0*/  IMAD.WIDE.U32 R10, R11, 0x8, R6 ;  /* 0x000000080b0a7825 */ /* 0x001fc800078e0006 */
[----:B------:R-:W-:Y:S02]  /*22f0*/  IMAD.MOV.U32 R6, RZ, RZ, R9 ;  /* 0x000000ffff067224 */ /* 0x000fe400078e0009 */
[----:B------:R-:W-:-:S05]  /*2300*/  IMAD.MOV.U32 R7, RZ, RZ, RZ ;  /* 0x000000ffff077224 */ /* 0x000fca00078e00ff */
[----:B------:R4:W-:Y:S02]  /*2310*/  REDG.E.ADD.64.STRONG.GPU desc[UR20][R10.64], R6 ;  /* 0x000000060a00798e */ /* 0x0009e4000c12e514 */
.L_x_186:
[----:B------:R-:W-:Y:S05]  /*2320*/  BSYNC.RECONVERGENT B2 ;  /* 0x0000000000027941 */ /* 0x000fea0003800200 */
.L_x_185:
[----:B------:R-:W-:-:S07]  /*2330*/  VIADD R3, R3, 0x2 ;  /* 0x0000000203037836 */ /* 0x000fce0000000000 */
.L_x_182:
[----:B------:R-:W-:-:S09]  /*2340*/  UISETP.NE.AND UP0, UPT, UR9, URZ, UPT ;  /* 0x000000ff0900728c */ /* 0x000fd2000bf05270 */
[----:B------:R-:W-:Y:S05]  /*2350*/  BRA.U !UP0, `(.L_x_181) ;  /* 0x0000000108287547 */ /* 0x000fea000b800000 */
[----:B------:R-:W-:-:S05]  /*2360*/  IMAD R2, R3, 0x400, R0 ;  /* 0x0000040003027824 */ /* 0x000fca00078e0200 */
[----:B------:R-:W5:Y:S02]  /*2370*/  LDS R9, [R2] ;  /* 0x0000000002097984 */ /* 0x000f640000000800 */
[----:B-----5:R-:W-:-:S13]  /*2380*/  ISETP.NE.AND P0, PT, R9, RZ, PT ;  /* 0x000000ff0900720c */ /* 0x020fda0003f05270 */
[----:B------:R-:W-:Y:S05]  /*2390*/  @!P0 BRA `(.L_x_181) ;  /* 0x0000000000188947 */ /* 0x000fea0003800000 */
[----:B0---4-:R-:W0:Y:S01]  /*23a0*/  LDC.64 R6, c[0x0][0x380] ;  /* 0x0000e000ff067b82 */ /* 0x011e220000000a00 */
[----:B------:R-:W-:-:S04]  /*23b0*/  IMAD R3, R3, 0x100, R4 ;  /* 0x0000010003037824 */ /* 0x000fc800078e0204 */
[----:B0-----:R-:W-:Y:S01]  /*23c0*/  IMAD.WIDE.U32 R2, R3, 0x8, R6 ;  /* 0x0000000803027825 */ /* 0x001fe200078e0006 */
[----:B------:R-:W-:-:S03]  /*23d0*/  MOV R6, R9 ;  /* 0x0000000900067202 */ /* 0x000fc60000000f00 */
[----:B------:R-:W-:-:S05]  /*23e0*/  IMAD.MOV.U32 R7, RZ, RZ, RZ ;  /* 0x000000ffff077224 */ /* 0x000fca00078e00ff */
[----:B------:R0:W-:Y:S02]  /*23f0*/  REDG.E.ADD.64.STRONG.GPU desc[UR20][R2.64], R6 ;  /* 0x000000060200798e */ /* 0x0001e4000c12e514 */
.L_x_181:
[----:B------:R-:W-:Y:S05]  /*2400*/  BSYNC.RECONVERGENT B1 ;  /* 0x0000000000017941 */ /* 0x000fea0003800200 */
.L_x_171:
[----:B------:R-:W-:-:S13]  /*2410*/  ISETP.GT.U32.AND P0, PT, R4, 0x7f, PT ;  /* 0x0000007f0400780c */ /* 0x000fda0003f04070 */
[----:B------:R-:W-:Y:S05]  /*2420*/  @P0 BRA `(.L_x_152) ;  /* 0x0000000800900947 */ /* 0x000fea0003800000 */
[----:B------:R-:W-:Y:S01]  /*2430*/  UISETP.GE.U32.AND UP0, UPT, UR22, 0x7, UPT ;  /* 0x000000071600788c */ /* 0x000fe2000bf06070 */
[----:B0-----:R-:W-:-:S08]  /*2440*/  IMAD.MOV.U32 R3, RZ, RZ, RZ ;  /* 0x000000ffff037224 */ /* 0x001fd000078e00ff */
[----:B------:R-:W-:Y:S05]  /*2450*/  BRA.U !UP0, `(.L_x_187) ;  /* 0x0000000508147547 */ /* 0x000fea000b800000 */
[----:B------:R-:W0:Y:S01]  /*2460*/  LDC.64 R2, c[0x0][0x380] ;  /* 0x0000e000ff027b82 */ /* 0x000e220000000a00 */
[----:B------:R-:W-:-:S07]  /*2470*/  IMAD.MOV.U32 R9, RZ, RZ, RZ ;  /* 0x000000ffff097224 */ /* 0x000fce00078e00ff */
.L_x_204:
[C---:B01--4-:R-:W-:Y:S01]  /*2480*/  IMAD R11, R9.reuse, 0x400, R0 ;  /* 0x00000400090b7824 */ /* 0x053fe200078e0200 */
[----:B------:R-:W-:Y:S01]  /*2490*/  BSSY.RECONVERGENT B1, `(.L_x_188) ;  /* 0x0000011000017945 */ /* 0x000fe20003800200 */
[C---:B--23--:R-:W-:Y:S02]  /*24a0*/  IMAD R7, R9.reuse, 0x100, R4 ;  /* 0x0000010009077824 */ /* 0x04cfe400078e0204 */
[----:B------:R-:W-:Y:S01]  /*24b0*/  VIADD R9, R9, 0x8 ;  /* 0x0000000809097836 */ /* 0x000fe20000000000 */
[----:B---3--:R-:W1:Y:S01]  /*24c0*/  LDS R14, [R11+0x200] ;  /* 0x000200000b0e7984 */ /* 0x008e620000000800 */
[----:B0-----:R-:W-:-:S03]  /*24d0*/  IMAD.WIDE.U32 R6, R7, 0x8, R2 ;  /* 0x0000000807067825 */ /* 0x001fc600078e0002 */
[----:B------:R-:W0:Y:S04]  /*24e0*/  LDS R13, [R11+0x600] ;  /* 0x000600000b0d7984 */ /* 0x000e280000000800 */
[----:B--2---:R2:W3:Y:S04]  /*24f0*/  LDS R17, [R11+0xa00] ;  /* 0x000a00000b117984 */ /* 0x0044e80000000800 */
[----:B------:R2:W4:Y:S04]  /*2500*/  LDS R18, [R11+0xe00] ;  /* 0x000e00000b127984 */ /* 0x0005280000000800 */
[----:B------:R2:W2:Y:S04]  /*2510*/  LDS R19, [R11+0x1200] ;  /* 0x001200000b137984 */ /* 0x0004a80000000800 */
[----:B------:R0:W2:Y:S04]  /*2520*/  LDS R16, [R11+0x1600] ;  /* 0x001600000b107984 */ /* 0x0000a80000000800 */
[----:B------:R0:W2:Y:S04]  /*2530*/  LDS R12, [R11+0x1a00] ;  /* 0x001a00000b0c7984 */ /* 0x0000a80000000800 */
[----:B------:R0:W2:Y:S01]  /*2540*/  LDS R10, [R11+0x1e00] ;  /* 0x001e00000b0a7984 */ /* 0x0000a20000000800 */
[----:B-1----:R-:W-:-:S02]  /*2550*/  ISETP.NE.AND P0, PT, R14, RZ, PT ;  /* 0x000000ff0e00720c */ /* 0x002fc40003f05270 */
[----:B0-----:R-:W-:-:S11]  /*2560*/  ISETP.NE.AND P1, PT, R13, RZ, PT ;  /* 0x000000ff0d00720c */ /* 0x001fd60003f25270 */
[----:B---34-:R-:W-:Y:S05]  /*2570*/  @!P0 BRA `(.L_x_189) ;  /* 0x0000000000088947 */ /* 0x018fea0003800000 */
[----:B------:R-:W-:-:S05]  /*2580*/  HFMA2 R15, -RZ, RZ, 0, 0 ;  /* 0x00000000ff0f7431 */ /* 0x000fca00000001ff */
[----:B------:R0:W-:Y:S02]  /*2590*/  REDG.E.ADD.64.STRONG.GPU desc[UR20][R6.64+0x400], R14 ;  /* 0x0004000e0600798e */ /* 0x0001e4000c12e514 */
.L_x_189:
[----:B------:R-:W-:Y:S05]  /*25a0*/  BSYNC.RECONVERGENT B1 ;  /* 0x0000000000017941 */ /* 0x000fea0003800200 */
.L_x_188:
[----:B------:R-:W-:Y:S04]  /*25b0*/  BSSY.RECONVERGENT B1, `(.L_x_190) ;  /* 0x0000005000017945 */ /* 0x000fe80003800200 */
[----:B------:R-:W-:Y:S05]  /*25c0*/  @!P1 BRA `(.L_x_191) ;  /* 0x00000000000c9947 */ /* 0x000fea0003800000 */
[----:B0-----:R-:W-:Y:S02]  /*25d0*/  IMAD.MOV.U32 R14, RZ, RZ, R13 ;  /* 0x000000ffff0e7224 */ /* 0x001fe400078e000d */
[----:B------:R-:W-:-:S05]  /*25e0*/  IMAD.MOV.U32 R15, RZ, RZ, RZ ;  /* 0x000000ffff0f7224 */ /* 0x000fca00078e00ff */
[----:B------:R1:W-:Y:S02]  /*25f0*/  REDG.E.ADD.64.STRONG.GPU desc[UR20][R6.64+0xc00], R14 ;  /* 0x000c000e0600798e */ /* 0x0003e4000c12e514 */
.L_x_191:
[----:B------:R-:W-:Y:S05]  /*2600*/  BSYNC.RECONVERGENT B1 ;  /* 0x0000000000017941 */ /* 0x000fea0003800200 */
.L_x_190:
[----:B------:R-:W-:Y:S01]  /*2610*/  ISETP.NE.AND P6, PT, R17, RZ, PT ;  /* 0x000000ff1100720c */ /* 0x000fe20003fc5270 */
[----:B------:R-:W-:Y:S01]  /*2620*/  BSSY.RECONVERGENT B1, `(.L_x_192) ;  /* 0x000000b000017945 */ /* 0x000fe20003800200 */
[----:B------:R-:W-:Y:S02]  /*2630*/  ISETP.NE.AND P0, PT, R9, UR27, PT ;  /* 0x0000001b09007c0c */ /* 0x000fe4000bf05270 */
[----:B------:R-:W-:Y:S02]  /*2640*/  ISETP.NE.AND P1, PT, R18, RZ, PT ;  /* 0x000000ff1200720c */ /* 0x000fe40003f25270 */
[----:B--2---:R-:W-:Y:S02]  /*2650*/  ISETP.NE.AND P2, PT, R19, RZ, PT ;  /* 0x000000ff1300720c */ /* 0x004fe40003f45270 */
[----:B------:R-:W-:Y:S02]  /*2660*/  ISETP.NE.AND P3, PT, R16, RZ, PT ;  /* 0x000000ff1000720c */ /* 0x000fe40003f65270 */
[----:B------:R-:W-:-:S02]  /*2670*/  ISETP.NE.AND P4, PT, R12, RZ, PT ;  /* 0x000000ff0c00720c */ /* 0x000fc40003f85270 */
[----:B------:R-:W-:Y:S01]  /*2680*/  ISETP.NE.AND P5, PT, R10, RZ, PT ;  /* 0x000000ff0a00720c */ /* 0x000fe20003fa5270 */
[----:B------:R-:W-:-:S12]  /*2690*/  @!P6 BRA `(.L_x_193) ;  /* 0x00000000000ce947 */ /* 0x000fd80003800000 */
[----:B01----:R-:W-:Y:S02]  /*26a0*/  IMAD.MOV.U32 R14, RZ, RZ, R17 ;  /* 0x000000ffff0e7224 */ /* 0x003fe400078e0011 */
[----:B------:R-:W-:-:S05]  /*26b0*/  IMAD.MOV.U32 R15, RZ, RZ, RZ ;  /* 0x000000ffff0f7224 */ /* 0x000fca00078e00ff */
[----:B------:R2:W-:Y:S02]  /*26c0*/  REDG.E.ADD.64.STRONG.GPU desc[UR20][R6.64+0x1400], R14 ;  /* 0x0014000e0600798e */ /* 0x0005e4000c12e514 */
.L_x_193:
[----:B------:R-:W-:Y:S05]  /*26d0*/  BSYNC.RECONVERGENT B1 ;  /* 0x0000000000017941 */ /* 0x000fea0003800200 */
.L_x_192:
[----:B------:R-:W-:Y:S04]  /*26e0*/  BSSY.RECONVERGENT B1, `(.L_x_194) ;  /* 0x0000005000017945 */ /* 0x000fe80003800200 */
[----:B------:R-:W-:Y:S05]  /*26f0*/  @!P1 BRA `(.L_x_195) ;  /* 0x00000000000c9947 */ /* 0x000fea0003800000 */
[----:B012---:R-:W-:Y:S02]  /*2700*/  IMAD.MOV.U32 R14, RZ, RZ, R18 ;  /* 0x000000ffff0e7224 */ /* 0x007fe400078e0012 */
[----:B------:R-:W-:-:S05]  /*2710*/  IMAD.MOV.U32 R15, RZ, RZ, RZ ;  /* 0x000000ffff0f7224 */ /* 0x000fca00078e00ff */
[----:B------:R3:W-:Y:S02]  /*2720*/  REDG.E.ADD.64.STRONG.GPU desc[UR20][R6.64+0x1c00], R14 ;  /* 0x001c000e0600798e */ /* 0x0007e4000c12e514 */
.L_x_195:
[----:B------:R-:W-:Y:S05]  /*2730*/  BSYNC.RECONVERGENT B1 ;  /* 0x0000000000017941 */ /* 0x000fea0003800200 */
.L_x_194:
[----:B------:R-:W-:Y:S04]  /*2740*/  BSSY.RECONVERGENT B1, `(.L_x_196) ;  /* 0x0000005000017945 */ /* 0x000fe80003800200 */
[----:B------:R-:W-:Y:S05]  /*2750*/  @!P2 BRA `(.L_x_197) ;  /* 0x00000000000ca947 */ /* 0x000fea0003800000 */
[----:B0123--:R-:W-:Y:S01]  /*2760*/  MOV R14, R19 ;  /* 0x00000013000e7202 */ /* 0x00ffe20000000f00 */
[----:B------:R-:W-:-:S05]  /*2770*/  IMAD.MOV.U32 R15, RZ, RZ, RZ ;  /* 0x000000ffff0f7224 */ /* 0x000fca00078e00ff */
[----:B------:R4:W-:Y:S02]  /*2780*/  REDG.E.ADD.64.STRONG.GPU desc[UR20][R6.64+0x2400], R14 ;  /* 0x0024000e0600798e */ /* 0x0009e4000c12e514 */
.L_x_197:
[----:B------:R-:W-:Y:S05]  /*2790*/  BSYNC.RECONVERGENT B1 ;  /* 0x0000000000017941 */ /* 0x000fea0003800200 */
.L_x_196:
[----:B------:R-:W-:Y:S04]  /*27a0*/  BSSY.RECONVERGENT B1, `(.L_x_198) ;  /* 0x0000004000017945 */ /* 0x000fe80003800200 */
[----:B------:R-:W-:Y:S05]  /*27b0*/  @!P3 BRA `(.L_x_199) ;  /* 0x000000000008b947 */ /* 0x000fea0003800000 */
[----:B------:R-:W-:-:S05]  /*27c0*/  IMAD.MOV.U32 R17, RZ, RZ, RZ ;  /* 0x000000ffff117224 */ /* 0x000fca00078e00ff */
[----:B------:R0:W-:Y:S02]  /*27d0*/  REDG.E.ADD.64.STRONG.GPU desc[UR20][R6.64+0x2c00], R16 ;  /* 0x002c00100600798e */ /* 0x0001e4000c12e514 */
.L_x_199:
[----:B------:R-:W-:Y:S05]  /*27e0*/  BSYNC.RECONVERGENT B1 ;  /* 0x0000000000017941 */ /* 0x000fea0003800200 */
.L_x_198:
[----:B------:R-:W-:Y:S04]  /*27f0*/  BSSY.RECONVERGENT B1, `(.L_x_200) ;  /* 0x0000004000017945 */ /* 0x000fe80003800200 */
[----:B------:R-:W-:Y:S05]  /*2800*/  @!P4 BRA `(.L_x_201) ;  /* 0x000000000008c947 */ /* 0x000fea0003800000 */
[----:B------:R-:W-:-:S05]  /*2810*/  IMAD.MOV.U32 R13, RZ, RZ, RZ ;  /* 0x000000ffff0d7224 */ /* 0x000fca00078e00ff */
[----:B------:R0:W-:Y:S02]  /*2820*/  REDG.E.ADD.64.STRONG.GPU desc[UR20][R6.64+0x3400], R12 ;  /* 0x0034000c0600798e */ /* 0x0001e4000c12e514 */
.L_x_201:
[----:B------:R-:W-:Y:S05]  /*2830*/  BSYNC.RECONVERGENT B1 ;  /* 0x0000000000017941 */ /* 0x000fea0003800200 */
.L_x_200:
[----:B------:R-:W-:Y:S04]  /*2840*/  BSSY.RECONVERGENT B1, `(.L_x_202) ;  /* 0x0000004000017945 */ /* 0x000fe80003800200 */
[----:B------:R-:W-:Y:S05]  /*2850*/  @!P5 BRA `(.L_x_203) ;  /* 0x000000000008d947 */ /* 0x000fea0003800000 */
[----:B------:R-:W-:-:S05]  /*2860*/  IMAD.MOV.U32 R11, RZ, RZ, RZ ;  /* 0x000000ffff0b7224 */ /* 0x000fca00078e00ff */
[----:B------:R0:W-:Y:S02]  /*2870*/  REDG.E.ADD.64.STRONG.GPU desc[UR20][R6.64+0x3c00], R10 ;  /* 0x003c000a0600798e */ /* 0x0001e4000c12e514 */
.L_x_203:
[----:B------:R-:W-:Y:S05]  /*2880*/  BSYNC.RECONVERGENT B1 ;  /* 0x0000000000017941 */ /* 0x000fea0003800200 */
.L_x_202:
[----:B------:R-:W-:Y:S05]  /*2890*/  @P0 BRA `(.L_x_204) ;  /* 0xfffffff800f80947 */ /* 0x000fea000383ffff */
[----:B------:R-:W-:-:S07]  /*28a0*/  IMAD.U32 R3, RZ, RZ, UR27 ;  /* 0x0000001bff037e24 */ /* 0x000fce000f8e00ff */
.L_x_187:
[----:B------:R-:W-:-:S09]  /*28b0*/  UISETP.NE.AND UP0, UPT, UR24, URZ, UPT ;  /* 0x000000ff1800728c */ /* 0x000fd2000bf05270 */
[----:B------:R-:W-:Y:S05]  /*28c0*/  BRA.U !UP0, `(.L_x_152) ;  /* 0x0000000508687547 */ /* 0x000fea000b800000 */
[----:B------:R-:W-:-:S13]  /*28d0*/  ISETP.GE.U32.AND P0, PT, R8, 0x3, PT ;  /* 0x000000030800780c */ /* 0x000fda0003f06070 */
[----:B------:R-:W-:Y:S05]  /*28e0*/  @!P0 BRA `(.L_x_205) ;  /* 0x0000000000bc8947 */ /* 0x000fea0003800000 */
[----:B01234-:R-:W-:Y:S01]  /*28f0*/  IMAD R7, R3, 0x400, R0 ;  /* 0x0000040003077824 */ /* 0x01ffe200078e0200 */
[----:B------:R-:W-:Y:S04]  /*2900*/  BSSY.RECONVERGENT B1, `(.L_x_206) ;  /* 0x000000f000017945 */ /* 0x000fe80003800200 */
[----:B------:R-:W0:Y:S04]  /*2910*/  LDS R10, [R7+0x200] ;  /* 0x00020000070a7984 */ /* 0x000e280000000800 */
[----:B------:R-:W1:Y:S04]  /*2920*/  LDS R12, [R7+0x600] ;  /* 0x00060000070c7984 */ /* 0x000e680000000800 */
[----:B------:R-:W2:Y:S04]  /*2930*/  LDS R6, [R7+0xa00] ;  /* 0x000a000007067984 */ /* 0x000ea80000000800 */
[----:B------:R-:W3:Y:S01]  /*2940*/  LDS R2, [R7+0xe00] ;  /* 0x000e000007027984 */ /* 0x000ee20000000800 */
[----:B0-----:R-:W-:-:S02]  /*2950*/  ISETP.NE.AND P0, PT, R10, RZ, PT ;  /* 0x000000ff0a00720c */ /* 0x001fc40003f05270 */
[----:B-1----:R-:W-:Y:S02]  /*2960*/  ISETP.NE.AND P1, PT, R12, RZ, PT ;  /* 0x000000ff0c00720c */ /* 0x002fe40003f25270 */
[----:B--2---:R-:W-:Y:S02]  /*2970*/  ISETP.NE.AND P2, PT, R6, RZ, PT ;  /* 0x000000ff0600720c */ /* 0x004fe40003f45270 */
[----:B---3--:R-:W-:-:S07]  /*2980*/  ISETP.NE.AND P3, PT, R2, RZ, PT ;  /* 0x000000ff0200720c */ /* 0x008fce0003f65270 */
[----:B------:R-:W-:Y:S06]  /*2990*/  @!P0 BRA `(.L_x_207) ;  /* 0x0000000000148947 */ /* 0x000fec0003800000 */
[----:B------:R-:W0:Y:S01]  /*29a0*/  LDC.64 R8, c[0x0][0x380] ;  /* 0x0000e000ff087b82 */ /* 0x000e220000000a00 */
[----:B------:R-:W-:Y:S01]  /*29b0*/  LEA R7, R3, R4, 0x8 ;  /* 0x0000000403077211 */ /* 0x000fe200078e40ff */
[----:B------:R-:W-:-:S04]  /*29c0*/  IMAD.MOV.U32 R11, RZ, RZ, RZ ;  /* 0x000000ffff0b7224 */ /* 0x000fc800078e00ff */
[----:B0-----:R-:W-:-:S05]  /*29d0*/  IMAD.WIDE.U32 R8, R7, 0x8, R8 ;  /* 0x0000000807087825 */ /* 0x001fca00078e0008 */
[----:B------:R0:W-:Y:S02]  /*29e0*/  REDG.E.ADD.64.STRONG.GPU desc[UR20][R8.64+0x400], R10 ;  /* 0x0004000a0800798e */ /* 0x0001e4000c12e514 */
.L_x_207:
[----:B------:R-:W-:Y:S05]  /*29f0*/  BSYNC.RECONVERGENT B1 ;  /* 0x0000000000017941 */ /* 0x000fea0003800200 */
.L_x_206:
[----:B------:R-:W-:Y:S04]  /*2a00*/  BSSY.RECONVERGENT B1, `(.L_x_208) ;  /* 0x0000009000017945 */ /* 0x000fe80003800200 */
[----:B------:R-:W-:Y:S05]  /*2a10*/  @!P1 BRA `(.L_x_209) ;  /* 0x00000000001c9947 */ /* 0x000fea0003800000 */
[----:B0-----:R-:W0:Y:S01]  /*2a20*/  LDC.64 R8, c[0x0][0x380] ;  /* 0x0000e000ff087b82 */ /* 0x001e220000000a00 */
[----:B------:R-:W-:Y:S02]  /*2a30*/  IMAD R7, R3, 0x100, R4 ;  /* 0x0000010003077824 */ /* 0x000fe400078e0204 */
[----:B------:R-:W-:Y:S02]  /*2a40*/  IMAD.MOV.U32 R10, RZ, RZ, R12 ;  /* 0x000000ffff0a7224 */ /* 0x000fe400078e000c */
[----:B------:R-:W-:Y:S02]  /*2a50*/  VIADD R7, R7, 0x100 ;  /* 0x0000010007077836 */ /* 0x000fe40000000000 */
[----:B------:R-:W-:Y:S02]  /*2a60*/  IMAD.MOV.U32 R11, RZ, RZ, RZ ;  /* 0x000000ffff0b7224 */ /* 0x000fe400078e00ff */
[----:B0-----:R-:W-:-:S05]  /*2a70*/  IMAD.WIDE.U32 R8, R7, 0x8, R8 ;  /* 0x0000000807087825 */ /* 0x001fca00078e0008 */
[----:B------:R1:W-:Y:S02]  /*2a80*/  REDG.E.ADD.64.STRONG.GPU desc[UR20][R8.64+0x400], R10 ;  /* 0x0004000a0800798e */ /* 0x0003e4000c12e514 */
.L_x_209:
[----:B------:R-:W-:Y:S05]  /*2a90*/  BSYNC.RECONVERGENT B1 ;  /* 0x0000000000017941 */ /* 0x000fea0003800200 */
.L_x_208:
[----:B------:R-:W-:Y:S04]  /*2aa0*/  BSSY.RECONVERGENT B1, `(.L_x_210) ;  /* 0x0000008000017945 */ /* 0x000fe80003800200 */
[----:B------:R-:W-:Y:S05]  /*2ab0*/  @!P2 BRA `(.L_x_211) ;  /* 0x000000000018a947 */ /* 0x000fea0003800000 */
[----:B01----:R-:W0:Y:S01]  /*2ac0*/  LDC.64 R8, c[0x0][0x380] ;  /* 0x0000e000ff087b82 */ /* 0x003e220000000a00 */
[----:B------:R-:W-:-:S05]  /*2ad0*/  IMAD R7, R3, 0x100, R4 ;  /* 0x0000010003077824 */ /* 0x000fca00078e0204 */
[----:B------:R-:W-:-:S05]  /*2ae0*/  IADD3 R7, PT, PT, R7, 0x200, RZ ;  /* 0x0000020007077810 */ /* 0x000fca0007ffe0ff */
[----:B0-----:R-:W-:-:S04]  /*2af0*/  IMAD.WIDE.U32 R8, R7, 0x8, R8 ;  /* 0x0000000807087825 */ /* 0x001fc800078e0008 */
[----:B------:R-:W-:-:S05]  /*2b00*/  IMAD.MOV.U32 R7, RZ, RZ, RZ ;  /* 0x000000ffff077224 */ /* 0x000fca00078e00ff */
[----:B------:R2:W-:Y:S02]  /*2b10*/  REDG.E.ADD.64.STRONG.GPU desc[UR20][R8.64+0x400], R6 ;  /* 0x000400060800798e */ /* 0x0005e4000c12e514 */
.L_x_211:
[----:B------:R-:W-:Y:S05]  /*2b20*/  BSYNC.RECONVERGENT B1 ;  /* 0x0000000000017941 */ /* 0x000fea0003800200 */
.L_x_210:
[----:B------:R-:W-:Y:S04]  /*2b30*/  BSSY.RECONVERGENT B1, `(.L_x_212) ;  /* 0x0000009000017945 */ /* 0x000fe80003800200 */
[----:B------:R-:W-:Y:S05]  /*2b40*/  @!P3 BRA `(.L_x_213) ;  /* 0x00000000001cb947 */ /* 0x000fea0003800000 */
[----:B--2---:R-:W2:Y:S01]  /*2b50*/  LDC.64 R6, c[0x0][0x380] ;  /* 0x0000e000ff067b82 */ /* 0x004ea20000000a00 */
[----:B01----:R-:W-:Y:S02]  /*2b60*/  IMAD R9, R3, 0x100, R4 ;  /* 0x0000010003097824 */ /* 0x003fe400078e0204 */
[----:B------:R-:W-:Y:S02]  /*2b70*/  IMAD.MOV.U32 R8, RZ, RZ, R2 ;  /* 0x000000ffff087224 */ /* 0x000fe400078e0002 */
[----:B------:R-:W-:-:S04]  /*2b80*/  VIADD R9, R9, 0x300 ;  /* 0x0000030009097836 */ /* 0x000fc80000000000 */
[----:B--2---:R-:W-:-:S04]  /*2b90*/  IMAD.WIDE.U32 R6, R9, 0x8, R6 ;  /* 0x0000000809067825 */ /* 0x004fc800078e0006 */
[----:B------:R-:W-:-:S05]  /*2ba0*/  IMAD.MOV.U32 R9, RZ, RZ, RZ ;  /* 0x000000ffff097224 */ /* 0x000fca00078e00ff */
[----:B------:R3:W-:Y:S02]  /*2bb0*/  REDG.E.ADD.64.STRONG.GPU desc[UR20][R6.64+0x400], R8 ;  /* 0x000400080600798e */ /* 0x0007e4000c12e514 */
.L_x_213:
[----:B------:R-:W-:Y:S05]  /*2bc0*/  BSYNC.RECONVERGENT B1 ;  /* 0x0000000000017941 */ /* 0x000fea0003800200 */
.L_x_212:
[----:B------:R-:W-:-:S07]  /*2bd0*/  VIADD R3, R3, 0x4 ;  /* 0x0000000403037836 */ /* 0x000fce0000000000 */
.L_x_205:
[----:B------:R-:W-:-:S09]  /*2be0*/  UISETP.NE.AND UP0, UPT, UR25, URZ, UPT ;  /* 0x000000ff1900728c */ /* 0x000fd2000bf05270 */
[----:B------:R-:W-:Y:S05]  /*2bf0*/  BRA.U !UP0, `(.L_x_152) ;  /* 0x00000001089c7547 */ /* 0x000fea000b800000 */
[----:B------:R-:W-:-:S13]  /*2c00*/  ISETP.NE.AND P0, PT, R5, RZ, PT ;  /* 0x000000ff0500720c */ /* 0x000fda0003f05270 */
[----:B------:R-:W-:Y:S05]  /*2c10*/  @!P0 BRA `(.L_x_214) ;  /* 0x0000000000648947 */ /* 0x000fea0003800000 */
[----:B01234-:R-:W-:Y:S01]  /*2c20*/  LEA R6, R3, R0, 0xa ;  /* 0x0000000003067211 */ /* 0x01ffe200078e50ff */
[----:B------:R-:W-:Y:S04]  /*2c30*/  BSSY.RECONVERGENT B1, `(.L_x_215) ;  /* 0x000000c000017945 */ /* 0x000fe80003800200 */
[----:B------:R-:W0:Y:S04]  /*2c40*/  LDS R2, [R6+0x200] ;  /* 0x0002000006027984 */ /* 0x000e280000000800 */
[----:B------:R-:W1:Y:S01]  /*2c50*/  LDS R5, [R6+0x600] ;  /* 0x0006000006057984 */ /* 0x000e620000000800 */
[----:B0-----:R-:W-:-:S02]  /*2c60*/  ISETP.NE.AND P0, PT, R2, RZ, PT ;  /* 0x000000ff0200720c */ /* 0x001fc40003f05270 */
[----:B-1----:R-:W-:-:S11]  /*2c70*/  ISETP.NE.AND P1, PT, R5, RZ, PT ;  /* 0x000000ff0500720c */ /* 0x002fd60003f25270 */
[----:B------:R-:W-:Y:S05]  /*2c80*/  @!P0 BRA `(.L_x_216) ;  /* 0x0000000000188947 */ /* 0x000fea0003800000 */
[----:B------:R-:W0:Y:S01]  /*2c90*/  LDC.64 R6, c[0x0][0x380] ;  /* 0x0000e000ff067b82 */ /* 0x000e220000000a00 */
[----:B------:R-:W-:-:S04]  /*2ca0*/  IMAD R9, R3, 0x100, R4 ;  /* 0x0000010003097824 */ /* 0x000fc800078e0204 */
[----:B0-----:R-:W-:-:S04]  /*2cb0*/  IMAD.WIDE.U32 R8, R9, 0x8, R6 ;  /* 0x0000000809087825 */ /* 0x001fc800078e0006 */
[----:B------:R-:W-:Y:S02]  /*2cc0*/  IMAD.MOV.U32 R6, RZ, RZ, R2 ;  /* 0x000000ffff067224 */ /* 0x000fe400078e0002 */
[----:B------:R-:W-:-:S05]  /*2cd0*/  IMAD.MOV.U32 R7, RZ, RZ, RZ ;  /* 0x000000ffff077224 */ /* 0x000fca00078e00ff */
[----:B------:R0:W-:Y:S02]  /*2ce0*/  REDG.E.ADD.64.STRONG.GPU desc[UR20][R8.64+0x400], R6 ;  /* 0x000400060800798e */ /* 0x0001e4000c12e514 */
.L_x_216:
[----:B------:R-:W-:Y:S05]  /*2cf0*/  BSYNC.RECONVERGENT B1 ;  /* 0x0000000000017941 */ /* 0x000fea0003800200 */
.L_x_215:
[----:B------:R-:W-:Y:S04]  /*2d00*/  BSSY.RECONVERGENT B1, `(.L_x_217) ;  /* 0x0000009000017945 */ /* 0x000fe80003800200 */
[----:B------:R-:W-:Y:S05]  /*2d10*/  @!P1 BRA `(.L_x_218) ;  /* 0x00000000001c9947 */ /* 0x000fea0003800000 */
[----:B0-----:R-:W0:Y:S01]  /*2d20*/  LDC.64 R6, c[0x0][0x380] ;  /* 0x0000e000ff067b82 */ /* 0x001e220000000a00 */
[----:B------:R-:W-:-:S04]  /*2d30*/  IMAD R2, R3, 0x100, R4 ;  /* 0x0000010003027824 */ /* 0x000fc800078e0204 */
[----:B------:R-:W-:-:S04]  /*2d40*/  VIADD R9, R2, 0x100 ;  /* 0x0000010002097836 */ /* 0x000fc80000000000 */
[----:B0-----:R-:W-:-:S04]  /*2d50*/  IMAD.WIDE.U32 R8, R9, 0x8, R6 ;  /* 0x0000000809087825 */ /* 0x001fc800078e0006 */
[----:B------:R-:W-:Y:S02]  /*2d60*/  HFMA2 R7, -RZ, RZ, 0, 0 ;  /* 0x00000000ff077431 */ /* 0x000fe400000001ff */
[----:B------:R-:W-:-:S05]  /*2d70*/  IMAD.MOV.U32 R6, RZ, RZ, R5 ;  /* 0x000000ffff067224 */ /* 0x000fca00078e0005 */
[----:B------:R1:W-:Y:S02]  /*2d80*/  REDG.E.ADD.64.STRONG.GPU desc[UR20][R8.64+0x400], R6 ;  /* 0x000400060800798e */ /* 0x0003e4000c12e514 */
.L_x_218:
[----:B------:R-:W-:Y:S05]  /*2d90*/  BSYNC.RECONVERGENT B1 ;  /* 0x0000000000017941 */ /* 0x000fea0003800200 */
.L_x_217:
[----:B------:R-:W-:-:S07]  /*2da0*/  VIADD R3, R3, 0x2 ;  /* 0x0000000203037836 */ /* 0x000fce0000000000 */
.L_x_214:
[----:B------:R-:W-:-:S09]  /*2db0*/  UISETP.NE.AND UP0, UPT, UR9, URZ, UPT ;  /* 0x000000ff0900728c */ /* 0x000fd2000bf05270 */
[----:B------:R-:W-:Y:S05]  /*2dc0*/  BRA.U !UP0, `(.L_x_152) ;  /* 0x0000000108287547 */ /* 0x000fea000b800000 */
[----:B------:R-:W-:-:S05]  /*2dd0*/  IMAD R2, R3, 0x400, R0 ;  /* 0x0000040003027824 */ /* 0x000fca00078e0200 */
[----:B------:R-:W5:Y:S02]  /*2de0*/  LDS R5, [R2+0x200] ;  /* 0x0002000002057984 */ /* 0x000f640000000800 */
[----:B-----5:R-:W-:-:S13]  /*2df0*/  ISETP.NE.AND P0, PT, R5, RZ, PT ;  /* 0x000000ff0500720c */ /* 0x020fda0003f05270 */
[----:B------:R-:W-:Y:S05]  /*2e00*/  @!P0 BRA `(.L_x_152) ;  /* 0x0000000000188947 */ /* 0x000fea0003800000 */
[----:B01234-:R-:W0:Y:S01]  /*2e10*/  LDC.64 R6, c[0x0][0x380] ;  /* 0x0000e000ff067b82 */ /* 0x01fe220000000a00 */
[----:B------:R-:W-:-:S04]  /*2e20*/  IMAD R3, R3, 0x100, R4 ;  /* 0x0000010003037824 */ /* 0x000fc800078e0204 */
[----:B0-----:R-:W-:-:S04]  /*2e30*/  IMAD.WIDE.U32 R2, R3, 0x8, R6 ;  /* 0x0000000803027825 */ /* 0x001fc800078e0006 */
[----:B------:R-:W-:Y:S02]  /*2e40*/  IMAD.MOV.U32 R6, RZ, RZ, R5 ;  /* 0x000000ffff067224 */ /* 0x000fe400078e0005 */
[----:B------:R-:W-:-:S05]  /*2e50*/  IMAD.MOV.U32 R7, RZ, RZ, RZ ;  /* 0x000000ffff077224 */ /* 0x000fca00078e00ff */
[----:B------:R0:W-:Y:S02]  /*2e60*/  REDG.E.ADD.64.STRONG.GPU desc[UR20][R2.64+0x400], R6 ;  /* 0x000400060200798e */ /* 0x0001e4000c12e514 */
.L_x_152:
[----:B------:R-:W-:Y:S05]  /*2e70*/  BSYNC.RECONVERGENT B0 ;  /* 0x0000000000007941 */ /* 0x000fea0003800200 */
.L_x_151:
[----:B------:R-:W-:Y:S01]  /*2e80*/  BAR.SYNC.DEFER_BLOCKING 0x0 ;  /* 0x0000000000007b1d */ /* 0x000fe20000010000 */
[----:B------:R-:W-:-:S04]  /*2e90*/  UIADD3 UR6, UP0, UPT, UR6, 0x1, URZ ;  /* 0x0000000106067890 */ /* 0x000fc8000ff1e0ff */
[----:B------:R-:W-:Y:S02]  /*2ea0*/  UIADD3.X UR7, UPT, UPT, URZ, UR7, URZ, UP0, !UPT ;  /* 0x00000007ff077290 */ /* 0x000fe400087fe4ff */
[----:B------:R-:W-:-:S04]  /*2eb0*/  UISETP.NE.U32.AND UP0, UPT, UR6, UR11, UPT ;  /* 0x0000000b0600728c */ /* 0x000fc8000bf05070 */
[----:B------:R-:W-:-:S09]  /*2ec0*/  UISETP.NE.AND.EX UP0, UPT, UR7, UR12, UPT, UP0 ;  /* 0x0000000c0700728c */ /* 0x000fd2000bf05300 */
[----:B------:R-:W-:Y:S05]  /*2ed0*/  BRA.U UP0, `(.L_x_219) ;  /* 0xffffffd100f07547 */ /* 0x000fea000b83ffff */
[----:B------:R-:W-:Y:S05]  /*2ee0*/  EXIT ;  /* 0x000000000000794d */ /* 0x000fea0003800000 */
.L_x_220:
        /* <DEDUP_REMOVED lines=9> */
.L_x_335:


//--------------------- .text._ZN3cub18CUB_300001_SM_10006detail10radix_sort31DeviceRadixSortSingleTileKernelINS1_5radix10policy_hubIiiyE10Policy1000ELNS0_9SortOrderE0EiiyNS1_21identity_decomposer_tEEEvPKT1_PSA_PKT2_PSE_T3_iiT4_ --------------------------
	.section	.text._ZN3cub18CUB_300001_SM_10006detail10radix_sort31DeviceRadixSortSingleTileKernelINS1_5radix10policy_hubIiiyE10Policy1000ELNS0_9SortOrderE0EiiyNS1_21identity_decomposer_tEEEvPKT1_PSA_PKT2_PSE_T3_iiT4_,"ax",@progbits
	.align	128
        .global         _ZN3cub18CUB_300001_SM_10006detail10radix_sort31DeviceRadixSortSingleTileKernelINS1_5radix10policy_hubIiiyE10Policy1000ELNS0_9SortOrderE0EiiyNS1_21identity_decomposer_tEEEvPKT1_PSA_PKT2_PSE_T3_iiT4_
        .type           _ZN3cub18CUB_300001_SM_10006detail10radix_sort31DeviceRadixSortSingleTileKernelINS1_5radix10policy_hubIiiyE10Policy1000ELNS0_9SortOrderE0EiiyNS1_21identity_decomposer_tEEEvPKT1_PSA_PKT2_PSE_T3_iiT4_,@function
        .size           _ZN3cub18CUB_300001_SM_10006detail10radix_sort31DeviceRadixSortSingleTileKernelINS1_5radix10policy_hubIiiyE10Policy1000ELNS0_9SortOrderE0EiiyNS1_21identity_decomposer_tEEEvPKT1_PSA_PKT2_PSE_T3_iiT4_,(.L_x_336 - _ZN3cub18CUB_300001_SM_10006detail10radix_sort31DeviceRadixSortSingleTileKernelINS1_5radix10policy_hubIiiyE10Policy1000ELNS0_9SortOrderE0EiiyNS1_21identity_decomposer_tEEEvPKT1_PSA_PKT2_PSE_T3_iiT4_)
        .other          _ZN3cub18CUB_300001_SM_10006detail10radix_sort31DeviceRadixSortSingleTileKernelINS1_5radix10policy_hubIiiyE10Policy1000ELNS0_9SortOrderE0EiiyNS1_21identity_decomposer_tEEEvPKT1_PSA_PKT2_PSE_T3_iiT4_,@"STO_CUDA_ENTRY STV_DEFAULT"
_ZN3cub18CUB_300001_SM_10006detail10radix_sort31DeviceRadixSortSingleTileKernelINS1_5radix10policy_hubIiiyE10Policy1000ELNS0_9SortOrderE0EiiyNS1_21identity_decomposer_tEEEvPKT1_PSA_PKT2_PSE_T3_iiT4_:
.text._ZN3cub18CUB_300001_SM_10006detail10radix_sort31DeviceRadixSortSingleTileKernelINS1_5radix10policy_hubIiiyE10Policy1000ELNS0_9SortOrderE0EiiyNS1_21identity_decomposer_tEEEvPKT1_PSA_PKT2_PSE_T3_iiT4_:
[----:B------:R-:W-:Y:S01]  /*0000*/  LDC R1, c[0x0][0x37c] ;  /* 0x0000df00ff017b82 */ /* 0x000fe20000000800 */
[----:B------:R-:W0:Y:S01]  /*0010*/  S2R R0, SR_TID.X ;  /* 0x0000000000007919 */ /* 0x000e220000002100 */
[----:B------:R-:W1:Y:S06]  /*0020*/  LDCU UR4, c[0x0][0x3a0] ;  /* 0x00007400ff0477ac */ /* 0x000e6c0008000800 */
[----:B------:R-:W2:Y:S01]  /*0030*/  LDC.64 R6, c[0x0][0x380] ;  /* 0x0000e000ff067b82 */ /* 0x000ea20000000a00 */
[----:B------:R-:W3:Y:S01]  /*0040*/  LDCU.64 UR8, c[0x0][0x358] ;  /* 0x00006b00ff0877ac */ /* 0x000ee20008000a00 */
[----:B------:R-:W4:Y:S01]  /*0050*/  LDCU UR10, c[0x0][0x3ac] ;  /* 0x00007580ff0a77ac */ /* 0x000f220008000800 */
[----:B0-----:R-:W-:-:S04]  /*0060*/  IMAD R9, R0, 0x13, RZ ;  /* 0x0000001300097824 */ /* 0x001fc800078e02ff */
[C---:B------:R-:W-:Y:S01]  /*0070*/  VIADD R4, R9.reuse, 0x1 ;  /* 0x0000000109047836 */ /* 0x040fe20000000000 */
[C---:B-1----:R-:W-:Y:S01]  /*0080*/  ISETP.GE.AND P6, PT, R9.reuse, UR4, PT ;  /* 0x0000000409007c0c */ /* 0x042fe2000bfc6270 */
[C---:B------:R-:W-:Y:S02]  /*0090*/  VIADD R8, R9.reuse, 0x5 ;  /* 0x0000000509087836 */ /* 0x040fe40000000000 */
[C---:B--2---:R-:W-:Y:S01]  /*00a0*/  IMAD.WIDE.U32 R6, R9.reuse, 0x4, R6 ;  /* 0x0000000409067825 */ /* 0x044fe200078e0006 */
[----:B------:R-:W-:Y:S02]  /*00b0*/  ISETP.GE.AND P5, PT, R4, UR4, PT ;  /* 0x0000000404007c0c */ /* 0x000fe4000bfa6270 */
[----:B------:R-:W-:Y:S01]  /*00c0*/  ISETP.GE.AND P1, PT, R8, UR4, PT ;  /* 0x0000000408007c0c */ /* 0x000fe2000bf26270 */
[C---:B------:R-:W-:Y:S01]  /*00d0*/  VIADD R5, R9.reuse, 0x2 ;  /* 0x0000000209057836 */ /* 0x040fe20000000000 */
[----:B------:R-:W-:Y:S01]  /*00e0*/  P2R R46, PR, RZ, 0x20 ;  /* 0x00000020ff2e7803 */ /* 0x000fe20000000000 */
[C---:B------:R-:W-:Y:S01]  /*00f0*/  VIADD R10, R9.reuse, 0x6 ;  /* 0x00000006090a7836 */ /* 0x040fe20000000000 */
[----:B------:R-:W-:Y:S01]  /*0100*/  P2R R49, PR, RZ, 0x2 ;  /* 0x00000002ff317803 */ /* 0x000fe20000000000 */
[----:B------:R-:W-:Y:S01]  /*0110*/  VIADD R4, R9, 0x3 ;  /* 0x0000000309047836 */ /* 0x000fe20000000000 */
[----:B------:R-:W-:Y:S01]  /*0120*/  ISETP.GE.AND P4, PT, R5, UR4, PT ;  /* 0x0000000405007c0c */ /* 0x000fe2000bf86270 */
[C---:B------:R-:W-:Y:S01]  /*0130*/  VIADD R5, R9.reuse, 0x4 ;  /* 0x0000000409057836 */ /* 0x040fe20000000000 */
[----:B------:R-:W-:Y:S01]  /*0140*/  ISETP.GE.AND P0, PT, R10, UR4, PT ;  /* 0x000000040a007c0c */ /* 0x000fe2000bf06270 */
[----:B------:R-:W-:Y:S01]  /*0150*/  VIADD R29, R9, 0x9 ;  /* 0x00000009091d7836 */ /* 0x000fe20000000000 */
[----:B------:R-:W-:Y:S01]  /*0160*/  ISETP.GE.AND P3, PT, R4, UR4, PT ;  /* 0x0000000404007c0c */ /* 0x000fe2000bf66270 */
[----:B---3--:R-:W2:Y:S01]  /*0170*/  @!P5 LDG.E R8, desc[UR8][R6.64+0x4] ;  /* 0x000004080608d981 */ /* 0x008ea2000c1e1900 */
[----:B------:R-:W-:Y:S01]  /*0180*/  ISETP.GE.AND P2, PT, R5, UR4, PT ;  /* 0x0000000405007c0c */ /* 0x000fe2000bf46270 */
[C---:B------:R-:W-:Y:S01]  /*0190*/  VIADD R4, R9.reuse, 0x7 ;  /* 0x0000000709047836 */ /* 0x040fe20000000000 */
[----:B------:R-:W-:Y:S01]  /*01a0*/  P2R R50, PR, RZ, 0x1 ;  /* 0x00000001ff327803 */ /* 0x000fe20000000000 */
[----:B------:R-:W3:Y:S01]  /*01b0*/  @!P1 LDG.E R35, desc[UR8][R6.64+0x14] ;  /* 0x0000140806239981 */ /* 0x000ee2000c1e1900 */
[C---:B------:R-:W-:Y:S01]  /*01c0*/  VIADD R5, R9.reuse, 0x8 ;  /* 0x0000000809057836 */ /* 0x040fe20000000000 */
[----:B------:R-:W-:Y:S01]  /*01d0*/  P2R R47, PR, RZ, 0x8 ;  /* 0x00000008ff2f7803 */ /* 0x000fe20000000000 */
[C---:B------:R-:W-:Y:S01]  /*01e0*/  VIADD R30, R9.reuse, 0xa ;  /* 0x0000000a091e7836 */ /* 0x040fe20000000000 */
[----:B------:R-:W4:Y:S01]  /*01f0*/  @!P4 LDG.E R10, desc[UR8][R6.64+0x8] ;  /* 0x00000808060ac981 */ /* 0x000f22000c1e1900 */
[C---:B------:R-:W-:Y:S01]  /*0200*/  VIADD R31, R9.reuse, 0xb ;  /* 0x0000000b091f7836 */ /* 0x040fe20000000000 */
[----:B------:R-:W-:Y:S01]  /*0210*/  P2R R48, PR, RZ, 0x4 ;  /* 0x00000004ff307803 */ /* 0x000fe20000000000 */
[C---:B------:R-:W-:Y:S01]  /*0220*/  VIADD R32, R9.reuse, 0xc ;  /* 0x0000000c09207836 */ /* 0x040fe20000000000 */
[----:B------:R-:W3:Y:S01]  /*0230*/  @!P3 LDG.E R11, desc[UR8][R6.64+0xc] ;  /* 0x00000c08060bb981 */ /* 0x000ee2000c1e1900 */
[----:B------:R-:W-:Y:S01]  /*0240*/  VIADD R33, R9, 0x10 ;  /* 0x0000001009217836 */ /* 0x000fe20000000000 */
[----:B------:R-:W-:-:S02]  /*0250*/  P2R R45, PR, RZ, 0x10 ;  /* 0x00000010ff2d7803 */ /* 0x000fc40000000000 */
[----:B------:R-:W3:Y:S04]  /*0260*/  @!P2 LDG.E R34, desc[UR8][R6.64+0x10] ;  /* 0x000010080622a981 */ /* 0x000ee8000c1e1900 */
[----:B------:R-:W3:Y:S01]  /*0270*/  @!P0 LDG.E R36, desc[UR8][R6.64+0x18] ;  /* 0x0000180806248981 */ /* 0x000ee2000c1e1900 */
[----:B------:R-:W-:-:S03]  /*0280*/  ISETP.GE.AND P0, PT, R4, UR4, PT ;  /* 0x0000000404007c0c */ /* 0x000fc6000bf06270 */
[----:B------:R-:W3:Y:S01]  /*0290*/  @!P6 LDG.E R61, desc[UR8][R6.64] ;  /* 0x00000008063de981 */ /* 0x000ee2000c1e1900 */
[----:B------:R-:W-:-:S09]  /*02a0*/  P2R R51, PR, RZ, 0x1 ;  /* 0x00000001ff337803 */ /* 0x000fd20000000000 */
[----:B------:R-:W3:Y:S01]  /*02b0*/  @!P0 LDG.E R37, desc[UR8][R6.64+0x1c] ;  /* 0x00001c0806258981 */ /* 0x000ee2000c1e1900 */
[----:B------:R-:W-:Y:S02]  /*02c0*/  ISETP.GE.AND P0, PT, R5, UR4, PT ;  /* 0x0000000405007c0c */ /* 0x000fe4000bf06270 */
[----:B------:R-:W0:Y:S02]  /*02d0*/  LDC.64 R4, c[0x0][0x390] ;  /* 0x0000e400ff047b82 */ /* 0x000e240000000a00 */
[----:B------:R-:W-:-:S09]  /*02e0*/  P2R R52, PR, RZ, 0x1 ;  /* 0x00000001ff347803 */ /* 0x000fd20000000000 */
[----:B------:R-:W3:Y:S01]  /*02f0*/  @!P0 LDG.E R38, desc[UR8][R6.64+0x20] ;  /* 0x0000200806268981 */ /* 0x000ee2000c1e1900 */
[----:B------:R-:W-:-:S04]  /*0300*/  ISETP.GE.AND P0, PT, R29, UR4, PT ;  /* 0x000000041d007c0c */ /* 0x000fc8000bf06270 */
[----:B------:R-:W-:-:S09]  /*0310*/  P2R R53, PR, RZ, 0x1 ;  /* 0x00000001ff357803 */ /* 0x000fd20000000000 */
[----:B------:R-:W3:Y:S01]  /*0320*/  @!P0 LDG.E R39, desc[UR8][R6.64+0x24] ;  /* 0x0000240806278981 */ /* 0x000ee2000c1e1900 */
[----:B------:R-:W-:Y:S01]  /*0330*/  ISETP.GE.AND P0, PT, R30, UR4, PT ;  /* 0x000000041e007c0c */ /* 0x000fe2000bf06270 */
[----:B------:R-:W-:-:S05]  /*0340*/  VIADD R30, R9, 0xd ;  /* 0x0000000d091e7836 */ /* 0x000fca0000000000 */
[----:B------:R-:W-:Y:S02]  /*0350*/  ISETP.GE.AND P1, PT, R30, UR4, PT ;  /* 0x000000041e007c0c */ /* 0x000fe4000bf26270 */
[----:B------:R-:W-:Y:S02]  /*0360*/  P2R R54, PR, RZ, 0x1 ;  /* 0x00000001ff367803 */ /* 0x000fe40000000000 */
[----:B------:R-:W-:-:S03]  /*0370*/  P2R R58, PR, RZ, 0x2 ;  /* 0x00000002ff3a7803 */ /* 0x000fc60000000000 */
[----:B------:R-:W3:Y:S01]  /*0380*/  @!P0 LDG.E R40, desc[UR8][R6.64+0x28] ;  /* 0x0000280806288981 */ /* 0x000ee2000c1e1900 */
[----:B------:R-:W-:-:S05]  /*0390*/  ISETP.GE.AND P0, PT, R31, UR4, PT ;  /* 0x000000041f007c0c */ /* 0x000fca000bf06270 */
[----:B------:R-:W3:Y:S01]  /*03a0*/  @!P1 LDG.E R62, desc[UR8][R6.64+0x34] ;  /* 0x00003408063e9981 */ /* 0x000ee2000c1e1900 */
[----:B------:R-:W-:-:S04]  /*03b0*/  ISETP.NE.AND P1, PT, R54, RZ, PT ;  /* 0x000000ff3600720c */ /* 0x000fc80003f25270 */
[----:B------:R-:W-:Y:S02]  /*03c0*/  P2R R57, PR, RZ, 0x2 ;  /* 0x00000002ff397803 */ /* 0x000fe40000000000 */
[----:B------:R-:W-:Y:S01]  /*03d0*/  ISETP.NE.AND P1, PT, R53, RZ, PT ;  /* 0x000000ff3500720c */ /* 0x000fe20003f25270 */
[----:B------:R-:W3:Y:S03]  /*03e0*/  @!P0 LDG.E R41, desc[UR8][R6.64+0x2c] ;  /* 0x00002c0806298981 */ /* 0x000ee6000c1e1900 */
[----:B------:R-:W-:Y:S02]  /*03f0*/  P2R R56, PR, RZ, 0x2 ;  /* 0x00000002ff387803 */ /* 0x000fe40000000000 */
[----:B------:R-:W-:Y:S02]  /*0400*/  ISETP.NE.AND P1, PT, R52, RZ, PT ;  /* 0x000000ff3400720c */ /* 0x000fe40003f25270 */
[----:B------:R-:W-:-:S02]  /*0410*/  P2R R60, PR, RZ, 0x1 ;  /* 0x00000001ff3c7803 */ /* 0x000fc40000000000 */
[----:B------:R-:W-:Y:S02]  /*0420*/  P2R R55, PR, RZ, 0x2 ;  /* 0x00000002ff377803 */ /* 0x000fe40000000000 */
[----:B------:R-:W-:Y:S02]  /*0430*/  ISETP.GE.AND P0, PT, R32, UR4, PT ;  /* 0x0000000420007c0c */ /* 0x000fe4000bf06270 */
[----:B------:R-:W-:Y:S01]  /*0440*/  ISETP.NE.AND P1, PT, R51, RZ, PT ;  /* 0x000000ff3300720c */ /* 0x000fe20003f25270 */
[----:B------:R-:W-:-:S03]  /*0450*/  VIADD R32, R9, 0xf ;  /* 0x0000000f09207836 */ /* 0x000fc60000000000 */
[----:B------:R-:W-:Y:S02]  /*0460*/  P2R R54, PR, RZ, 0x2 ;  /* 0x00000002ff367803 */ /* 0x000fe40000000000 */
[----:B------:R-:W-:Y:S02]  /*0470*/  ISETP.NE.AND P1, PT, R50, RZ, PT ;  /* 0x000000ff3200720c */ /* 0x000fe40003f25270 */
[----:B------:R-:W-:Y:S02]  /*0480*/  ISETP.GE.AND P3, PT, R32, UR4, PT ;  /* 0x0000000420007c0c */ /* 0x000fe4000bf66270 */
[----:B------:R-:W-:Y:S01]  /*0490*/  P2R R53, PR, RZ, 0x2 ;  /* 0x00000002ff357803 */ /* 0x000fe20000000000 */
[----:B------:R-:W3:Y:S01]  /*04a0*/  @!P0 LDG.E R42, desc[UR8][R6.64+0x30] ;  /* 0x00003008062a8981 */ /* 0x000ee2000c1e1900 */
[----:B------:R-:W-:Y:S01]  /*04b0*/  ISETP.NE.AND P1, PT, R49, RZ, PT ;  /* 0x000000ff3100720c */ /* 0x000fe20003f25270 */
[----:B------:R-:W-:-:S03]  /*04c0*/  VIADD R31, R9, 0xe ;  /* 0x0000000e091f7836 */ /* 0x000fc60000000000 */
[----:B------:R-:W-:Y:S01]  /*04d0*/  P2R R51, PR, RZ, 0x2 ;  /* 0x00000002ff337803 */ /* 0x000fe20000000000 */
[C---:B------:R-:W-:Y:S01]  /*04e0*/  VIADD R43, R9.reuse, 0x11 ;  /* 0x00000011092b7836 */ /* 0x040fe20000000000 */
[----:B------:R-:W-:Y:S01]  /*04f0*/  ISETP.NE.AND P1, PT, R48, RZ, PT ;  /* 0x000000ff3000720c */ /* 0x000fe20003f25270 */
[----:B------:R-:W-:Y:S01]  /*0500*/  VIADD R44, R9, 0x12 ;  /* 0x00000012092c7836 */ /* 0x000fe20000000000 */
[----:B------:R-:W-:Y:S02]  /*0510*/  ISETP.GE.AND P2, PT, R31, UR4, PT ;  /* 0x000000041f007c0c */ /* 0x000fe4000bf46270 */
[----:B------:R-:W-:Y:S02]  /*0520*/  P2R R49, PR, RZ, 0x2 ;  /* 0x00000002ff317803 */ /* 0x000fe40000000000 */
[----:B------:R-:W-:Y:S02]  /*0530*/  ISETP.NE.AND P1, PT, R47, RZ, PT ;  /* 0x000000ff2f00720c */ /* 0x000fe40003f25270 */
[----:B------:R-:W-:Y:S01]  /*0540*/  ISETP.GE.AND P4, PT, R33, UR4, PT ;  /* 0x0000000421007c0c */ /* 0x000fe2000bf86270 */
[----:B------:R-:W3:Y:S01]  /*0550*/  @!P3 LDG.E R47, desc[UR8][R6.64+0x3c] ;  /* 0x00003c08062fb981 */ /* 0x000ee2000c1e1900 */
[----:B------:R-:W-:-:S02]  /*0560*/  ISETP.GE.AND P5, PT, R43, UR4, PT ;  /* 0x000000042b007c0c */ /* 0x000fc4000bfa6270 */
[----:B------:R-:W-:Y:S02]  /*0570*/  ISETP.GE.AND P6, PT, R44, UR4, PT ;  /* 0x000000042c007c0c */ /* 0x000fe4000bfc6270 */
[----:B------:R-:W-:Y:S02]  /*0580*/  P2R R48, PR, RZ, 0x2 ;  /* 0x00000002ff307803 */ /* 0x000fe40000000000 */
[----:B------:R-:W-:-:S04]  /*0590*/  ISETP.NE.AND P1, PT, R45, RZ, PT ;  /* 0x000000ff2d00720c */ /* 0x000fc80003f25270 */
[----:B------:R-:W-:Y:S01]  /*05a0*/  P2R R45, PR, RZ, 0x2 ;  /* 0x00000002ff2d7803 */ /* 0x000fe20000000000 */
[----:B0-----:R-:W-:Y:S01]  /*05b0*/  IMAD.WIDE.U32 R4, R9, 0x4, R4 ;  /* 0x0000000409047825 */ /* 0x001fe200078e0004 */
[----:B------:R-:W-:Y:S01]  /*05c0*/  ISETP.NE.AND P1, PT, R46, RZ, PT ;  /* 0x000000ff2e00720c */ /* 0x000fe20003f25270 */
[----:B------:R-:W3:Y:S01]  /*05d0*/  @!P4 LDG.E R50, desc[UR8][R6.64+0x40] ;  /* 0x000040080632c981 */ /* 0x000ee2000c1e1900 */
[----:B------:R-:W-:-:S03]  /*05e0*/  P2R R59, PR, RZ, 0x1 ;  /* 0x00000001ff3b7803 */ /* 0x000fc60000000000 */
[----:B------:R-:W3:Y:S01]  /*05f0*/  @!P2 LDG.E R46, desc[UR8][R6.64+0x38] ;  /* 0x00003808062ea981 */ /* 0x000ee2000c1e1900 */
[----:B------:R-:W-:Y:S01]  /*0600*/  ISETP.GE.AND P0, PT, R9, UR4, PT ;  /* 0x0000000409007c0c */ /* 0x000fe2000bf06270 */
[----:B------:R-:W-:Y:S01]  /*0610*/  IMAD.MOV.U32 R30, RZ, RZ, -0x1 ;  /* 0xffffffffff1e7424 */ /* 0x000fe200078e00ff */
[----:B------:R-:W0:Y:S01]  /*0620*/  S2UR UR6, SR_CgaCtaId ;  /* 0x00000000000679c3 */ /* 0x000e220000008800 */
[----:B------:R-:W3:Y:S01]  /*0630*/  @!P5 LDG.E R9, desc[UR8][R6.64+0x44] ;  /* 0x000044080609d981 */ /* 0x000ee2000c1e1900 */
[----:B------:R-:W-:Y:S01]  /*0640*/  IMAD.MOV.U32 R31, RZ, RZ, -0x1 ;  /* 0xffffffffff1f7424 */ /* 0x000fe200078e00ff */
[----:B------:R-:W1:Y:S02]  /*0650*/  LDCU.64 UR4, c[0x0][0x3a8] ;  /* 0x00007500ff0477ac */ /* 0x000e640008000a00 */
[----:B------:R-:W3:Y:S03]  /*0660*/  @!P6 LDG.E R52, desc[UR8][R6.64+0x48] ;  /* 0x000048080634e981 */ /* 0x000ee6000c1e1900 */
[----:B------:R-:W-:Y:S06]  /*0670*/  BAR.SYNC.DEFER_BLOCKING 0x0 ;  /* 0x0000000000007b1d */ /* 0x000fec0000010000 */
[----:B------:R0:W5:Y:S01]  /*0680*/  @!P1 LDG.E R3, desc[UR8][R4.64+0x4] ;  /* 0x0000040804039981 */ /* 0x000162000c1e1900 */
[----:B------:R-:W-:-:S02]  /*0690*/  IMAD.MOV.U32 R32, RZ, RZ, -0x1 ;  /* 0xffffffffff207424 */ /* 0x000fc400078e00ff */
[----:B------:R-:W-:Y:S01]  /*06a0*/  IMAD.MOV.U32 R33, RZ, RZ, -0x1 ;  /* 0xffffffffff217424 */ /* 0x000fe200078e00ff */
[----:B------:R0:W5:Y:S01]  /*06b0*/  @!P0 LDG.E R2, desc[UR8][R4.64] ;  /* 0x0000000804028981 */ /* 0x000162000c1e1900 */
[----:B--2---:R-:W-:Y:S01]  /*06c0*/  @!P1 LOP3.LUT R30, R8, 0x80000000, RZ, 0x3c, !PT ;  /* 0x80000000081e9812 */ /* 0x004fe200078e3cff */
[----:B------:R-:W-:Y:S01]  /*06d0*/  IMAD.MOV.U32 R29, RZ, RZ, -0x1 ;  /* 0xffffffffff1d7424 */ /* 0x000fe200078e00ff */
[----:B------:R-:W-:Y:S01]  /*06e0*/  ISETP.NE.AND P1, PT, R45, RZ, PT ;  /* 0x000000ff2d00720c */ /* 0x000fe20003f25270 */
[----:B------:R2:W5:Y:S01]  /*06f0*/  @!P2 LDG.E R24, desc[UR8][R4.64+0x38] ;  /* 0x000038080418a981 */ /* 0x000562000c1e1900 */
[----:B-1----:R-:W-:-:S03]  /*0700*/  UIADD3 UR7, UPT, UPT, UR4, 0x6, URZ ;  /* 0x0000000604077890 */ /* 0x002fc6000fffe0ff */
[----:B------:R2:W5:Y:S01]  /*0710*/  @!P3 LDG.E R25, desc[UR8][R4.64+0x3c] ;  /* 0x00003c080419b981 */ /* 0x000562000c1e1900 */
[----:B------:R-:W-:-:S03]  /*0720*/  UIADD3 UR5, UPT, UPT, -UR4, UR5, URZ ;  /* 0x0000000504057290 */ /* 0x000fc6000fffe1ff */
[----:B------:R2:W5:Y:S04]  /*0730*/  @!P4 LDG.E R26, desc[UR8][R4.64+0x40] ;  /* 0x00004008041ac981 */ /* 0x000568000c1e1900 */
[----:B----4-:R-:W-:Y:S01]  /*0740*/  @!P1 LOP3.LUT R31, R10, 0x80000000, RZ, 0x3c, !PT ;  /* 0x800000000a1f9812 */ /* 0x010fe200078e3cff */
[----:B------:R2:W5:Y:S01]  /*0750*/  @!P1 LDG.E R12, desc[UR8][R4.64+0x8] ;  /* 0x00000808040c9981 */ /* 0x000562000c1e1900 */
[----:B------:R-:W-:-:S03]  /*0760*/  ISETP.NE.AND P1, PT, R48, RZ, PT ;  /* 0x000000ff3000720c */ /* 0x000fc60003f25270 */
[----:B------:R2:W5:Y:S04]  /*0770*/  @!P5 LDG.E R27, desc[UR8][R4.64+0x44] ;  /* 0x00004408041bd981 */ /* 0x000568000c1e1900 */
[----:B------:R2:W5:Y:S06]  /*0780*/  @!P6 LDG.E R28, desc[UR8][R4.64+0x48] ;  /* 0x00004808041ce981 */ /* 0x00056c000c1e1900 */
[----:B---3--:R-:W-:Y:S01]  /*0790*/  @!P1 LOP3.LUT R32, R11, 0x80000000, RZ, 0x3c, !PT ;  /* 0x800000000b209812 */ /* 0x008fe200078e3cff */
[----:B------:R2:W5:Y:S01]  /*07a0*/  @!P1 LDG.E R13, desc[UR8][R4.64+0xc] ;  /* 0x00000c08040d9981 */ /* 0x000562000c1e1900 */
[----:B------:R-:W-:-:S13]  /*07b0*/  ISETP.NE.AND P1, PT, R49, RZ, PT ;  /* 0x000000ff3100720c */ /* 0x000fda0003f25270 */
[----:B------:R-:W-:Y:S01]  /*07c0*/  @!P1 LOP3.LUT R33, R34, 0x80000000, RZ, 0x3c, !PT ;  /* 0x8000000022219812 */ /* 0x000fe200078e3cff */
[----:B------:R2:W5:Y:S01]  /*07d0*/  @!P1 LDG.E R14, desc[UR8][R4.64+0x10] ;  /* 0x00001008040e9981 */ /* 0x000562000c1e1900 */
[----:B------:R-:W-:Y:S01]  /*07e0*/  ISETP.NE.AND P1, PT, R51, RZ, PT ;  /* 0x000000ff3300720c */ /* 0x000fe20003f25270 */
[----:B------:R-:W-:-:S12]  /*07f0*/  IMAD.MOV.U32 R34, RZ, RZ, -0x1 ;  /* 0xffffffffff227424 */ /* 0x000fd800078e00ff */
        /* <DEDUP_REMOVED lines=15> */
[----:B------:R-:W-:Y:S01]  /*08f0*/  IMAD.MOV.U32 R38, RZ, RZ, -0x1 ;  /* 0xffffffffff267424 */ /* 0x000fe200078e00ff */
[----:B------:R-:W-:Y:S02]  /*0900*/  @!P0 LOP3.LUT R29, R61, 0x80000000, RZ, 0x3c, !PT ;  /* 0x800000003d1d8812 */ /* 0x000fe400078e3cff */
[----:B------:R-:W-:-:S09]  /*0910*/  ISETP.NE.AND P0, PT, R60, RZ, PT ;  /* 0x000000ff3c00720c */ /* 0x000fd20003f05270 */
[----:B------:R-:W-:Y:S01]  /*0920*/  @!P1 LOP3.LUT R38, R39, 0x80000000, RZ, 0x3c, !PT ;  /* 0x8000000027269812 */ /* 0x000fe200078e3cff */
[----:B------:R2:W5:Y:S01]  /*0930*/  @!P1 LDG.E R19, desc[UR8][R4.64+0x24] ;  /* 0x0000240804139981 */ /* 0x000562000c1e1900 */
[----:B------:R-:W-:Y:S01]  /*0940*/  ISETP.NE.AND P1, PT, R57, RZ, PT ;  /* 0x000000ff3900720c */ /* 0x000fe20003f25270 */
[----:B------:R-:W-:Y:S02]  /*0950*/  IMAD.MOV.U32 R39, RZ, RZ, -0x1 ;  /* 0xffffffffff277424 */ /* 0x000fe400078e00ff */
[----:B------:R2:W5:Y:S10]  /*0960*/  @!P0 LDG.E R21, desc[UR8][R4.64+0x2c] ;  /* 0x00002c0804158981 */ /* 0x000574000c1e1900 */
[----:B------:R-:W-:Y:S01]  /*0970*/  @!P1 LOP3.LUT R39, R40, 0x80000000, RZ, 0x3c, !PT ;  /* 0x8000000028279812 */ /* 0x000fe200078e3cff */
[----:B------:R-:W-:Y:S01]  /*0980*/  IMAD.MOV.U32 R40, RZ, RZ, -0x1 ;  /* 0xffffffffff287424 */ /* 0x000fe200078e00ff */
[----:B------:R2:W5:Y:S01]  /*0990*/  @!P1 LDG.E R20, desc[UR8][R4.64+0x28] ;  /* 0x0000280804149981 */ /* 0x000562000c1e1900 */
[----:B------:R-:W-:-:S02]  /*09a0*/  @!P0 LOP3.LUT R40, R41, 0x80000000, RZ, 0x3c, !PT ;  /* 0x8000000029288812 */ /* 0x000fc400078e3cff */
[----:B------:R-:W-:Y:S02]  /*09b0*/  ISETP.NE.AND P1, PT, R58, RZ, PT ;  /* 0x000000ff3a00720c */ /* 0x000fe40003f25270 */
[----:B------:R-:W-:Y:S01]  /*09c0*/  ISETP.NE.AND P0, PT, R59, RZ, PT ;  /* 0x000000ff3b00720c */ /* 0x000fe20003f05270 */
[----:B------:R-:W-:Y:S01]  /*09d0*/  IMAD.MOV.U32 R41, RZ, RZ, -0x1 ;  /* 0xffffffffff297424 */ /* 0x000fe200078e00ff */
[----:B------:R-:W-:Y:S02]  /*09e0*/  UMOV UR4, 0x400 ;  /* 0x0000040000047882 */ /* 0x000fe40000000000 */
[----:B0-----:R-:W-:-:S07]  /*09f0*/  ULEA UR4, UR6, UR4, 0x18 ;  /* 0x0000000406047291 */ /* 0x001fce000f8ec0ff */
[----:B------:R2:W5:Y:S02]  /*0a00*/  @!P1 LDG.E R23, desc[UR8][R4.64+0x34] ;  /* 0x0000340804179981 */ /* 0x000564000c1e1900 */
[----:B------:R-:W-:Y:S02]  /*0a10*/  @!P0 LOP3.LUT R41, R42, 0x80000000, RZ, 0x3c, !PT ;  /* 0x800000002a298812 */ /* 0x000fe400078e3cff */
[----:B------:R2:W5:Y:S01]  /*0a20*/  @!P0 LDG.E R22, desc[UR8][R4.64+0x30] ;  /* 0x0000300804168981 */ /* 0x000562000c1e1900 */
[----:B------:R-:W0:Y:S01]  /*0a30*/  S2R R42, SR_LANEID ;  /* 0x00000000002a7919 */ /* 0x000e220000000000 */
[----:B------:R-:W-:Y:S01]  /*0a40*/  IMAD.MOV.U32 R45, RZ, RZ, -0x1 ;  /* 0xffffffffff2d7424 */ /* 0x000fe200078e00ff */
[----:B------:R-:W-:Y:S02]  /*0a50*/  @!P3 LOP3.LUT R45, R47, 0x80000000, RZ, 0x3c, !PT ;  /* 0x800000002f2db812 */ /* 0x000fe400078e3cff */
[----:B------:R-:W-:Y:S01]  /*0a60*/  LEA R47, R0, UR4, 0x2 ;  /* 0x00000004002f7c11 */ /* 0x000fe2000f8e10ff */
[----:B------:R-:W-:Y:S01]  /*0a70*/  IMAD.MOV.U32 R44, RZ, RZ, -0x1 ;  /* 0xffffffffff2c7424 */ /* 0x000fe200078e00ff */
[----:B------:R-:W-:-:S02]  /*0a80*/  SHF.R.U32.HI R124, RZ, 0x5, R0 ;  /* 0x00000005ff7c7819 */ /* 0x000fc40000011600 */
[----:B------:R-:W-:Y:S01]  /*0a90*/  @!P2 LOP3.LUT R44, R46, 0x80000000, RZ, 0x3c, !PT ;  /* 0x800000002e2ca812 */ /* 0x000fe200078e3cff */
[----:B------:R-:W-:Y:S02]  /*0aa0*/  IMAD R51, R0, 0x80, R47 ;  /* 0x0000008000337824 */ /* 0x000fe400078e022f */
[----:B------:R-:W-:Y:S01]  /*0ab0*/  IMAD.MOV.U32 R46, RZ, RZ, -0x1 ;  /* 0xffffffffff2e7424 */ /* 0x000fe200078e00ff */
[----:B------:R-:W-:Y:S01]  /*0ac0*/  @!P4 LOP3.LUT R46, R50, 0x80000000, RZ, 0x3c, !PT ;  /* 0x80000000322ec812 */ /* 0x000fe200078e3cff */
[----:B------:R-:W-:Y:S01]  /*0ad0*/  IMAD.MOV.U32 R43, RZ, RZ, -0x1 ;  /* 0xffffffffff2b7424 */ /* 0x000fe200078e00ff */
[----:B------:R-:W-:Y:S01]  /*0ae0*/  @!P1 LOP3.LUT R43, R62, 0x80000000, RZ, 0x3c, !PT ;  /* 0x800000003e2b9812 */ /* 0x000fe200078e3cff */
[----:B------:R-:W-:Y:S01]  /*0af0*/  IMAD.MOV.U32 R48, RZ, RZ, -0x1 ;  /* 0xffffffffff307424 */ /* 0x000fe200078e00ff */
[----:B------:R-:W-:Y:S01]  /*0b00*/  @!P5 LOP3.LUT R48, R9, 0x80000000, RZ, 0x3c, !PT ;  /* 0x800000000930d812 */ /* 0x000fe200078e3cff */
[----:B------:R-:W-:Y:S01]  /*0b10*/  IMAD.MOV.U32 R49, RZ, RZ, -0x1 ;  /* 0xffffffffff317424 */ /* 0x000fe200078e00ff */
[----:B------:R-:W-:Y:S01]  /*0b20*/  @!P6 LOP3.LUT R49, R52, 0x80000000, RZ, 0x3c, !PT ;  /* 0x800000003431e812 */ /* 0x000fe200078e3cff */
[----:B------:R-:W-:Y:S01]  /*0b30*/  IMAD R53, R0, -0x38, R51 ;  /* 0xffffffc800357824 */ /* 0x000fe200078e0233 */
[----:B------:R-:W-:Y:S01]  /*0b40*/  LEA R50, R124, UR4, 0x2 ;  /* 0x000000047c327c11 */ /* 0x000fe2000f8e10ff */
[----:B--2---:R-:W-:Y:S06]  /*0b50*/  BAR.SYNC.DEFER_BLOCKING 0x0 ;  /* 0x0000000000007b1d */ /* 0x004fec0000010000 */
.L_x_222:
[----:B------:R-:W-:Y:S01]  /*0b60*/  UISETP.LT.AND UP0, UPT, UR5, 0x6, UPT ;  /* 0x000000060500788c */ /* 0x000fe2000bf01270 */
[----:B------:R-:W-:Y:S01]  /*0b70*/  STS [R47], RZ ;  /* 0x000000ff2f007388 */ /* 0x000fe20000000800 */
[----:B------:R-:W-:Y:S01]  /*0b80*/  UIADD3 UR6, UPT, UPT, UR7, -0x6, URZ ;  /* 0xfffffffa07067890 */ /* 0x000fe2000fffe0ff */
[----:B0-----:R-:W-:Y:S01]  /*0b90*/  ISETP.NE.AND P1, PT, R42, 0x1f, PT ;  /* 0x0000001f2a00780c */ /* 0x001fe20003f25270 */
[----:B------:R-:W-:Y:S01]  /*0ba0*/  USEL UR4, UR5, 0x6, UP0 ;  /* 0x0000000605047887 */ /* 0x000fe20008000000 */
[----:B------:R-:W-:Y:S01]  /*0bb0*/  STS [R47+0x400], RZ ;  /* 0x000400ff2f007388 */ /* 0x000fe20000000800 */
[C---:B------:R-:W-:Y:S01]  /*0bc0*/  ISETP.NE.AND P2, PT, R124.reuse, 0x6, PT ;  /* 0x000000067c00780c */ /* 0x040fe20003f45270 */
[----:B------:R-:W-:Y:S01]  /*0bd0*/  UISETP.GE.AND UP0, UPT, UR7, UR10, UPT ;  /* 0x0000000a0700728c */ /* 0x000fe2000bf06270 */
[----:B-1----:R-:W-:Y:S01]  /*0be0*/  SHF.R.U32.HI R4, RZ, UR6, R29 ;  /* 0x00000006ff047c19 */ /* 0x002fe2000801161d */
[----:B------:R-:W-:Y:S01]  /*0bf0*/  UBMSK UR4, URZ, UR4 ;  /* 0x00000004ff04729b */ /* 0x000fe20008000000 */
[----:B------:R-:W-:Y:S01]  /*0c00*/  STS [R47+0x800], RZ ;  /* 0x000800ff2f007388 */ /* 0x000fe20000000800 */
[----:B------:R-:W-:-:S03]  /*0c10*/  ISETP.NE.AND P3, PT, R124, 0x7, PT ;  /* 0x000000077c00780c */ /* 0x000fc60003f65270 */
[----:B------:R-:W-:Y:S01]  /*0c20*/  STS [R47+0xc00], RZ ;  /* 0x000c00ff2f007388 */ /* 0x000fe20000000800 */
[----:B------:R-:W-:-:S03]  /*0c30*/  LOP3.LUT R4, R4, UR4, RZ, 0xc0, !PT ;  /* 0x0000000404047c12 */ /* 0x000fc6000f8ec0ff */
[----:B------:R-:W-:Y:S02]  /*0c40*/  STS [R47+0x1000], RZ ;  /* 0x001000ff2f007388 */ /* 0x000fe40000000800 */
[----:B------:R-:W-:Y:S01]  /*0c50*/  IMAD.SHL.U32 R5, R4, 0x400, RZ ;  /* 0x0000040004057824 */ /* 0x000fe200078e00ff */
[----:B------:R-:W-:Y:S01]  /*0c60*/  SHF.R.U32.HI R4, RZ, 0x4, R4 ;  /* 0x00000004ff047819 */ /* 0x000fe20000011604 */
[----:B------:R-:W-:Y:S03]  /*0c70*/  STS [R47+0x1400], RZ ;  /* 0x001400ff2f007388 */ /* 0x000fe60000000800 */
[----:B------:R-:W-:Y:S01]  /*0c80*/  LOP3.LUT R54, R5, 0x7c00, RZ, 0xc0, !PT ;  /* 0x00007c0005367812 */ /* 0x000fe200078ec0ff */
[----:B------:R-:W-:Y:S01]  /*0c90*/  STS [R47+0x1800], RZ ;  /* 0x001800ff2f007388 */ /* 0x000fe20000000800 */
[----:B------:R-:W-:-:S03]  /*0ca0*/  LOP3.LUT R4, R4, 0xffffffe, RZ, 0xc0, !PT ;  /* 0x0ffffffe04047812 */ /* 0x000fc600078ec0ff */
[----:B------:R-:W-:Y:S01]  /*0cb0*/  STS [R47+0x1c00], RZ ;  /* 0x001c00ff2f007388 */ /* 0x000fe20000000800 */
[----:B------:R-:W-:Y:S02]  /*0cc0*/  IADD3 R54, PT, PT, R4, R47, R54 ;  /* 0x0000002f04367210 */ /* 0x000fe40007ffe036 */
[----:B------:R-:W-:Y:S01]  /*0cd0*/  SHF.R.U32.HI R4, RZ, UR6, R30 ;  /* 0x00000006ff047c19 */ /* 0x000fe2000801161e */
[----:B------:R-:W-:Y:S03]  /*0ce0*/  STS [R47+0x2000], RZ ;  /* 0x002000ff2f007388 */ /* 0x000fe60000000800 */
[----:B------:R-:W-:Y:S01]  /*0cf0*/  LOP3.LUT R4, R4, UR4, RZ, 0xc0, !PT ;  /* 0x0000000404047c12 */ /* 0x000fe2000f8ec0ff */
[----:B------:R-:W-:Y:S04]  /*0d00*/  STS [R47+0x2400], RZ ;  /* 0x002400ff2f007388 */ /* 0x000fe80000000800 */
[----:B------:R-:W-:Y:S01]  /*0d10*/  STS [R47+0x2800], RZ ;  /* 0x002800ff2f007388 */ /* 0x000fe20000000800 */
[----:B------:R-:W-:Y:S01]  /*0d20*/  IMAD.SHL.U32 R5, R4, 0x400, RZ ;  /* 0x0000040004057824 */ /* 0x000fe200078e00ff */
[----:B------:R-:W-:-:S02]  /*0d30*/  SHF.R.U32.HI R4, RZ, 0x4, R4 ;  /* 0x00000004ff047819 */ /* 0x000fc40000011604 */
[----:B------:R-:W-:Y:S02]  /*0d40*/  STS [R47+0x2c00], RZ ;  /* 0x002c00ff2f007388 */ /* 0x000fe40000000800 */
[----:B------:R-:W-:Y:S02]  /*0d50*/  LOP3.LUT R56, R5, 0x7c00, RZ, 0xc0, !PT ;  /* 0x00007c0005387812 */ /* 0x000fe400078ec0ff */
        /* <DEDUP_REMOVED lines=32> */
[----:B------:R-:W0:Y:S02]  /*0f60*/  LDS.U16 R52, [R54] ;  /* 0x0000000036347984 */ /* 0x000e240000000400 */
[----:B0-----:R-:W-:-:S05]  /*0f70*/  VIADD R5, R52, 0x1 ;  /* 0x0000000134057836 */ /* 0x001fca0000000000 */
[----:B------:R0:W-:Y:S04]  /*0f80*/  STS.U16 [R54], R5 ;  /* 0x0000000536007388 */ /* 0x0001e80000000400 */
[----:B------:R-:W1:Y:S01]  /*0f90*/  LDS.U16 R57, [R56] ;  /* 0x0000000038397984 */ /* 0x000e620000000400 */
[----:B0-----:R-:W-:Y:S01]  /*0fa0*/  IMAD.SHL.U32 R5, R4, 0x400, RZ ;  /* 0x0000040004057824 */ /* 0x001fe200078e00ff */
[----:B------:R-:W-:-:S04]  /*0fb0*/  SHF.R.U32.HI R4, RZ, 0x4, R4 ;  /* 0x00000004ff047819 */ /* 0x000fc80000011604 */
[----:B------:R-:W-:Y:S02]  /*0fc0*/  LOP3.LUT R60, R5, 0x7c00, RZ, 0xc0, !PT ;  /* 0x00007c00053c7812 */ /* 0x000fe400078ec0ff */
[----:B------:R-:W-:-:S04]  /*0fd0*/  LOP3.LUT R4, R4, 0xffffffe, RZ, 0xc0, !PT ;  /* 0x0ffffffe04047812 */ /* 0x000fc800078ec0ff */
[----:B------:R-:W-:Y:S02]  /*0fe0*/  IADD3 R60, PT, PT, R4, R47, R60 ;  /* 0x0000002f043c7210 */ /* 0x000fe40007ffe03c */
[----:B------:R-:W-:-:S04]  /*0ff0*/  SHF.R.U32.HI R4, RZ, UR6, R33 ;  /* 0x00000006ff047c19 */ /* 0x000fc80008011621 */
[----:B------:R-:W-:-:S05]  /*1000*/  LOP3.LUT R4, R4, UR4, RZ, 0xc0, !PT ;  /* 0x0000000404047c12 */ /* 0x000fca000f8ec0ff */
[----:B------:R-:W-:Y:S01]  /*1010*/  IMAD.SHL.U32 R6, R4, 0x400, RZ ;  /* 0x0000040004067824 */ /* 0x000fe200078e00ff */
[----:B------:R-:W-:-:S04]  /*1020*/  SHF.R.U32.HI R4, RZ, 0x4, R4 ;  /* 0x00000004ff047819 */ /* 0x000fc80000011604 */
[----:B------:R-:W-:Y:S02]  /*1030*/  LOP3.LUT R6, R6, 0x7c00, RZ, 0xc0, !PT ;  /* 0x00007c0006067812 */ /* 0x000fe400078ec0ff */
[----:B------:R-:W-:-:S04]  /*1040*/  LOP3.LUT R4, R4, 0xffffffe, RZ, 0xc0, !PT ;  /* 0x0ffffffe04047812 */ /* 0x000fc800078ec0ff */
[----:B------:R-:W-:Y:S01]  /*1050*/  IADD3 R62, PT, PT, R4, R47, R6 ;  /* 0x0000002f043e7210 */ /* 0x000fe20007ffe006 */
[----:B-1----:R-:W-:Y:S01]  /*1060*/  VIADD R7, R57, 0x1 ;  /* 0x0000000139077836 */ /* 0x002fe20000000000 */
[----:B------:R-:W-:-:S04]  /*1070*/  SHF.R.U32.HI R4, RZ, UR6, R34 ;  /* 0x00000006ff047c19 */ /* 0x000fc80008011622 */
[----:B------:R-:W-:Y:S01]  /*1080*/  STS.U16 [R56], R7 ;  /* 0x0000000738007388 */ /* 0x000fe20000000400 */
[----:B------:R-:W-:-:S03]  /*1090*/  LOP3.LUT R4, R4, UR4, RZ, 0xc0, !PT ;  /* 0x0000000404047c12 */ /* 0x000fc6000f8ec0ff */
        /* <DEDUP_REMOVED lines=129> */
[----:B------:R-:W-:Y:S01]  /*18b0*/  SHF.R.U32.HI R4, RZ, UR6, R49 ;  /* 0x00000006ff047c19 */ /* 0x000fe20008011631 */
[----:B------:R-:W0:Y:S03]  /*18c0*/  S2UR UR6, SR_CgaCtaId ;  /* 0x00000000000679c3 */ /* 0x000e260000008800 */
[----:B------:R-:W-:Y:S01]  /*18d0*/  LOP3.LUT R4, R4, UR4, RZ, 0xc0, !PT ;  /* 0x0000000404047c12 */ /* 0x000fe2000f8ec0ff */
[----:B------:R-:W-:-:S04]  /*18e0*/  UMOV UR4, 0x400 ;  /* 0x0000040000047882 */ /* 0x000fc80000000000 */
[----:B------:R-:W-:Y:S01]  /*18f0*/  IMAD.SHL.U32 R6, R4, 0x400, RZ ;  /* 0x0000040004067824 */ /* 0x000fe200078e00ff */
[----:B------:R-:W-:-:S04]  /*1900*/  SHF.R.U32.HI R4, RZ, 0x4, R4 ;  /* 0x00000004ff047819 */ /* 0x000fc80000011604 */
[----:B------:R-:W-:Y:S02]  /*1910*/  LOP3.LUT R6, R6, 0x7c00, RZ, 0xc0, !PT ;  /* 0x00007c0006067812 */ /* 0x000fe400078ec0ff */
[----:B------:R-:W-:-:S04]  /*1920*/  LOP3.LUT R4, R4, 0xffffffe, RZ, 0xc0, !PT ;  /* 0x0ffffffe04047812 */ /* 0x000fc800078ec0ff */
[----:B------:R-:W-:Y:S01]  /*1930*/  IADD3 R90, PT, PT, R4, R47, R6 ;  /* 0x0000002f045a7210 */ /* 0x000fe20007ffe006 */
[----:B-1----:R-:W-:Y:S01]  /*1940*/  VIADD R7, R85, 0x1 ;  /* 0x0000000155077836 */ /* 0x002fe20000000000 */
[----:B0-----:R-:W-:-:S04]  /*1950*/  ULEA UR4, UR6, UR4, 0x18 ;  /* 0x0000000406047291 */ /* 0x001fc8000f8ec0ff */
[----:B------:R-:W-:Y:S04]  /*1960*/  STS.U16 [R84], R7 ;  /* 0x0000000754007388 */ /* 0x000fe80000000400 */
[----:B------:R-:W0:Y:S02]  /*1970*/  LDS.U16 R87, [R86] ;  /* 0x0000000056577984 */ /* 0x000e240000000400 */
[----:B0-----:R-:W-:-:S05]  /*1980*/  VIADD R5, R87, 0x1 ;  /* 0x0000000157057836 */ /* 0x001fca0000000000 */
[----:B------:R-:W-:Y:S04]  /*1990*/  STS.U16 [R86], R5 ;  /* 0x0000000556007388 */ /* 0x000fe80000000400 */
[----:B------:R-:W0:Y:S02]  /*19a0*/  LDS.U16 R89, [R88] ;  /* 0x0000000058597984 */ /* 0x000e240000000400 */
[----:B0-----:R-:W-:-:S05]  /*19b0*/  VIADD R7, R89, 0x1 ;  /* 0x0000000159077836 */ /* 0x001fca0000000000 */
[----:B------:R-:W-:Y:S04]  /*19c0*/  STS.U16 [R88], R7 ;  /* 0x0000000758007388 */ /* 0x000fe80000000400 */
[----:B------:R-:W0:Y:S02]  /*19d0*/  LDS.U16 R91, [R90] ;  /* 0x000000005a5b7984 */ /* 0x000e240000000400 */
[----:B0-----:R-:W-:-:S05]  /*19e0*/  VIADD R5, R91, 0x1 ;  /* 0x000000015b057836 */ /* 0x001fca0000000000 */
[----:B------:R-:W-:Y:S01]  /*19f0*/  STS.U16 [R90], R5 ;  /* 0x000000055a007388 */ /* 0x000fe20000000400 */
[----:B------:R-:W-:Y:S06]  /*1a00*/  BAR.SYNC.DEFER_BLOCKING 0x0 ;  /* 0x0000000000007b1d */ /* 0x000fec0000010000 */
[----:B------:R-:W-:Y:S04]  /*1a10*/  LDS R92, [R51] ;  /* 0x00000000335c7984 */ /* 0x000fe80000000800 */
[----:B------:R-:W0:Y:S04]  /*1a20*/  LDS R93, [R51+0x4] ;  /* 0x00000400335d7984 */ /* 0x000e280000000800 */
[----:B------:R-:W1:Y:S04]  /*1a30*/  LDS R94, [R51+0x8] ;  /* 0x00000800335e7984 */ /* 0x000e680000000800 */
[----:B------:R-:W2:Y:S04]  /*1a40*/  LDS R95, [R51+0xc] ;  /* 0x00000c00335f7984 */ /* 0x000ea80000000800 */
[----:B------:R-:W3:Y:S04]  /*1a50*/  LDS R96, [R51+0x10] ;  /* 0x0000100033607984 */ /* 0x000ee80000000800 */
[----:B------:R-:W4:Y:S04]  /*1a60*/  LDS R97, [R51+0x14] ;  /* 0x0000140033617984 */ /* 0x000f280000000800 */
[----:B------:R-:W4:Y:S04]  /*1a70*/  LDS R98, [R51+0x18] ;  /* 0x0000180033627984 */ /* 0x000f280000000800 */
[----:B------:R-:W4:Y:S04]  /*1a80*/  LDS R99, [R51+0x1c] ;  /* 0x00001c0033637984 */ /* 0x000f280000000800 */
[----:B------:R-:W4:Y:S04]  /*1a90*/  LDS R100, [R51+0x20] ;  /* 0x0000200033647984 */ /* 0x000f280000000800 */
[----:B------:R-:W4:Y:S04]  /*1aa0*/  LDS R101, [R51+0x24] ;  /* 0x0000240033657984 */ /* 0x000f280000000800 */
[----:B------:R-:W4:Y:S04]  /*1ab0*/  LDS R102, [R51+0x28] ;  /* 0x0000280033667984 */ /* 0x000f280000000800 */
[----:B------:R-:W4:Y:S01]  /*1ac0*/  LDS R103, [R51+0x2c] ;  /* 0x00002c0033677984 */ /* 0x000f220000000800 */
[----:B0-----:R-:W-:-:S03]  /*1ad0*/  IMAD.IADD R93, R92, 0x1, R93 ;  /* 0x000000015c5d7824 */ /* 0x001fc600078e025d */
[----:B------:R-:W0:Y:S01]  /*1ae0*/  LDS R104, [R51+0x30] ;  /* 0x0000300033687984 */ /* 0x000e220000000800 */
[----:B-1----:R-:W-:-:S03]  /*1af0*/  IMAD.IADD R94, R94, 0x1, R93 ;  /* 0x000000015e5e7824 */ /* 0x002fc600078e025d */
[----:B------:R-:W1:Y:S01]  /*1b00*/  LDS R105, [R51+0x34] ;  /* 0x0000340033697984 */ /* 0x000e620000000800 */
[----:B--2---:R-:W-:-:S03]  /*1b10*/  IMAD.IADD R95, R95, 0x1, R94 ;  /* 0x000000015f5f7824 */ /* 0x004fc600078e025e */
[----:B------:R-:W2:Y:S01]  /*1b20*/  LDS R106, [R51+0x38] ;  /* 0x00003800336a7984 */ /* 0x000ea20000000800 */
[----:B---3--:R-:W-:-:S03]  /*1b30*/  IMAD.IADD R96, R96, 0x1, R95 ;  /* 0x0000000160607824 */ /* 0x008fc600078e025f */
[----:B------:R-:W3:Y:S01]  /*1b40*/  LDS R107, [R51+0x3c] ;  /* 0x00003c00336b7984 */ /* 0x000ee20000000800 */
[----:B----4-:R-:W-:-:S03]  /*1b50*/  IMAD.IADD R97, R97, 0x1, R96 ;  /* 0x0000000161617824 */ /* 0x010fc600078e0260 */
[----:B------:R-:W4:Y:S01]  /*1b60*/  LDS R108, [R51+0x40] ;  /* 0x00004000336c7984 */ /* 0x000f220000000800 */
[----:B------:R-:W-:-:S03]  /*1b70*/  IMAD.IADD R98, R98, 0x1, R97 ;  /* 0x0000000162627824 */ /* 0x000fc600078e0261 */
        /* <DEDUP_REMOVED lines=31> */
[----:B------:R-:W-:-:S04]  /*1d70*/  IMAD.IADD R114, R114, 0x1, R113 ;  /* 0x0000000172727824 */ /* 0x000fc800078e0271 */
[----:B0-----:R-:W-:-:S04]  /*1d80*/  IMAD.IADD R115, R115, 0x1, R114 ;  /* 0x0000000173737824 */ /* 0x001fc800078e0272 */
[----:B-1----:R-:W-:-:S04]  /*1d90*/  IMAD.IADD R116, R116, 0x1, R115 ;  /* 0x0000000174747824 */ /* 0x002fc800078e0273 */
[----:B--2---:R-:W-:-:S04]  /*1da0*/  IMAD.IADD R117, R117, 0x1, R116 ;  /* 0x0000000175757824 */ /* 0x004fc800078e0274 */
[----:B---3--:R-:W-:-:S04]  /*1db0*/  IMAD.IADD R118, R118, 0x1, R117 ;  /* 0x0000000176767824 */ /* 0x008fc800078e0275 */
[----:B----4-:R-:W-:-:S04]  /*1dc0*/  IMAD.IADD R119, R119, 0x1, R118 ;  /* 0x0000000177777824 */ /* 0x010fc800078e0276 */
[----:B------:R-:W-:-:S04]  /*1dd0*/  IMAD.IADD R120, R120, 0x1, R119 ;  /* 0x0000000178787824 */ /* 0x000fc800078e0277 */
[----:B------:R-:W-:-:S04]  /*1de0*/  IMAD.IADD R121, R121, 0x1, R120 ;  /* 0x0000000179797824 */ /* 0x000fc800078e0278 */
[----:B------:R-:W-:-:S04]  /*1df0*/  IMAD.IADD R122, R122, 0x1, R121 ;  /* 0x000000017a7a7824 */ /* 0x000fc800078e0279 */
[----:B------:R-:W-:-:S04]  /*1e00*/  IMAD.IADD R123, R123, 0x1, R122 ;  /* 0x000000017b7b7824 */ /* 0x000fc800078e027a */
[----:B------:R-:W-:-:S05]  /*1e10*/  IMAD.IADD R125, R4, 0x1, R123 ;  /* 0x00000001047d7824 */ /* 0x000fca00078e027b */
        /* <DEDUP_REMOVED lines=8> */
[----:B------:R-:W0:Y:S02]  /*1ea0*/  SHFL.UP P0, R126, R127, 0x10, RZ ;  /* 0x060000007f7e7989 */ /* 0x000e2400000000ff */
[----:B0-----:R-:W-:Y:S01]  /*1eb0*/  @P0 IMAD.IADD R126, R127, 0x1, R126 ;  /* 0x000000017f7e0824 */ /* 0x001fe200078e027e */
[----:B------:R-:W-:-:S03]  /*1ec0*/  ISETP.NE.AND P0, PT, R124, 0x1, PT ;  /* 0x000000017c00780c */ /* 0x000fc60003f05270 */
[----:B------:R-:W-:Y:S01]  /*1ed0*/  IMAD.IADD R125, R126, 0x1, -R125 ;  /* 0x000000017e7d7824 */ /* 0x000fe200078e0a7d */
[----:B------:R-:W-:Y:S01]  /*1ee0*/  @!P1 STS [R50+0x8400], R126 ;  /* 0x0084007e32009388 */ /* 0x000fe20000000800 */
[----:B------:R-:W-:Y:S01]  /*1ef0*/  BAR.SYNC.DEFER_BLOCKING 0x0 ;  /* 0x0000000000007b1d */ /* 0x000fe20000010000 */
[----:B------:R-:W-:-:S05]  /*1f00*/  ISETP.NE.AND P1, PT, R124, 0x4, PT ;  /* 0x000000047c00780c */ /* 0x000fca0003f25270 */
[----:B------:R-:W0:Y:S04]  /*1f10*/  LDS.128 R4, [UR4+0x8400] ;  /* 0x00840004ff047984 */ /* 0x000e280008000c00 */
[----:B------:R-:W1:Y:S01]  /*1f20*/  LDS.128 R8, [UR4+0x8410] ;  /* 0x00841004ff087984 */ /* 0x000e620008000c00 */
[C---:B0-----:R-:W-:Y:S01]  /*1f30*/  SEL R55, R4.reuse, R55, !P0 ;  /* 0x0000003704377207 */ /* 0x041fe20004000000 */
[----:B------:R-:W-:Y:S01]  /*1f40*/  IMAD.IADD R5, R4, 0x1, R5 ;  /* 0x0000000104057824 */ /* 0x000fe200078e0205 */
[----:B------:R-:W-:-:S03]  /*1f50*/  ISETP.NE.AND P0, PT, R124, 0x2, PT ;  /* 0x000000027c00780c */ /* 0x000fc60003f05270 */
[----:B------:R-:W-:Y:S01]  /*1f60*/  IMAD.IADD R6, R6, 0x1, R5 ;  /* 0x0000000106067824 */ /* 0x000fe200078e0205 */
[----:B------:R-:W-:Y:S02]  /*1f70*/  SEL R55, R5, R55, !P0 ;  /* 0x0000003705377207 */ /* 0x000fe40004000000 */
[----:B------:R-:W-:Y:S01]  /*1f80*/  ISETP.NE.AND P0, PT, R124, 0x3, PT ;  /* 0x000000037c00780c */ /* 0x000fe20003f05270 */
[----:B------:R-:W-:-:S03]  /*1f90*/  IMAD.IADD R7, R7, 0x1, R6 ;  /* 0x0000000107077824 */ /* 0x000fc600078e0206 */
[----:B------:R-:W-:Y:S01]  /*1fa0*/  SEL R55, R6, R55, !P0 ;  /* 0x0000003706377207 */ /* 0x000fe20004000000 */
[C---:B-1----:R-:W-:Y:S01]  /*1fb0*/  IMAD.IADD R8, R7.reuse, 0x1, R8 ;  /* 0x0000000107087824 */ /* 0x042fe200078e0208 */
[----:B------:R-:W-:Y:S02]  /*1fc0*/  ISETP.NE.AND P0, PT, R124, 0x5, PT ;  /* 0x000000057c00780c */ /* 0x000fe40003f05270 */
[----:B------:R-:W-:Y:S01]  /*1fd0*/  SEL R55, R7, R55, !P1 ;  /* 0x0000003707377207 */ /* 0x000fe20004800000 */
[----:B------:R-:W-:Y:S01]  /*1fe0*/  IMAD.IADD R9, R9, 0x1, R8 ;  /* 0x0000000109097824 */ /* 0x000fe200078e0208 */
[----:B------:R-:W-:Y:S02]  /*1ff0*/  ISETP.NE.AND P1, PT, R42, RZ, PT ;  /* 0x000000ff2a00720c */ /* 0x000fe40003f25270 */
[----:B------:R-:W-:Y:S01]  /*2000*/  SEL R55, R8, R55, !P0 ;  /* 0x0000003708377207 */ /* 0x000fe20004000000 */
[----:B------:R-:W-:Y:S01]  /*2010*/  IMAD.IADD R10, R10, 0x1, R9 ;  /* 0x000000010a0a7824 */ /* 0x000fe200078e0209 */
[----:B------:R-:W-:-:S02]  /*2020*/  ISETP.GT.U32.AND P0, PT, R0, 0x1f, PT ;  /* 0x0000001f0000780c */ /* 0x000fc40003f04070 */
[----:B------:R-:W-:Y:S01]  /*2030*/  SEL R55, R9, R55, !P2 ;  /* 0x0000003709377207 */ /* 0x000fe20005000000 */
[----:B------:R-:W-:Y:S01]  /*2040*/  IMAD.IADD R11, R11, 0x1, R10 ;  /* 0x000000010b0b7824 */ /* 0x000fe200078e020a */
[----:B------:R-:W-:Y:S02]  /*2050*/  ISETP.GT.U32.OR P2, PT, R0, 0x1f, P1 ;  /* 0x0000001f0000780c */ /* 0x000fe40000f44470 */
[----:B------:R-:W-:Y:S02]  /*2060*/  SEL R4, R125, RZ, P1 ;  /* 0x000000ff7d047207 */ /* 0x000fe40000800000 */
[----:B------:R-:W-:-:S05]  /*2070*/  SEL R55, R10, R55, !P3 ;  /* 0x000000370a377207 */ /* 0x000fca0005800000 */
[----:B------:R-:W-:Y:S01]  /*2080*/  @P0 IMAD.IADD R125, R55, 0x1, R4 ;  /* 0x00000001377d0824 */ /* 0x000fe200078e0204 */
[----:B------:R-:W-:-:S03]  /*2090*/  ISETP.NE.AND P0, PT, R0, RZ, PT ;  /* 0x000000ff0000720c */ /* 0x000fc60003f05270 */
[----:B------:R-:W-:-:S05]  /*20a0*/  @!P2 IMAD.U32 R125, R11, 0x10000, RZ ;  /* 0x000100000b7da824 */ /* 0x000fca00078e00ff */
[----:B------:R-:W-:Y:S01]  /*20b0*/  @!P2 STS [UR4+0x8428], R125 ;  /* 0x0084287dff00a988 */ /* 0x000fe20008000804 */
[----:B------:R-:W-:Y:S06]  /*20c0*/  BAR.SYNC.DEFER_BLOCKING 0x0 ;  /* 0x0000000000007b1d */ /* 0x000fec0000010000 */
[----:B------:R-:W0:Y:S02]  /*20d0*/  LDS R4, [UR4+0x8428] ;  /* 0x00842804ff047984 */ /* 0x000e240008000800 */
[----:B0-----:R-:W-:-:S05]  /*20e0*/  SEL R4, R4, RZ, P0 ;  /* 0x000000ff04047207 */ /* 0x001fca0000000000 */
[----:B------:R-:W-:-:S04]  /*20f0*/  IMAD.IADD R4, R4, 0x1, R125 ;  /* 0x0000000104047824 */ /* 0x000fc800078e027d */
[--C-:B------:R-:W-:Y:S01]  /*2100*/  IMAD.IADD R92, R92, 0x1, R4.reuse ;  /* 0x000000015c5c7824 */ /* 0x100fe200078e0204 */
[----:B------:R-:W-:Y:S01]  /*2110*/  STS [R51], R4 ;  /* 0x0000000433007388 */ /* 0x000fe20000000800 */
[--C-:B------:R-:W-:Y:S02]  /*2120*/  IMAD.IADD R6, R93, 0x1, R4.reuse ;  /* 0x000000015d067824 */ /* 0x100fe400078e0204 */
[--C-:B------:R-:W-:Y:S01]  /*2130*/  IMAD.IADD R94, R94, 0x1, R4.reuse ;  /* 0x000000015e5e7824 */ /* 0x100fe200078e0204 */
[----:B------:R-:W-:Y:S01]  /*2140*/  STS [R51+0x4], R92 ;  /* 0x0000045c33007388 */ /* 0x000fe20000000800 */
[--C-:B------:R-:W-:Y:S02]  /*2150*/  IMAD.IADD R8, R95, 0x1, R4.reuse ;  /* 0x000000015f087824 */ /* 0x100fe400078e0204 */
[--C-:B------:R-:W-:Y:S01]  /*2160*/  IMAD.IADD R96, R96, 0x1, R4.reuse ;  /* 0x0000000160607824 */ /* 0x100fe200078e0204 */
[----:B------:R-:W-:Y:S01]  /*2170*/  STS [R51+0x8], R6 ;  /* 0x0000080633007388 */ /* 0x000fe20000000800 */
[----:B------:R-:W-:-:S02]  /*2180*/  IMAD.IADD R10, R97, 0x1, R4 ;  /* 0x00000001610a7824 */ /* 0x000fc400078e0204 */
[--C-:B------:R-:W-:Y:S01]  /*2190*/  IMAD.IADD R98, R98, 0x1, R4.reuse ;  /* 0x0000000162627824 */ /* 0x100fe200078e0204 */
[----:B------:R-:W-:Y:S01]  /*21a0*/  STS [R51+0xc], R94 ;  /* 0x00000c5e33007388 */ /* 0x000fe20000000800 */
        /* <DEDUP_REMOVED lines=36> */
[----:B------:R-:W-:-:S03]  /*23f0*/  IMAD.IADD R150, R123, 0x1, R4 ;  /* 0x000000017b967824 */ /* 0x000fc600078e0204 */
[----:B------:R-:W-:Y:S04]  /*2400*/  STS [R51+0x40], R134 ;  /* 0x0000408633007388 */ /* 0x000fe80000000800 */
        /* <DEDUP_REMOVED lines=15> */
[----:B------:R-:W-:Y:S01]  /*2500*/  STS [R51+0x80], R150 ;  /* 0x0000809633007388 */ /* 0x000fe20000000800 */
[----:B------:R-:W-:Y:S06]  /*2510*/  BAR.SYNC.DEFER_BLOCKING 0x0 ;  /* 0x0000000000007b1d */ /* 0x000fec0000010000 */
[----:B------:R-:W0:Y:S04]  /*2520*/  LDS.U16 R5, [R54] ;  /* 0x0000000036057984 */ /* 0x000e280000000400 */
[----:B------:R-:W1:Y:S04]  /*2530*/  LDS.U16 R56, [R56] ;  /* 0x0000000038387984 */ /* 0x000e680000000400 */
[----:B------:R-:W2:Y:S04]  /*2540*/  LDS.U16 R58, [R58] ;  /* 0x000000003a3a7984 */ /* 0x000ea80000000400 */
[----:B------:R-:W3:Y:S04]  /*2550*/  LDS.U16 R60, [R60] ;  /* 0x000000003c3c7984 */ /* 0x000ee80000000400 */
[----:B------:R-:W4:Y:S04]  /*2560*/  LDS.U16 R62, [R62] ;  /* 0x000000003e3e7984 */ /* 0x000f280000000400 */
[----:B------:R-:W4:Y:S04]  /*2570*/  LDS.U16 R64, [R64] ;  /* 0x0000000040407984 */ /* 0x000f280000000400 */
[----:B------:R-:W4:Y:S04]  /*2580*/  LDS.U16 R66, [R66] ;  /* 0x0000000042427984 */ /* 0x000f280000000400 */
[----:B------:R-:W4:Y:S04]  /*2590*/  LDS.U16 R68, [R68] ;  /* 0x0000000044447984 */ /* 0x000f280000000400 */
[----:B------:R-:W4:Y:S04]  /*25a0*/  LDS.U16 R70, [R70] ;  /* 0x0000000046467984 */ /* 0x000f280000000400 */
[----:B------:R-:W4:Y:S04]  /*25b0*/  LDS.U16 R72, [R72] ;  /* 0x0000000048487984 */ /* 0x000f280000000400 */
[----:B------:R-:W4:Y:S01]  /*25c0*/  LDS.U16 R74, [R74] ;  /* 0x000000004a4a7984 */ /* 0x000f220000000400 */
[----:B0-----:R-:W-:-:S03]  /*25d0*/  IMAD.IADD R5, R52, 0x1, R5 ;  /* 0x0000000134057824 */ /* 0x001fc600078e0205 */
[----:B------:R-:W0:Y:S01]  /*25e0*/  LDS.U16 R76, [R76] ;  /* 0x000000004c4c7984 */ /* 0x000e220000000400 */
[----:B-1----:R-:W-:-:S03]  /*25f0*/  IMAD.IADD R56, R57, 0x1, R56 ;  /* 0x0000000139387824 */ /* 0x002fc600078e0238 */
[----:B------:R-:W1:Y:S01]  /*2600*/  LDS.U16 R78, [R78] ;  /* 0x000000004e4e7984 */ /* 0x000e620000000400 */
[----:B--2---:R-:W-:-:S03]  /*2610*/  IMAD.IADD R58, R59, 0x1, R58 ;  /* 0x000000013b3a7824 */ /* 0x004fc600078e023a */
[----:B------:R-:W2:Y:S01]  /*2620*/  LDS.U16 R80, [R80] ;  /* 0x0000000050507984 */ /* 0x000ea20000000400 */
[----:B---3--:R-:W-:-:S03]  /*2630*/  IMAD.IADD R60, R61, 0x1, R60 ;  /* 0x000000013d3c7824 */ /* 0x008fc600078e023c */
[----:B------:R-:W3:Y:S01]  /*2640*/  LDS.U16 R82, [R82] ;  /* 0x0000000052527984 */ /* 0x000ee20000000400 */
[----:B----4-:R-:W-:-:S03]  /*2650*/  IMAD.IADD R62, R63, 0x1, R62 ;  /* 0x000000013f3e7824 */ /* 0x010fc600078e023e */
[----:B------:R-:W4:Y:S01]  /*2660*/  LDS.U16 R84, [R84] ;  /* 0x0000000054547984 */ /* 0x000f220000000400 */
[----:B------:R-:W-:-:S03]  /*2670*/  IMAD.IADD R64, R65, 0x1, R64 ;  /* 0x0000000141407824 */ /* 0x000fc600078e0240 */
[----:B------:R-:W4:Y:S01]  /*2680*/  LDS.U16 R86, [R86] ;  /* 0x0000000056567984 */ /* 0x000f220000000400 */
[----:B------:R-:W-:-:S03]  /*2690*/  IMAD.IADD R66, R67, 0x1, R66 ;  /* 0x0000000143427824 */ /* 0x000fc600078e0242 */
[----:B------:R-:W4:Y:S01]  /*26a0*/  LDS.U16 R88, [R88] ;  /* 0x0000000058587984 */ /* 0x000f220000000400 */
[----:B------:R-:W-:-:S03]  /*26b0*/  IMAD.IADD R68, R69, 0x1, R68 ;  /* 0x0000000145447824 */ /* 0x000fc600078e0244 */
[----:B------:R-:W4:Y:S01]  /*26c0*/  LDS.U16 R90, [R90] ;  /* 0x000000005a5a7984 */ /* 0x000f220000000400 */
[----:B------:R-:W-:Y:S02]  /*26d0*/  IMAD.IADD R70, R71, 0x1, R70 ;  /* 0x0000000147467824 */ /* 0x000fe400078e0246 */
[----:B------:R-:W-:Y:S02]  /*26e0*/  IMAD.IADD R72, R73, 0x1, R72 ;  /* 0x0000000149487824 */ /* 0x000fe400078e0248 */
[----:B------:R-:W-:Y:S02]  /*26f0*/  IMAD.IADD R74, R75, 0x1, R74 ;  /* 0x000000014b4a7824 */ /* 0x000fe400078e024a */
[----:B0-----:R-:W-:Y:S02]  /*2700*/  IMAD.IADD R76, R77, 0x1, R76 ;  /* 0x000000014d4c7824 */ /* 0x001fe400078e024c */
[----:B-1----:R-:W-:Y:S02]  /*2710*/  IMAD.IADD R78, R79, 0x1, R78 ;  /* 0x000000014f4e7824 */ /* 0x002fe400078e024e */
[----:B--2---:R-:W-:-:S02]  /*2720*/  IMAD.IADD R80, R81, 0x1, R80 ;  /* 0x0000000151507824 */ /* 0x004fc400078e0250 */
[----:B---3--:R-:W-:Y:S02]  /*2730*/  IMAD.IADD R82, R83, 0x1, R82 ;  /* 0x0000000153527824 */ /* 0x008fe400078e0252 */
[----:B----4-:R-:W-:Y:S02]  /*2740*/  IMAD.IADD R84, R85, 0x1, R84 ;  /* 0x0000000155547824 */ /* 0x010fe400078e0254 */
[----:B------:R-:W-:Y:S02]  /*2750*/  IMAD.IADD R86, R87, 0x1, R86 ;  /* 0x0000000157567824 */ /* 0x000fe400078e0256 */
[----:B------:R-:W-:Y:S02]  /*2760*/  IMAD.IADD R88, R89, 0x1, R88 ;  /* 0x0000000159587824 */ /* 0x000fe400078e0258 */
[----:B------:R-:W-:Y:S01]  /*2770*/  IMAD.IADD R90, R91, 0x1, R90 ;  /* 0x000000015b5a7824 */ /* 0x000fe200078e025a */
[----:B------:R-:W-:Y:S06]  /*2780*/  BAR.SYNC.DEFER_BLOCKING 0x0 ;  /* 0x0000000000007b1d */ /* 0x000fec0000010000 */
[----:B------:R-:W-:Y:S05]  /*2790*/  BRA.U UP0, `(.L_x_221) ;  /* 0x0000000500987547 */ /* 0x000fea000b800000 */
[----:B------:R-:W-:Y:S01]  /*27a0*/  LEA R4, R5, UR4, 0x2 ;  /* 0x0000000405047c11 */ /* 0x000fe2000f8e10ff */
[----:B------:R-:W-:Y:S01]  /*27b0*/  UIADD3 UR7, UPT, UPT, UR7, 0x6, URZ ;  /* 0x0000000607077890 */ /* 0x000fe2000fffe0ff */
[----:B------:R-:W-:Y:S01]  /*27c0*/  LEA R5, R56, UR4, 0x2 ;  /* 0x0000000438057c11 */ /* 0x000fe2000f8e10ff */
[----:B------:R-:W-:Y:S01]  /*27d0*/  UIADD3 UR5, UPT, UPT, UR5, -0x6, URZ ;  /* 0xfffffffa05057890 */ /* 0x000fe2000fffe0ff */
[----:B------:R-:W-:Y:S01]  /*27e0*/  LEA R6, R58, UR4, 0x2 ;  /* 0x000000043a067c11 */ /* 0x000fe2000f8e10ff */
[----:B------:R1:W-:Y:S01]  /*27f0*/  STS [R4], R29 ;  /* 0x0000001d04007388 */ /* 0x0003e20000000800 */
[----:B------:R-:W-:Y:S02]  /*2800*/  LEA R7, R60, UR4, 0x2 ;  /* 0x000000043c077c11 */ /* 0x000fe4000f8e10ff */
[----:B------:R-:W-:Y:S01]  /*2810*/  LEA R8, R62, UR4, 0x2 ;  /* 0x000000043e087c11 */ /* 0x000fe2000f8e10ff */
[----:B------:R1:W-:Y:S01]  /*2820*/  STS [R5], R30 ;  /* 0x0000001e05007388 */ /* 0x0003e20000000800 */
[----:B------:R-:W-:-:S02]  /*2830*/  LEA R9, R64, UR4, 0x2 ;  /* 0x0000000440097c11 */ /* 0x000fc4000f8e10ff */
[----:B------:R-:W-:Y:S01]  /*2840*/  LEA R10, R66, UR4, 0x2 ;  /* 0x00000004420a7c11 */ /* 0x000fe2000f8e10ff */
[----:B------:R1:W-:Y:S01]  /*2850*/  STS [R6], R31 ;  /* 0x0000001f06007388 */ /* 0x0003e20000000800 */
[----:B------:R-:W-:Y:S02]  /*2860*/  LEA R11, R68, UR4, 0x2 ;  /* 0x00000004440b7c11 */ /* 0x000fe4000f8e10ff */
        /* <DEDUP_REMOVED lines=16> */
[----:B------:R1:W-:Y:S04]  /*2970*/  STS [R52], R37 ;  /* 0x0000002534007388 */ /* 0x0003e80000000800 */
        /* <DEDUP_REMOVED lines=9> */
[----:B------:R1:W-:Y:S01]  /*2a10*/  STS [R64], R49 ;  /* 0x0000003140007388 */ /* 0x0003e20000000800 */
[----:B------:R-:W-:Y:S06]  /*2a20*/  BAR.SYNC.DEFER_BLOCKING 0x0 ;  /* 0x0000000000007b1d */ /* 0x000fec0000010000 */
[----:B------:R1:W2:Y:S04]  /*2a30*/  LDS R29, [R53] ;  /* 0x00000000351d7984 */ /* 0x0002a80000000800 */
[----:B------:R1:W3:Y:S04]  /*2a40*/  LDS R30, [R53+0x4] ;  /* 0x00000400351e7984 */ /* 0x0002e80000000800 */
[----:B------:R1:W4:Y:S04]  /*2a50*/  LDS R31, [R53+0x8] ;  /* 0x00000800351f7984 */ /* 0x0003280000000800 */
[----:B------:R1:W0:Y:S04]  /*2a60*/  LDS R32, [R53+0xc] ;  /* 0x00000c0035207984 */ /* 0x0002280000000800 */
        /* <DEDUP_REMOVED lines=14> */
[----:B------:R1:W0:Y:S01]  /*2b50*/  LDS R49, [R53+0x48] ;  /* 0x0000480035317984 */ /* 0x0002220000000800 */
[----:B------:R-:W-:Y:S06]  /*2b60*/  BAR.SYNC.DEFER_BLOCKING 0x0 ;  /* 0x0000000000007b1d */ /* 0x000fec0000010000 */
[----:B-----5:R1:W-:Y:S04]  /*2b70*/  STS [R4], R2 ;  /* 0x0000000204007388 */ /* 0x0203e80000000800 */
        /* <DEDUP_REMOVED lines=19> */
[----:B------:R1:W0:Y:S04]  /*2cb0*/  LDS R2, [R53] ;  /* 0x0000000035027984 */ /* 0x0002280000000800 */
        /* <DEDUP_REMOVED lines=19> */
[----:B--234-:R-:W-:Y:S05]  /*2df0*/  BRA `(.L_x_222) ;  /* 0xffffffdc00587947 */ /* 0x01cfea000383ffff */
.L_x_221:
[----:B------:R-:W-:Y:S01]  /*2e00*/  LEA R5, R5, UR4, 0x2 ;  /* 0x0000000405057c11 */ /* 0x000fe2000f8e10ff */
[----:B------:R-:W-:Y:S01]  /*2e10*/  IMAD R53, R0, -0x48, R53 ;  /* 0xffffffb800357824 */ /* 0x000fe200078e0235 */
[----:B------:R-:W-:Y:S01]  /*2e20*/  LEA R56, R56, UR4, 0x2 ;  /* 0x0000000438387c11 */ /* 0x000fe2000f8e10ff */
[----:B------:R-:W0:Y:S01]  /*2e30*/  LDCU.64 UR6, c[0x0][0x3a0] ;  /* 0x00007400ff0677ac */ /* 0x000e220008000a00 */
[----:B------:R-:W-:Y:S01]  /*2e40*/  LEA R58, R58, UR4, 0x2 ;  /* 0x000000043a3a7c11 */ /* 0x000fe2000f8e10ff */
[----:B------:R-:W-:Y:S01]  /*2e50*/  STS [R5], R29 ;  /* 0x0000001d05007388 */ /* 0x000fe20000000800 */
[----:B------:R-:W-:Y:S02]  /*2e60*/  LEA R60, R60, UR4, 0x2 ;  /* 0x000000043c3c7c11 */ /* 0x000fe4000f8e10ff */
[----:B------:R-:W-:Y:S01]  /*2e70*/  LEA R62, R62, UR4, 0x2 ;  /* 0x000000043e3e7c11 */ /* 0x000fe2000f8e10ff */
[----:B------:R-:W-:Y:S01]  /*2e80*/  STS [R56], R30 ;  /* 0x0000001e38007388 */ /* 0x000fe20000000800 */
[----:B------:R-:W-:-:S02]  /*2e90*/  LEA R64, R64, UR4, 0x2 ;  /* 0x0000000440407c11 */ /* 0x000fc4000f8e10ff */
[----:B------:R-:W-:Y:S01]  /*2ea0*/  LEA R66, R66, UR4, 0x2 ;  /* 0x0000000442427c11 */ /* 0x000fe2000f8e10ff */
[----:B------:R-:W-:Y:S01]  /*2eb0*/  STS [R58], R31 ;  /* 0x0000001f3a007388 */ /* 0x000fe20000000800 */
[----:B------:R-:W-:Y:S02]  /*2ec0*/  LEA R68, R68, UR4, 0x2 ;  /* 0x0000000444447c11 */ /* 0x000fe4000f8e10ff */
[----:B------:R-:W-:Y:S01]  /*2ed0*/  LEA R70, R70, UR4, 0x2 ;  /* 0x0000000446467c11 */ /* 0x000fe2000f8e10ff */
[----:B------:R-:W-:Y:S01]  /*2ee0*/  STS [R60], R32 ;  /* 0x000000203c007388 */ /* 0x000fe20000000800 */
[----:B------:R-:W-:Y:S02]  /*2ef0*/  LEA R72, R72, UR4, 0x2 ;  /* 0x0000000448487c11 */ /* 0x000fe4000f8e10ff */
[----:B------:R-:W-:Y:S01]  /*2f00*/  LEA R74, R74, UR4, 0x2 ;  /* 0x000000044a4a7c11 */ /* 0x000fe2000f8e10ff */
[----:B------:R-:W-:Y:S01]  /*2f10*/  STS [R62], R33 ;  /* 0x000000213e007388 */ /* 0x000fe20000000800 */
[----:B------:R-:W-:Y:S01]  /*2f20*/  LEA R76, R76, UR4, 0x2 ;  /* 0x000000044c4c7c11 */ /* 0x000fe2000f8e10ff */
[----:B0-----:R-:W-:Y:S01]  /*2f30*/  IMAD.U32 R4, RZ, RZ, UR7 ;  /* 0x00000007ff047e24 */ /* 0x001fe2000f8e00ff */
        /* <DEDUP_REMOVED lines=11> */
[----:B------:R-:W-:-:S03]  /*2ff0*/  ISETP.LT.U32.AND P2, PT, R0, UR6, PT ;  /* 0x0000000600007c0c */ /* 0x000fc6000bf41070 */
[----:B------:R-:W-:Y:S01]  /*3000*/  STS [R72], R38 ;  /* 0x0000002648007388 */ /* 0x000fe20000000800 */
[----:B------:R-:W-:-:S03]  /*3010*/  ISETP.GT.U32.AND.EX P2, PT, R4, RZ, PT, P2 ;  /* 0x000000ff0400720c */ /* 0x000fc60003f44120 */
[----:B------:R-:W-:Y:S04]  /*3020*/  STS [R74], R39 ;  /* 0x000000274a007388 */ /* 0x000fe80000000800 */
[----:B------:R-:W-:Y:S04]  /*3030*/  STS [R76], R40 ;  /* 0x000000284c007388 */ /* 0x000fe80000000800 */
[----:B------:R-:W-:Y:S04]  /*3040*/  STS [R78], R41 ;  /* 0x000000294e007388 */ /* 0x000fe80000000800 */
[----:B------:R-:W-:Y:S04]  /*3050*/  STS [R80], R43 ;  /* 0x0000002b50007388 */ /* 0x000fe80000000800 */
[----:B------:R-:W-:Y:S04]  /*3060*/  STS [R47], R44 ;  /* 0x0000002c2f007388 */ /* 0x000fe80000000800 */
[----:B------:R-:W-:Y:S04]  /*3070*/  STS [R84], R45 ;  /* 0x0000002d54007388 */ /* 0x000fe80000000800 */
[----:B------:R-:W-:Y:S04]  /*3080*/  STS [R51], R46 ;  /* 0x0000002e33007388 */ /* 0x000fe80000000800 */
[----:B------:R-:W-:Y:S04]  /*3090*/  STS [R88], R48 ;  /* 0x0000003058007388 */ /* 0x000fe80000000800 */
[----:B------:R-:W-:Y:S01]  /*30a0*/  STS [R90], R49 ;  /* 0x000000315a007388 */ /* 0x000fe20000000800 */
[----:B------:R-:W-:Y:S06]  /*30b0*/  BAR.SYNC.DEFER_BLOCKING 0x0 ;  /* 0x0000000000007b1d */ /* 0x000fec0000010000 */
[----:B------:R-:W0:Y:S04]  /*30c0*/  LDS R6, [R53] ;  /* 0x0000000035067984 */ /* 0x000e280000000800 */
[----:B------:R-:W1:Y:S04]  /*30d0*/  LDS R7, [R53+0x400] ;  /* 0x0004000035077984 */ /* 0x000e680000000800 */
[----:B------:R-:W2:Y:S04]  /*30e0*/  LDS R8, [R53+0x800] ;  /* 0x0008000035087984 */ /* 0x000ea80000000800 */
[----:B------:R-:W-:Y:S04]  /*30f0*/  LDS R9, [R53+0xc00] ;  /* 0x000c000035097984 */ /* 0x000fe80000000800 */
[----:B------:R-:W-:Y:S04]  /*3100*/  LDS R10, [R53+0x1000] ;  /* 0x00100000350a7984 */ /* 0x000fe80000000800 */
[----:B------:R-:W-:Y:S04]  /*3110*/  LDS R11, [R53+0x1400] ;  /* 0x00140000350b7984 */ /* 0x000fe80000000800 */
[----:B------:R-:W3:Y:S04]  /*3120*/  LDS R29, [R53+0x1800] ;  /* 0x00180000351d7984 */ /* 0x000ee80000000800 */
[----:B------:R-:W-:Y:S04]  /*3130*/  LDS R30, [R53+0x1c00] ;  /* 0x001c0000351e7984 */ /* 0x000fe80000000800 */
        /* <DEDUP_REMOVED lines=10> */
[----:B------:R-:W-:Y:S01]  /*31e0*/  LDS R41, [R53+0x4800] ;  /* 0x0048000035297984 */ /* 0x000fe20000000800 */
[----:B------:R-:W-:Y:S06]  /*31f0*/  BAR.SYNC.DEFER_BLOCKING 0x0 ;  /* 0x0000000000007b1d */ /* 0x000fec0000010000 */
[----:B-----5:R4:W-:Y:S04]  /*3200*/  STS [R5], R2 ;  /* 0x0000000205007388 */ /* 0x0209e80000000800 */
[----:B------:R0:W-:Y:S04]  /*3210*/  STS [R56], R3 ;  /* 0x0000000338007388 */ /* 0x0001e80000000800 */
[----:B------:R1:W-:Y:S01]  /*3220*/  STS [R58], R12 ;  /* 0x0000000c3a007388 */ /* 0x0003e20000000800 */
[----:B----4-:R-:W4:Y:S03]  /*3230*/  LDC.64 R4, c[0x0][0x398] ;  /* 0x0000e600ff047b82 */ /* 0x010f260000000a00 */
[----:B------:R-:W-:Y:S04]  /*3240*/  STS [R60], R13 ;  /* 0x0000000d3c007388 */ /* 0x000fe80000000800 */
[----:B------:R2:W-:Y:S01]  /*3250*/  STS [R62], R14 ;  /* 0x0000000e3e007388 */ /* 0x0005e20000000800 */
[----:B0-----:R-:W0:Y:S01]  /*3260*/  LDC.64 R2, c[0x0][0x388] ;  /* 0x0000e200ff027b82 */ /* 0x001e220000000a00 */
[----:B-1----:R-:W-:-:S02]  /*3270*/  VIADD R12, R0, 0x100 ;  /* 0x00000100000c7836 */ /* 0x002fc40000000000 */
[----:B------:R-:W-:Y:S04]  /*3280*/  STS [R64], R15 ;  /* 0x0000000f40007388 */ /* 0x000fe80000000800 */
[----:B------:R1:W-:Y:S01]  /*3290*/  STS [R66], R16 ;  /* 0x0000001042007388 */ /* 0x0003e20000000800 */
[----:B------:R-:W-:Y:S01]  /*32a0*/  ISETP.LT.U32.AND P4, PT, R12, UR6, PT ;  /* 0x000000060c007c0c */ /* 0x000fe2000bf81070 */
[C---:B--2---:R-:W-:Y:S01]  /*32b0*/  VIADD R14, R0.reuse, 0x200 ;  /* 0x00000200000e7836 */ /* 0x044fe20000000000 */
[----:B------:R-:W-:Y:S01]  /*32c0*/  LOP3.LUT R12, R0, 0x400, RZ, 0xfc, !PT ;  /* 0x00000400000c7812 */ /* 0x000fe200078efcff */
[----:B------:R-:W-:Y:S03]  /*32d0*/  STS [R68], R17 ;  /* 0x0000001144007388 */ /* 0x000fe60000000800 */
[----:B------:R-:W-:Y:S01]  /*32e0*/  ISETP.LT.U32.AND P3, PT, R14, UR6, PT ;  /* 0x000000060e007c0c */ /* 0x000fe2000bf61070 */
[----:B------:R-:W-:Y:S01]  /*32f0*/  STS [R70], R18 ;  /* 0x0000001246007388 */ /* 0x000fe20000000800 */
[----:B------:R-:W-:Y:S01]  /*3300*/  VIADD R14, R0, 0x500 ;  /* 0x00000500000e7836 */ /* 0x000fe20000000000 */
[----:B------:R-:W-:Y:S01]  /*3310*/  ISETP.LT.U32.AND P0, PT, R12, UR6, PT ;  /* 0x000000060c007c0c */ /* 0x000fe2000bf01070 */
[C---:B-1----:R-:W-:Y:S01]  /*3320*/  VIADD R16, R0.reuse, 0x300 ;  /* 0x0000030000107836 */ /* 0x042fe20000000000 */
[----:B------:R-:W-:Y:S01]  /*3330*/  STS [R72], R19 ;  /* 0x0000001348007388 */ /* 0x000fe20000000800 */
[----:B------:R-:W-:Y:S01]  /*3340*/  VIADD R12, R0, 0x600 ;  /* 0x00000600000c7836 */ /* 0x000fe20000000000 */
[----:B------:R-:W-:Y:S01]  /*3350*/  ISETP.LT.U32.AND P1, PT, R14, UR6, PT ;  /* 0x000000060e007c0c */ /* 0x000fe2000bf21070 */
[----:B------:R-:W-:Y:S01]  /*3360*/  IMAD.U32 R14, RZ, RZ, UR7 ;  /* 0x00000007ff0e7e24 */ /* 0x000fe2000f8e00ff */
[----:B------:R-:W-:Y:S01]  /*3370*/  STS [R74], R20 ;  /* 0x000000144a007388 */ /* 0x000fe20000000800 */
[----:B------:R-:W-:Y:S01]  /*3380*/  ISETP.LT.U32.AND P5, PT, R16, UR6, PT ;  /* 0x0000000610007c0c */ /* 0x000fe2000bfa1070 */
[----:B------:R-:W-:Y:S01]  /*3390*/  IMAD.U32 R16, RZ, RZ, UR7 ;  /* 0x00000007ff107e24 */ /* 0x000fe2000f8e00ff */
[----:B------:R-:W-:Y:S01]  /*33a0*/  ISETP.LT.U32.AND P6, PT, R12, UR6, PT ;  /* 0x000000060c007c0c */ /* 0x000fe2000bfc1070 */
[----:B------:R-:W-:Y:S01]  /*33b0*/  STS [R76], R21 ;  /* 0x000000154c007388 */ /* 0x000fe20000000800 */
[----:B0-----:R-:W-:Y:S01]  /*33c0*/  IMAD.WIDE.U32 R2, R0, 0x4, R2 ;  /* 0x0000000400027825 */ /* 0x001fe200078e0002 */
[----:B------:R-:W-:-:S02]  /*33d0*/  ISETP.GT.U32.AND.EX P3, PT, R14, RZ, PT, P3 ;  /* 0x000000ff0e00720c */ /* 0x000fc40003f64130 */
[----:B------:R-:W-:Y:S01]  /*33e0*/  STS [R78], R22 ;  /* 0x000000164e007388 */ /* 0x000fe20000000800 */
[----:B------:R-:W-:Y:S01]  /*33f0*/  ISETP.GT.U32.AND.EX P4, PT, R16, RZ, PT, P4 ;  /* 0x000000ff1000720c */ /* 0x000fe20003f84140 */
[----:B----4-:R-:W-:Y:S02]  /*3400*/  IMAD.WIDE.U32 R4, R0, 0x4, R4 ;  /* 0x0000000400047825 */ /* 0x010fe400078e0004 */
[----:B------:R0:W-:Y:S02]  /*3410*/  STS [R80], R23 ;  /* 0x0000001750007388 */ /* 0x0001e40000000800 */
[----:B------:R-:W-:Y:S02]  /*3420*/  IMAD.U32 R12, RZ, RZ, UR7 ;  /* 0x00000007ff0c7e24 */ /* 0x000fe4000f8e00ff */
[----:B------:R-:W-:Y:S03]  /*3430*/  STS [R47], R24 ;  /* 0x000000182f007388 */ /* 0x000fe60000000800 */
[----:B------:R-:W-:Y:S01]  /*3440*/  ISETP.GT.U32.AND.EX P5, PT, R12, RZ, PT, P5 ;  /* 0x000000ff0c00720c */ /* 0x000fe20003fa4150 */
[----:B------:R1:W-:Y:S01]  /*3450*/  STS [R84], R25 ;  /* 0x0000001954007388 */ /* 0x0003e20000000800 */
[----:B0-----:R-:W-:Y:S01]  /*3460*/  @P2 LOP3.LUT R23, R6, 0x80000000, RZ, 0x3c, !PT ;  /* 0x8000000006172812 */ /* 0x001fe200078e3cff */
[----:B------:R-:W-:-:S02]  /*3470*/  VIADD R6, R0, 0x700 ;  /* 0x0000070000067836 */ /* 0x000fc40000000000 */
[----:B------:R-:W-:Y:S04]  /*3480*/  STS [R51], R26 ;  /* 0x0000001a33007388 */ /* 0x000fe80000000800 */
[----:B------:R0:W-:Y:S01]  /*3490*/  STS [R88], R27 ;  /* 0x0000001b58007388 */ /* 0x0001e20000000800 */
[----:B-1----:R-:W-:-:S03]  /*34a0*/  @P4 LOP3.LUT R25, R7, 0x80000000, RZ, 0x3c, !PT ;  /* 0x8000000007194812 */ /* 0x002fc600078e3cff */
[----:B------:R-:W-:Y:S01]  /*34b0*/  STS [R90], R28 ;  /* 0x0000001c5a007388 */ /* 0x000fe20000000800 */
[----:B------:R-:W-:Y:S01]  /*34c0*/  BAR.SYNC.DEFER_BLOCKING 0x0 ;  /* 0x0000000000007b1d */ /* 0x000fe20000010000 */
[----:B0-----:R-:W-:Y:S01]  /*34d0*/  @P3 LOP3.LUT R27, R8, 0x80000000, RZ, 0x3c, !PT ;  /* 0x80000000081b3812 */ /* 0x001fe200078e3cff */
[----:B------:R-:W-:-:S05]  /*34e0*/  IMAD.U32 R8, RZ, RZ, UR7 ;  /* 0x00000007ff087e24 */ /* 0x000fca000f8e00ff */
[C---:B------:R-:W-:Y:S02]  /*34f0*/  ISETP.GT.U32.AND.EX P1, PT, R8.reuse, RZ, PT, P1 ;  /* 0x000000ff0800720c */ /* 0x040fe40003f24110 */
[----:B------:R-:W-:-:S13]  /*3500*/  ISETP.GT.U32.AND.EX P6, PT, R8, RZ, PT, P6 ;  /* 0x000000ff0800720c */ /* 0x000fda0003fc4160 */
[----:B---3--:R-:W-:Y:S01]  /*3510*/  @P6 LOP3.LUT R29, R29, 0x80000000, RZ, 0x3c, !PT ;  /* 0x800000001d1d6812 */ /* 0x008fe200078e3cff */
[----:B------:R-:W0:Y:S04]  /*3520*/  @P2 LDS R43, [R53] ;  /* 0x00000000352b2984 */ /* 0x000e280000000800 */
[----:B------:R-:W1:Y:S04]  /*3530*/  LDS R13, [R53+0x400] ;  /* 0x00040000350d7984 */ /* 0x000e680000000800 */
[----:B------:R-:W2:Y:S04]  /*3540*/  LDS R15, [R53+0x800] ;  /* 0x00080000350f7984 */ /* 0x000ea80000000800 */
[----:B------:R-:W3:Y:S04]  /*3550*/  LDS R17, [R53+0xc00] ;  /* 0x000c000035117984 */ /* 0x000ee80000000800 */
[----:B------:R-:W4:Y:S04]  /*3560*/  LDS R19, [R53+0x1000] ;  /* 0x0010000035137984 */ /* 0x000f280000000800 */
[----:B------:R-:W-:Y:S04]  /*3570*/  @P2 STG.E desc[UR8][R2.64], R23 ;  /* 0x0000001702002986 */ /* 0x000fe8000c101908 */
[----:B------:R-:W4:Y:S04]  /*3580*/  LDS R21, [R53+0x1400] ;  /* 0x0014000035157984 */ /* 0x000f280000000800 */
[----:B------:R-:W4:Y:S04]  /*3590*/  LDS R7, [R53+0x1800] ;  /* 0x0018000035077984 */ /* 0x000f280000000800 */
[----:B------:R-:W4:Y:S04]  /*35a0*/  LDS R23, [R53+0x1c00] ;  /* 0x001c000035177984 */ /* 0x000f280000000800 */
[----:B0-----:R0:W-:Y:S01]  /*35b0*/  @P2 STG.E desc[UR8][R4.64], R43 ;  /* 0x0000002b04002986 */ /* 0x0011e2000c101908 */
[----:B------:R-:W-:Y:S01]  /*35c0*/  ISETP.LT.U32.AND P2, PT, R6, UR6, PT ;  /* 0x0000000606007c0c */ /* 0x000fe2000bf41070 */
[----:B------:R-:W-:-:S02]  /*35d0*/  IMAD.U32 R6, RZ, RZ, UR7 ;  /* 0x00000007ff067e24 */ /* 0x000fc4000f8e00ff */
[----:B------:R2:W-:Y:S01]  /*35e0*/  @P4 STG.E desc[UR8][R2.64+0x400], R25 ;  /* 0x0004001902004986 */ /* 0x0005e2000c101908 */
[----:B------:R-:W-:Y:S02]  /*35f0*/  ISETP.GT.U32.AND.EX P2, PT, R8, RZ, PT, P2 ;  /* 0x000000ff0800720c */ /* 0x000fe40003f44120 */
[----:B------:R-:W-:Y:S01]  /*3600*/  ISETP.GT.U32.AND.EX P0, PT, R6, RZ, PT, P0 ;  /* 0x000000ff0600720c */ /* 0x000fe20003f04100 */
[----:B-1----:R-:W-:Y:S01]  /*3610*/  @P4 STG.E desc[UR8][R4.64+0x400], R13 ;  /* 0x0004000d04004986 */ /* 0x002fe2000c101908 */
[----:B------:R-:W-:Y:S02]  /*3620*/  LOP3.LUT R6, R0, 0x800, RZ, 0xfc, !PT ;  /* 0x0000080000067812 */ /* 0x000fe400078efcff */
[----:B0-----:R-:W-:Y:S01]  /*3630*/  @P5 LOP3.LUT R43, R9, 0x80000000, RZ, 0x3c, !PT ;  /* 0x80000000092b5812 */ /* 0x001fe200078e3cff */
[----:B------:R-:W-:Y:S01]  /*3640*/  @P3 STG.E desc[UR8][R2.64+0x800], R27 ;  /* 0x0008001b02003986 */ /* 0x000fe2000c101908 */
[----:B------:R-:W-:Y:S01]  /*3650*/  ISETP.LT.U32.AND P4, PT, R6, UR6, PT ;  /* 0x0000000606007c0c */ /* 0x000fe2000bf81070 */
[----:B------:R-:W-:-:S02]  /*3660*/  VIADD R6, R0, 0x900 ;  /* 0x0000090000067836 */ /* 0x000fc40000000000 */
[----:B------:R-:W0:Y:S04]  /*3670*/  LDS R9, [R53+0x2000] ;  /* 0x0020000035097984 */ /* 0x000e280000000800 */
[----:B--2---:R-:W-:Y:S01]  /*3680*/  @P0 LOP3.LUT R25, R10, 0x80000000, RZ, 0x3c, !PT ;  /* 0x800000000a190812 */ /* 0x004fe200078e3cff */
[----:B------:R-:W-:Y:S01]  /*3690*/  @P3 STG.E desc[UR8][R4.64+0x800], R15 ;  /* 0x0008000f04003986 */ /* 0x000fe2000c101908 */
[----:B------:R-:W-:Y:S01]  /*36a0*/  ISETP.LT.U32.AND P3, PT, R6, UR6, PT ;  /* 0x0000000606007c0c */ /* 0x000fe2000bf61070 */
[----:B------:R-:W-:Y:S02]  /*36b0*/  VIADD R6, R0, 0xa00 ;  /* 0x00000a0000067836 */ /* 0x000fe40000000000 */
[----:B------:R-:W-:Y:S01]  /*36c0*/  @P5 STG.E desc[UR8][R2.64+0xc00], R43 ;  /* 0x000c002b02005986 */ /* 0x000fe2000c101908 */
[----:B------:R-:W-:Y:S01]  /*36d0*/  ISETP.GT.U32.AND.EX P3, PT, R8, RZ, PT, P3 ;  /* 0x000000ff0800720c */ /* 0x000fe20003f64130 */
[----:B------:R-:W-:-:S02]  /*36e0*/  IMAD.U32 R10, RZ, RZ, UR7 ;  /* 0x00000007ff0a7e24 */ /* 0x000fc4000f8e00ff */
[----:B---3--:R1:W-:Y:S01]  /*36f0*/  @P5 STG.E desc[UR8][R4.64+0xc00], R17 ;  /* 0x000c001104005986 */ /* 0x0083e2000c101908 */
[----:B------:R-:W-:Y:S01]  /*3700*/  ISETP.LT.U32.AND P5, PT, R6, UR6, PT ;  /* 0x0000000606007c0c */ /* 0x000fe2000bfa1070 */
[----:B------:R-:W-:Y:S02]  /*3710*/  VIADD R6, R0, 0xb00 ;  /* 0x00000b0000067836 */ /* 0x000fe40000000000 */
[----:B------:R-:W2:Y:S01]  /*3720*/  LDS R13, [R53+0x2400] ;  /* 0x00240000350d7984 */ /* 0x000ea20000000800 */
[----:B------:R-:W-:-:S03]  /*3730*/  ISETP.GT.U32.AND.EX P5, PT, R8, RZ, PT, P5 ;  /* 0x000000ff0800720c */ /* 0x000fc60003fa4150 */
[----:B------:R-:W-:Y:S04]  /*3740*/  @P0 STG.E desc[UR8][R2.64+0x1000], R25 ;  /* 0x0010001902000986 */ /* 0x000fe8000c101908 */
[----:B----4-:R3:W-:Y:S01]  /*3750*/  @P0 STG.E desc[UR8][R4.64+0x1000], R19 ;  /* 0x0010001304000986 */ /* 0x0107e2000c101908 */
[----:B-1----:R-:W-:Y:S02]  /*3760*/  @P1 LOP3.LUT R17, R11, 0x80000000, RZ, 0x3c, !PT ;  /* 0x800000000b111812 */ /* 0x002fe400078e3cff */
[----:B------:R-:W-:Y:S01]  /*3770*/  ISETP.LT.U32.AND P0, PT, R6, UR6, PT ;  /* 0x0000000606007c0c */ /* 0x000fe2000bf01070 */
[----:B------:R-:W1:Y:S01]  /*3780*/  LDS R11, [R53+0x2800] ;  /* 0x00280000350b7984 */ /* 0x000e620000000800 */
[----:B------:R-:W-:Y:S01]  /*3790*/  IMAD.U32 R6, RZ, RZ, UR7 ;  /* 0x00000007ff067e24 */ /* 0x000fe2000f8e00ff */
[----:B------:R-:W-:-:S02]  /*37a0*/  @P5 LOP3.LUT R33, R33, 0x80000000, RZ, 0x3c, !PT ;  /* 0x8000000021215812 */ /* 0x000fc400078e3cff */
[----:B------:R-:W4:Y:S01]  /*37b0*/  LDS R15, [R53+0x2c00] ;  /* 0x002c0000350f7984 */ /* 0x000f220000000800 */
[----:B------:R-:W-:Y:S02]  /*37c0*/  ISETP.GT.U32.AND.EX P0, PT, R8, RZ, PT, P0 ;  /* 0x000000ff0800720c */ /* 0x000fe40003f04100 */
[----:B------:R-:W-:Y:S01]  /*37d0*/  ISETP.GT.U32.AND.EX P4, PT, R6, RZ, PT, P4 ;  /* 0x000000ff0600720c */ /* 0x000fe20003f84140 */
[----:B------:R-:W-:Y:S01]  /*37e0*/  @P1 STG.E desc[UR8][R2.64+0x1400], R17 ;  /* 0x0014001102001986 */ /* 0x000fe2000c101908 */
[----:B------:R-:W-:Y:S02]  /*37f0*/  LOP3.LUT R6, R0, 0xc00, RZ, 0xfc, !PT ;  /* 0x00000c0000067812 */ /* 0x000fe400078efcff */
[----:B---3--:R-:W-:Y:S01]  /*3800*/  @P2 LOP3.LUT R19, R30, 0x80000000, RZ, 0x3c, !PT ;  /* 0x800000001e132812 */ /* 0x008fe200078e3cff */
[----:B------:R-:W-:Y:S01]  /*3810*/  @P1 STG.E desc[UR8][R4.64+0x1400], R21 ;  /* 0x0014001504001986 */ /* 0x000fe2000c101908 */
[----:B------:R-:W-:Y:S01]  /*3820*/  ISETP.LT.U32.AND P1, PT, R6, UR6, PT ;  /* 0x0000000606007c0c */ /* 0x000fe2000bf21070 */
[----:B------:R-:W-:Y:S01]  /*3830*/  VIADD R6, R0, 0xd00 ;  /* 0x00000d0000067836 */ /* 0x000fe20000000000 */
[----:B------:R-:W-:Y:S01]  /*3840*/  @P3 LOP3.LUT R25, R32, 0x80000000, RZ, 0x3c, !PT ;  /* 0x8000000020193812 */ /* 0x000fe200078e3cff */
[----:B------:R-:W-:Y:S01]  /*3850*/  @P6 STG.E desc[UR8][R2.64+0x1800], R29 ;  /* 0x0018001d02006986 */ /* 0x000fe2000c101908 */
[----:B------:R-:W-:-:S03]  /*3860*/  ISETP.GT.U32.AND.EX P1, PT, R8, RZ, PT, P1 ;  /* 0x000000ff0800720c */ /* 0x000fc60003f24110 */
[----:B------:R-:W-:Y:S01]  /*3870*/  @P6 STG.E desc[UR8][R4.64+0x1800], R7 ;  /* 0x0018000704006986 */ /* 0x000fe2000c101908 */
[----:B------:R-:W-:Y:S01]  /*3880*/  ISETP.LT.U32.AND P6, PT, R6, UR6, PT ;  /* 0x0000000606007c0c */ /* 0x000fe2000bfc1070 */
[----:B------:R-:W-:Y:S01]  /*3890*/  VIADD R6, R0, 0xe00 ;  /* 0x00000e0000067836 */ /* 0x000fe20000000000 */
[----:B------:R-:W-:Y:S01]  /*38a0*/  @P4 LOP3.LUT R31, R31, 0x80000000, RZ, 0x3c, !PT ;  /* 0x800000001f1f4812 */ /* 0x000fe200078e3cff */
[----:B------:R-:W3:Y:S01]  /*38b0*/  LDS R7, [R53+0x3000] ;  /* 0x0030000035077984 */ /* 0x000ee20000000800 */
[----:B------:R-:W-:-:S03]  /*38c0*/  ISETP.GT.U32.AND.EX P6, PT, R10, RZ, PT, P6 ;  /* 0x000000ff0a00720c */ /* 0x000fc60003fc4160 */
[----:B------:R-:W-:Y:S02]  /*38d0*/  @P2 STG.E desc[UR8][R2.64+0x1c00], R19 ;  /* 0x001c001302002986 */ /* 0x000fe4000c101908 */
[----:B------:R-:W-:Y:S02]  /*38e0*/  @P1 LOP3.LUT R35, R35, 0x80000000, RZ, 0x3c, !PT ;  /* 0x8000000023231812 */ /* 0x000fe400078e3cff */
[----:B------:R-:W3:Y:S04]  /*38f0*/  LDS R17, [R53+0x3400] ;  /* 0x0034000035117984 */ /* 0x000ee80000000800 */
[----:B------:R-:W-:Y:S01]  /*3900*/  @P2 STG.E desc[UR8][R4.64+0x1c00], R23 ;  /* 0x001c001704002986 */ /* 0x000fe2000c101908 */
[----:B------:R-:W-:Y:S01]  /*3910*/  ISETP.LT.U32.AND P2, PT, R6, UR6, PT ;  /* 0x0000000606007c0c */ /* 0x000fe2000bf41070 */
[----:B------:R-:W-:-:S02]  /*3920*/  VIADD R6, R0, 0xf00 ;  /* 0x00000f0000067836 */ /* 0x000fc40000000000 */
[----:B------:R-:W-:Y:S01]  /*3930*/  @P4 STG.E desc[UR8][R2.64+0x2000], R31 ;  /* 0x0020001f02004986 */ /* 0x000fe2000c101908 */
[----:B------:R-:W-:-:S03]  /*3940*/  ISETP.GT.U32.AND.EX P2, PT, R12, RZ, PT, P2 ;  /* 0x000000ff0c00720c */ /* 0x000fc60003f44120 */
[----:B------:R-:W3:Y:S04]  /*3950*/  LDS R19, [R53+0x3800] ;  /* 0x0038000035137984 */ /* 0x000ee80000000800 */
[----:B0-----:R-:W-:Y:S01]  /*3960*/  @P4 STG.E desc[UR8][R4.64+0x2000], R9 ;  /* 0x0020000904004986 */ /* 0x001fe2000c101908 */
[----:B------:R-:W-:Y:S02]  /*3970*/  ISETP.LT.U32.AND P4, PT, R6, UR6, PT ;  /* 0x0000000606007c0c */ /* 0x000fe4000bf81070 */
[----:B------:R-:W-:Y:S01]  /*3980*/  LOP3.LUT R6, R0, 0x1000, RZ, 0xfc, !PT ;  /* 0x0000100000067812 */ /* 0x000fe200078efcff */
[----:B------:R-:W0:Y:S02]  /*3990*/  LDS R9, [R53+0x3c00] ;  /* 0x003c000035097984 */ /* 0x000e240000000800 */
[----:B------:R-:W-:-:S02]  /*39a0*/  @P2 LOP3.LUT R37, R37, 0x80000000, RZ, 0x3c, !PT ;  /* 0x8000000025252812 */ /* 0x000fc400078e3cff */
[----:B------:R-:W0:Y:S04]  /*39b0*/  LDS R21, [R53+0x4000] ;  /* 0x0040000035157984 */ /* 0x000e280000000800 */
[----:B------:R-:W0:Y:S04]  /*39c0*/  LDS R23, [R53+0x4400] ;  /* 0x0044000035177984 */ /* 0x000e280000000800 */
[----:B------:R-:W-:Y:S04]  /*39d0*/  @P3 STG.E desc[UR8][R2.64+0x2400], R25 ;  /* 0x0024001902003986 */ /* 0x000fe8000c101908 */
[----:B--2---:R2:W-:Y:S01]  /*39e0*/  @P3 STG.E desc[UR8][R4.64+0x2400], R13 ;  /* 0x0024000d04003986 */ /* 0x0045e2000c101908 */
[----:B------:R-:W-:Y:S01]  /*39f0*/  ISETP.LT.U32.AND P3, PT, R6, UR6, PT ;  /* 0x0000000606007c0c */ /* 0x000fe2000bf61070 */
[----:B------:R-:W-:-:S02]  /*3a00*/  VIADD R6, R0, 0x1100 ;  /* 0x0000110000067836 */ /* 0x000fc40000000000 */
[----:B------:R-:W-:Y:S01]  /*3a10*/  @P5 STG.E desc[UR8][R2.64+0x2800], R33 ;  /* 0x0028002102005986 */ /* 0x000fe2000c101908 */
[----:B------:R-:W-:Y:S01]  /*3a20*/  VIADD R0, R0, 0x1200 ;  /* 0x0000120000007836 */ /* 0x000fe20000000000 */
[----:B------:R-:W-:Y:S02]  /*3a30*/  ISETP.GT.U32.AND.EX P3, PT, R8, RZ, PT, P3 ;  /* 0x000000ff0800720c */ /* 0x000fe40003f64130 */
[----:B-1----:R1:W-:Y:S01]  /*3a40*/  @P5 STG.E desc[UR8][R4.64+0x2800], R11 ;  /* 0x0028000b04005986 */ /* 0x0023e2000c101908 */
[----:B------:R-:W-:Y:S01]  /*3a50*/  ISETP.LT.U32.AND P5, PT, R6, UR6, PT ;  /* 0x0000000606007c0c */ /* 0x000fe2000bfa1070 */
[----:B------:R-:W-:Y:S01]  /*3a60*/  IMAD.U32 R6, RZ, RZ, UR7 ;  /* 0x00000007ff067e24 */ /* 0x000fe2000f8e00ff */
[----:B--2---:R-:W-:-:S04]  /*3a70*/  @P0 LOP3.LUT R13, R34, 0x80000000, RZ, 0x3c, !PT ;  /* 0x80000000220d0812 */ /* 0x004fc800078e3cff */
[----:B------:R-:W-:Y:S01]  /*3a80*/  ISETP.GT.U32.AND.EX P4, PT, R6, RZ, PT, P4 ;  /* 0x000000ff0600720c */ /* 0x000fe20003f84140 */
[----:B------:R2:W-:Y:S03]  /*3a90*/  @P0 STG.E desc[UR8][R2.64+0x2c00], R13 ;  /* 0x002c000d02000986 */ /* 0x0005e6000c101908 */
[----:B------:R-:W-:Y:S01]  /*3aa0*/  @P3 LOP3.LUT R39, R39, 0x80000000, RZ, 0x3c, !PT ;  /* 0x8000000027273812 */ /* 0x000fe200078e3cff */
[----:B----4-:R4:W-:Y:S01]  /*3ab0*/  @P0 STG.E desc[UR8][R4.64+0x2c00], R15 ;  /* 0x002c000f04000986 */ /* 0x0109e2000c101908 */
[----:B------:R-:W-:Y:S01]  /*3ac0*/  ISETP.LT.U32.AND P0, PT, R0, UR6, PT ;  /* 0x0000000600007c0c */ /* 0x000fe2000bf01070 */
[----:B------:R-:W-:Y:S01]  /*3ad0*/  IMAD.U32 R0, RZ, RZ, UR7 ;  /* 0x00000007ff007e24 */ /* 0x000fe2000f8e00ff */
[----:B-1----:R-:W-:Y:S01]  /*3ae0*/  @P6 LOP3.LUT R11, R36, 0x80000000, RZ, 0x3c, !PT ;  /* 0x80000000240b6812 */ /* 0x002fe200078e3cff */
[----:B------:R1:W-:Y:S01]  /*3af0*/  @P1 STG.E desc[UR8][R2.64+0x3000], R35 ;  /* 0x0030002302001986 */ /* 0x0003e2000c101908 */
[----:B------:R-:W-:-:S02]  /*3b00*/  ISETP.GT.U32.AND.EX P0, PT, R6, RZ, PT, P0 ;  /* 0x000000ff0600720c */ /* 0x000fc40003f04100 */
[----:B------:R-:W-:Y:S01]  /*3b10*/  ISETP.GT.U32.AND.EX P5, PT, R0, RZ, PT, P5 ;  /* 0x000000ff0000720c */ /* 0x000fe20003fa4150 */
[----:B---3--:R1:W-:Y:S01]  /*3b20*/  @P1 STG.E desc[UR8][R4.64+0x3000], R7 ;  /* 0x0030000704001986 */ /* 0x0083e2000c101908 */
[----:B--2---:R-:W-:-:S03]  /*3b30*/  @P4 LOP3.LUT R13, R38, 0x80000000, RZ, 0x3c, !PT ;  /* 0x80000000260d4812 */ /* 0x004fc600078e3cff */
[----:B------:R1:W-:Y:S04]  /*3b40*/  @P6 STG.E desc[UR8][R2.64+0x3400], R11 ;  /* 0x0034000b02006986 */ /* 0x0003e8000c101908 */
[----:B------:R1:W-:Y:S04]  /*3b50*/  @P6 STG.E desc[UR8][R4.64+0x3400], R17 ;  /* 0x0034001104006986 */ /* 0x0003e8000c101908 */
[----:B------:R1:W-:Y:S01]  /*3b60*/  @P2 STG.E desc[UR8][R2.64+0x3800], R37 ;  /* 0x0038002502002986 */ /* 0x0003e2000c101908 */
[----:B----4-:R-:W-:-:S03]  /*3b70*/  @P5 LOP3.LUT R15, R40, 0x80000000, RZ, 0x3c, !PT ;  /* 0x80000000280f5812 */ /* 0x010fc600078e3cff */
[----:B------:R1:W-:Y:S04]  /*3b80*/  @P2 STG.E desc[UR8][R4.64+0x3800], R19 ;  /* 0x0038001304002986 */ /* 0x0003e8000c101908 */
[----:B------:R1:W-:Y:S04]  /*3b90*/  @P4 STG.E desc[UR8][R2.64+0x3c00], R13 ;  /* 0x003c000d02004986 */ /* 0x0003e8000c101908 */
[----:B0-----:R1:W-:Y:S04]  /*3ba0*/  @P4 STG.E desc[UR8][R4.64+0x3c00], R9 ;  /* 0x003c000904004986 */ /* 0x0013e8000c101908 */
[----:B------:R1:W-:Y:S04]  /*3bb0*/  @P3 STG.E desc[UR8][R2.64+0x4000], R39 ;  /* 0x0040002702003986 */ /* 0x0003e8000c101908 */
[----:B------:R1:W-:Y:S04]  /*3bc0*/  @P3 STG.E desc[UR8][R4.64+0x4000], R21 ;  /* 0x0040001504003986 */ /* 0x0003e8000c101908 */
[----:B------:R1:W-:Y:S04]  /*3bd0*/  @P5 STG.E desc[UR8][R2.64+0x4400], R15 ;  /* 0x0044000f02005986 */ /* 0x0003e8000c101908 */
[----:B------:R1:W-:Y:S01]  /*3be0*/  @P5 STG.E desc[UR8][R4.64+0x4400], R23 ;  /* 0x0044001704005986 */ /* 0x0003e2000c101908 */
[----:B------:R-:W-:Y:S05]  /*3bf0*/  @!P0 EXIT ;  /* 0x000000000000894d */ /* 0x000fea0003800000 */
[----:B------:R-:W0:Y:S01]  /*3c00*/  LDS R53, [R53+0x4800] ;  /* 0x0048000035357984 */ /* 0x000e220000000800 */
[----:B------:R-:W-:-:S05]  /*3c10*/  LOP3.LUT R41, R41, 0x80000000, RZ, 0x3c, !PT ;  /* 0x8000000029297812 */ /* 0x000fca00078e3cff */
[----:B------:R-:W-:Y:S04]  /*3c20*/  STG.E desc[UR8][R2.64+0x4800], R41 ;  /* 0x0048002902007986 */ /* 0x000fe8000c101908 */
[----:B0-----:R-:W-:Y:S01]  /*3c30*/  STG.E desc[UR8][R4.64+0x4800], R53 ;  /* 0x0048003504007986 */ /* 0x001fe2000c101908 */
[----:B------:R-:W-:Y:S05]  /*3c40*/  EXIT ;  /* 0x000000000000794d */ /* 0x000fea0003800000 */
.L_x_223:
        /* <DEDUP_REMOVED lines=11> */
.L_x_336:


//--------------------- .text._ZN3cub18CUB_300001_SM_10006detail11EmptyKernelIvEEvv --------------------------
	.section	.text._ZN3cub18CUB_300001_SM_10006detail11EmptyKernelIvEEvv,"ax",@progbits
	.align	128
        .global         _ZN3cub18CUB_300001_SM_10006detail11EmptyKernelIvEEvv
        .type           _ZN3cub18CUB_300001_SM_10006detail11EmptyKernelIvEEvv,@function
        .size           _ZN3cub18CUB_300001_SM_10006detail11EmptyKernelIvEEvv,(.L_x_337 - _ZN3cub18CUB_300001_SM_10006detail11EmptyKernelIvEEvv)
        .other          _ZN3cub18CUB_300001_SM_10006detail11EmptyKernelIvEEvv,@"STO_CUDA_ENTRY STV_DEFAULT"
_ZN3cub18CUB_300001_SM_10006detail11EmptyKernelIvEEvv:
.text._ZN3cub18CUB_300001_SM_10006detail11EmptyKernelIvEEvv:
[----:B------:R-:W-:Y:S01]  /*0000*/  LDC R1, c[0x0][0x37c] ;  /* 0x0000df00ff017b82 */ /* 0x000fe20000000800 */
[----:B------:R-:W-:Y:S05]  /*0010*/  EXIT ;  /* 0x000000000000794d */ /* 0x000fea0003800000 */
.L_x_224:
        /* <DEDUP_REMOVED lines=14> */
.L_x_337:


//--------------------- .text._Z6reducePiS_P13KeyOccurencesii --------------------------
	.section	.text._Z6reducePiS_P13KeyOccurencesii,"ax",@progbits
	.align	128
        .global         _Z6reducePiS_P13KeyOccurencesii
        .type           _Z6reducePiS_P13KeyOccurencesii,@function
        .size           _Z6reducePiS_P13KeyOccurencesii,(.L_x_338 - _Z6reducePiS_P13KeyOccurencesii)
        .other          _Z6reducePiS_P13KeyOccurencesii,@"STO_CUDA_ENTRY STV_DEFAULT"
_Z6reducePiS_P13KeyOccurencesii:
.text._Z6reducePiS_P13KeyOccurencesii:
[----:B------:R-:W-:Y:S01]  /*0000*/  LDC R1, c[0x0][0x37c] ;  /* 0x0000df00ff017b82 */ /* 0x000fe20000000800 */
[----:B------:R-:W0:Y:S07]  /*0010*/  S2R R0, SR_TID.X ;  /* 0x0000000000007919 */ /* 0x000e2e0000002100 */
[----:B------:R-:W0:Y:S01]  /*0020*/  S2UR UR4, SR_CTAID.X ;  /* 0x00000000000479c3 */ /* 0x000e220000002500 */
[----:B------:R-:W1:Y:S07]  /*0030*/  LDCU UR5, c[0x0][0x398] ;  /* 0x00007300ff0577ac */ /* 0x000e6e0008000800 */
[----:B------:R-:W0:Y:S02]  /*0040*/  LDC R7, c[0x0][0x360] ;  /* 0x0000d800ff077b82 */ /* 0x000e240000000800 */
[----:B0-----:R-:W-:-:S05]  /*0050*/  IMAD R7, R7, UR4, R0 ;  /* 0x0000000407077c24 */ /* 0x001fca000f8e0200 */
[----:B-1----:R-:W-:-:S13]  /*0060*/  ISETP.GE.AND P0, PT, R7, UR5, PT ;  /* 0x0000000507007c0c */ /* 0x002fda000bf06270 */
[----:B------:R-:W-:Y:S05]  /*0070*/  @P0 EXIT ;  /* 0x000000000000094d */ /* 0x000fea0003800000 */
[----:B------:R-:W0:Y:S08]  /*0080*/  LDC R0, c[0x0][0x39c] ;  /* 0x0000e700ff007b82 */ /* 0x000e300000000800 */
[----:B------:R-:W1:Y:S08]  /*0090*/  LDC.64 R2, c[0x0][0x380] ;  /* 0x0000e000ff027b82 */ /* 0x000e700000000a00 */
[----:B------:R-:W2:Y:S01]  /*00a0*/  LDC.64 R4, c[0x0][0x388] ;  /* 0x0000e200ff047b82 */ /* 0x000ea20000000a00 */
[----:B0-----:R-:W-:-:S13]  /*00b0*/  ISETP.GE.AND P0, PT, R0, 0x1, PT ;  /* 0x000000010000780c */ /* 0x001fda0003f06270 */
[----:B-1----:R-:W-:Y:S05]  /*00c0*/  @!P0 EXIT ;  /* 0x000000000000894d */ /* 0x002fea0003800000 */
[----:B------:R-:W0:Y:S01]  /*00d0*/  LDCU.64 UR4, c[0x0][0x358] ;  /* 0x00006b00ff0477ac */ /* 0x000e220008000a00 */
[C---:B------:R-:W-:Y:S01]  /*00e0*/  IMAD.WIDE R2, R7.reuse, 0x4, R2 ;  /* 0x0000000407027825 */ /* 0x040fe200078e0202 */
[----:B------:R-:W1:Y:S03]  /*00f0*/  LDCU UR6, c[0x0][0x39c] ;  /* 0x00007380ff0677ac */ /* 0x000e660008000800 */
[----:B--2---:R-:W-:Y:S02]  /*0100*/  IMAD.WIDE R4, R7, 0x4, R4 ;  /* 0x0000000407047825 */ /* 0x004fe400078e0204 */
[----:B------:R-:W2:Y:S01]  /*0110*/  LDC.64 R6, c[0x0][0x390] ;  /* 0x0000e400ff067b82 */ /* 0x000ea20000000a00 */
[----:B0-----:R0:W5:Y:S04]  /*0120*/  LDG.E R3, desc[UR4][R2.64] ;  /* 0x0000000402037981 */ /* 0x001168000c1e1900 */
[----:B------:R0:W5:Y:S01]  /*0130*/  LDG.E R5, desc[UR4][R4.64] ;  /* 0x0000000404057981 */ /* 0x000162000c1e1900 */
[----:B-1----:R-:W-:-:S07]  /*0140*/  IMAD.MOV.U32 R11, RZ, RZ, RZ ;  /* 0x000000ffff0b7224 */ /* 0x002fce00078e00ff */
.L_x_276:
[----:B--2---:R-:W-:-:S05]  /*0150*/  IMAD.WIDE.U32 R8, R11, 0xd0, R6 ;  /* 0x000000d00b087825 */ /* 0x004fca00078e0006 */
[----:B------:R-:W2:Y:S01]  /*0160*/  LDG.E R0, desc[UR4][R8.64] ;  /* 0x0000000408007981 */ /* 0x000ea2000c1e1900 */
[----:B------:R-:W-:Y:S01]  /*0170*/  VIADD R11, R11, 0x1 ;  /* 0x000000010b0b7836 */ /* 0x000fe20000000000 */
[----:B------:R-:W-:Y:S04]  /*0180*/  BSSY.RECONVERGENT B0, `(.L_x_225) ;  /* 0x0000162000007945 */ /* 0x000fe80003800200 */
[----:B------:R-:W-:Y:S02]  /*0190*/  ISETP.NE.AND P0, PT, R11, UR6, PT ;  /* 0x000000060b007c0c */ /* 0x000fe4000bf05270 */
[----:B--2--5:R-:W-:-:S13]  /*01a0*/  ISETP.NE.AND P1, PT, R0, R3, PT ;  /* 0x000000030000720c */ /* 0x024fda0003f25270 */
[----:B------:R-:W-:Y:S05]  /*01b0*/  @P1 BRA `(.L_x_226) ;  /* 0x0000001400781947 */ /* 0x000fea0003800000 */
[----:B------:R-:W2:Y:S02]  /*01c0*/  LDG.E R0, desc[UR4][R8.64+0x8] ;  /* 0x0000080408007981 */ /* 0x000ea4000c1e1900 */
[----:B--2---:R-:W-:-:S13]  /*01d0*/  ISETP.NE.AND P1, PT, R0, -0x1, PT ;  /* 0xffffffff0000780c */ /* 0x004fda0003f25270 */
[----:B------:R-:W-:Y:S05]  /*01e0*/  @P1 BRA `(.L_x_227) ;  /* 0x0000000000101947 */ /* 0x000fea0003800000 */
[----:B0-----:R-:W-:-:S06]  /*01f0*/  IMAD.MOV.U32 R4, RZ, RZ, -0x1 ;  /* 0xffffffffff047424 */ /* 0x001fcc00078e00ff */
[----:B------:R-:W2:Y:S02]  /*0200*/  ATOMG.E.CAS.STRONG.GPU PT, R4, [R8+0x8], R4, R5 ;  /* 0x00000804080473a9 */ /* 0x000ea400001ee105 */
[----:B--2---:R-:W-:-:S13]  /*0210*/  ISETP.NE.AND P1, PT, R4, -0x1, PT ;  /* 0xffffffff0400780c */ /* 0x004fda0003f25270 */
[----:B------:R-:W-:Y:S05]  /*0220*/  @!P1 EXIT ;  /* 0x000000000000994d */ /* 0x000fea0003800000 */
.L_x_227:
[----:B------:R-:W2:Y:S02]  /*0230*/  LDG.E R0, desc[UR4][R8.64+0xc] ;  /* 0x00000c0408007981 */ /* 0x000ea4000c1e1900 */
[----:B--2---:R-:W-:-:S13]  /*0240*/  ISETP.NE.AND P1, PT, R0, -0x1, PT ;  /* 0xffffffff0000780c */ /* 0x004fda0003f25270 */
[----:B------:R-:W-:Y:S05]  /*0250*/  @P1 BRA `(.L_x_228) ;  /* 0x0000000000101947 */ /* 0x000fea0003800000 */
[----:B0-----:R-:W-:-:S05]  /*0260*/  IMAD.MOV.U32 R4, RZ, RZ, -0x1 ;  /* 0xffffffffff047424 */ /* 0x001fca00078e00ff */
[----:B------:R-:W2:Y:S02]  /*0270*/  ATOMG.E.CAS.STRONG.GPU PT, R0, [R8+0xc], R4, R5 ;  /* 0x00000c04080073a9 */ /* 0x000ea400001ee105 */
[----:B--2---:R-:W-:-:S13]  /*0280*/  ISETP.NE.AND P1, PT, R0, -0x1, PT ;  /* 0xffffffff0000780c */ /* 0x004fda0003f25270 */
[----:B------:R-:W-:Y:S05]  /*0290*/  @!P1 EXIT ;  /* 0x000000000000994d */ /* 0x000fea0003800000 */
.L_x_228:
[----:B------:R-:W2:Y:S02]  /*02a0*/  LDG.E R0, desc[UR4][R8.64+0x10] ;  /* 0x0000100408007981 */ /* 0x000ea4000c1e1900 */
[----:B--2---:R-:W-:-:S13]  /*02b0*/  ISETP.NE.AND P1, PT, R0, -0x1, PT ;  /* 0xffffffff0000780c */ /* 0x004fda0003f25270 */
[----:B------:R-:W-:Y:S05]  /*02c0*/  @P1 BRA `(.L_x_229) ;  /* 0x0000000000101947 */ /* 0x000fea0003800000 */
[----:B0-----:R-:W-:-:S05]  /*02d0*/  IMAD.MOV.U32 R4, RZ, RZ, -0x1 ;  /* 0xffffffffff047424 */ /* 0x001fca00078e00ff */
[----:B------:R-:W2:Y:S02]  /*02e0*/  ATOMG.E.CAS.STRONG.GPU PT, R0, [R8+0x10], R4, R5 ;  /* 0x00001004080073a9 */ /* 0x000ea400001ee105 */
[----:B--2---:R-:W-:-:S13]  /*02f0*/  ISETP.NE.AND P1, PT, R0, -0x1, PT ;  /* 0xffffffff0000780c */ /* 0x004fda0003f25270 */
[----:B------:R-:W-:Y:S05]  /*0300*/  @!P1 EXIT ;  /* 0x000000000000994d */ /* 0x000fea0003800000 */
.L_x_229:
[----:B------:R-:W2:Y:S02]  /*0310*/  LDG.E R0, desc[UR4][R8.64+0x14] ;  /* 0x0000140408007981 */ /* 0x000ea4000c1e1900 */
[----:B--2---:R-:W-:-:S13]  /*0320*/  ISETP.NE.AND P1, PT, R0, -0x1, PT ;  /* 0xffffffff0000780c */ /* 0x004fda0003f25270 */
[----:B------:R-:W-:Y:S05]  /*0330*/  @P1 BRA `(.L_x_230) ;  /* 0x0000000000101947 */ /* 0x000fea0003800000 */
[----:B0-----:R-:W-:-:S05]  /*0340*/  IMAD.MOV.U32 R4, RZ, RZ, -0x1 ;  /* 0xffffffffff047424 */ /* 0x001fca00078e00ff */
[----:B------:R-:W2:Y:S02]  /*0350*/  ATOMG.E.CAS.STRONG.GPU PT, R0, [R8+0x14], R4, R5 ;  /* 0x00001404080073a9 */ /* 0x000ea400001ee105 */
[----:B--2---:R-:W-:-:S13]  /*0360*/  ISETP.NE.AND P1, PT, R0, -0x1, PT ;  /* 0xffffffff0000780c */ /* 0x004fda0003f25270 */
[----:B------:R-:W-:Y:S05]  /*0370*/  @!P1 EXIT ;  /* 0x000000000000994d */ /* 0x000fea0003800000 */
.L_x_230:
[----:B------:R-:W2:Y:S02]  /*0380*/  LDG.E R0, desc[UR4][R8.64+0x18] ;  /* 0x0000180408007981 */ /* 0x000ea4000c1e1900 */
[----:B--2---:R-:W-:-:S13]  /*0390*/  ISETP.NE.AND P1, PT, R0, -0x1, PT ;  /* 0xffffffff0000780c */ /* 0x004fda0003f25270 */
[----:B------:R-:W-:Y:S05]  /*03a0*/  @P1 BRA `(.L_x_231) ;  /* 0x0000000000101947 */ /* 0x000fea0003800000 */
[----:B0-----:R-:W-:-:S05]  /*03b0*/  IMAD.MOV.U32 R4, RZ, RZ, -0x1 ;  /* 0xffffffffff047424 */ /* 0x001fca00078e00ff */
[----:B------:R-:W2:Y:S02]  /*03c0*/  ATOMG.E.CAS.STRONG.GPU PT, R0, [R8+0x18], R4, R5 ;  /* 0x00001804080073a9 */ /* 0x000ea400001ee105 */
[----:B--2---:R-:W-:-:S13]  /*03d0*/  ISETP.NE.AND P1, PT, R0, -0x1, PT ;  /* 0xffffffff0000780c */ /* 0x004fda0003f25270 */
[----:B------:R-:W-:Y:S05]  /*03e0*/  @!P1 EXIT ;  /* 0x000000000000994d */ /* 0x000fea0003800000 */
.L_x_231:
[----:B------:R-:W2:Y:S02]  /*03f0*/  LDG.E R0, desc[UR4][R8.64+0x1c] ;  /* 0x00001c0408007981 */ /* 0x000ea4000c1e1900 */
[----:B--2---:R-:W-:-:S13]  /*0400*/  ISETP.NE.AND P1, PT, R0, -0x1, PT ;  /* 0xffffffff0000780c */ /* 0x004fda0003f25270 */
[----:B------:R-:W-:Y:S05]  /*0410*/  @P1 BRA `(.L_x_232) ;  /* 0x0000000000101947 */ /* 0x000fea0003800000 */
[----:B0-----:R-:W-:-:S05]  /*0420*/  IMAD.MOV.U32 R4, RZ, RZ, -0x1 ;  /* 0xffffffffff047424 */ /* 0x001fca00078e00ff */
[----:B------:R-:W2:Y:S02]  /*0430*/  ATOMG.E.CAS.STRONG.GPU PT, R0, [R8+0x1c], R4, R5 ;  /* 0x00001c04080073a9 */ /* 0x000ea400001ee105 */
[----:B--2---:R-:W-:-:S13]  /*0440*/  ISETP.NE.AND P1, PT, R0, -0x1, PT ;  /* 0xffffffff0000780c */ /* 0x004fda0003f25270 */
[----:B------:R-:W-:Y:S05]  /*0450*/  @!P1 EXIT ;  /* 0x000000000000994d */ /* 0x000fea0003800000 */
.L_x_232:
[----:B------:R-:W2:Y:S02]  /*0460*/  LDG.E R0, desc[UR4][R8.64+0x20] ;  /* 0x0000200408007981 */ /* 0x000ea4000c1e1900 */
[----:B--2---:R-:W-:-:S13]  /*0470*/  ISETP.NE.AND P1, PT, R0, -0x1, PT ;  /* 0xffffffff0000780c */ /* 0x004fda0003f25270 */
[----:B------:R-:W-:Y:S05]  /*0480*/  @P1 BRA `(.L_x_233) ;  /* 0x0000000000101947 */ /* 0x000fea0003800000 */
[----:B0-----:R-:W-:-:S05]  /*0490*/  IMAD.MOV.U32 R4, RZ, RZ, -0x1 ;  /* 0xffffffffff047424 */ /* 0x001fca00078e00ff */
[----:B------:R-:W2:Y:S02]  /*04a0*/  ATOMG.E.CAS.STRONG.GPU PT, R0, [R8+0x20], R4, R5 ;  /* 0x00002004080073a9 */ /* 0x000ea400001ee105 */
[----:B--2---:R-:W-:-:S13]  /*04b0*/  ISETP.NE.AND P1, PT, R0, -0x1, PT ;  /* 0xffffffff0000780c */ /* 0x004fda0003f25270 */
[----:B------:R-:W-:Y:S05]  /*04c0*/  @!P1 EXIT ;  /* 0x000000000000994d */ /* 0x000fea0003800000 */
.L_x_233:
[----:B------:R-:W2:Y:S02]  /*04d0*/  LDG.E R0, desc[UR4][R8.64+0x24] ;  /* 0x0000240408007981 */ /* 0x000ea4000c1e1900 */
[----:B--2---:R-:W-:-:S13]  /*04e0*/  ISETP.NE.AND P1, PT, R0, -0x1, PT ;  /* 0xffffffff0000780c */ /* 0x004fda0003f25270 */
[----:B------:R-:W-:Y:S05]  /*04f0*/  @P1 BRA `(.L_x_234) ;  /* 0x0000000000101947 */ /* 0x000fea0003800000 */
[----:B0-----:R-:W-:-:S05]  /*0500*/  IMAD.MOV.U32 R4, RZ, RZ, -0x1 ;  /* 0xffffffffff047424 */ /* 0x001fca00078e00ff */
[----:B------:R-:W2:Y:S02]  /*0510*/  ATOMG.E.CAS.STRONG.GPU PT, R0, [R8+0x24], R4, R5 ;  /* 0x00002404080073a9 */ /* 0x000ea400001ee105 */
[----:B--2---:R-:W-:-:S13]  /*0520*/  ISETP.NE.AND P1, PT, R0, -0x1, PT ;  /* 0xffffffff0000780c */ /* 0x004fda0003f25270 */
[----:B------:R-:W-:Y:S05]  /*0530*/  @!P1 EXIT ;  /* 0x000000000000994d */ /* 0x000fea0003800000 */
.L_x_234:
[----:B------:R-:W2:Y:S02]  /*0540*/  LDG.E R0, desc[UR4][R8.64+0x28] ;  /* 0x0000280408007981 */ /* 0x000ea4000c1e1900 */
[----:B--2---:R-:W-:-:S13]  /*0550*/  ISETP.NE.AND P1, PT, R0, -0x1, PT ;  /* 0xffffffff0000780c */ /* 0x004fda0003f25270 */
[----:B------:R-:W-:Y:S05]  /*0560*/  @P1 BRA `(.L_x_235) ;  /* 0x0000000000101947 */ /* 0x000fea0003800000 */
[----:B0-----:R-:W-:-:S05]  /*0570*/  IMAD.MOV.U32 R4, RZ, RZ, -0x1 ;  /* 0xffffffffff047424 */ /* 0x001fca00078e00ff */
[----:B------:R-:W2:Y:S02]  /*0580*/  ATOMG.E.CAS.STRONG.GPU PT, R0, [R8+0x28], R4, R5 ;  /* 0x00002804080073a9 */ /* 0x000ea400001ee105 */
[----:B--2---:R-:W-:-:S13]  /*0590*/  ISETP.NE.AND P1, PT, R0, -0x1, PT ;  /* 0xffffffff0000780c */ /* 0x004fda0003f25270 */
[----:B------:R-:W-:Y:S05]  /*05a0*/  @!P1 EXIT ;  /* 0x000000000000994d */ /* 0x000fea0003800000 */
.L_x_235:
[----:B------:R-:W2:Y:S02]  /*05b0*/  LDG.E R0, desc[UR4][R8.64+0x2c] ;  /* 0x00002c0408007981 */ /* 0x000ea4000c1e1900 */
[----:B--2---:R-:W-:-:S13]  /*05c0*/  ISETP.NE.AND P1, PT, R0, -0x1, PT ;  /* 0xffffffff0000780c */ /* 0x004fda0003f25270 */
[----:B------:R-:W-:Y:S05]  /*05d0*/  @P1 BRA `(.L_x_236) ;  /* 0x0000000000101947 */ /* 0x000fea0003800000 */
[----:B0-----:R-:W-:-:S05]  /*05e0*/  IMAD.MOV.U32 R4, RZ, RZ, -0x1 ;  /* 0xffffffffff047424 */ /* 0x001fca00078e00ff */
[----:B------:R-:W2:Y:S02]  /*05f0*/  ATOMG.E.CAS.STRONG.GPU PT, R0, [R8+0x2c], R4, R5 ;  /* 0x00002c04080073a9 */ /* 0x000ea400001ee105 */
[----:B--2---:R-:W-:-:S13]  /*0600*/  ISETP.NE.AND P1, PT, R0, -0x1, PT ;  /* 0xffffffff0000780c */ /* 0x004fda0003f25270 */
[----:B------:R-:W-:Y:S05]  /*0610*/  @!P1 EXIT ;  /* 0x000000000000994d */ /* 0x000fea0003800000 */
.L_x_236:
[----:B------:R-:W2:Y:S02]  /*0620*/  LDG.E R0, desc[UR4][R8.64+0x30] ;  /* 0x0000300408007981 */ /* 0x000ea4000c1e1900 */
[----:B--2---:R-:W-:-:S13]  /*0630*/  ISETP.NE.AND P1, PT, R0, -0x1, PT ;  /* 0xffffffff0000780c */ /* 0x004fda0003f25270 */
[----:B------:R-:W-:Y:S05]  /*0640*/  @P1 BRA `(.L_x_237) ;  /* 0x0000000000101947 */ /* 0x000fea0003800000 */
[----:B0-----:R-:W-:-:S05]  /*0650*/  IMAD.MOV.U32 R4, RZ, RZ, -0x1 ;  /* 0xffffffffff047424 */ /* 0x001fca00078e00ff */
[----:B------:R-:W2:Y:S02]  /*0660*/  ATOMG.E.CAS.STRONG.GPU PT, R0, [R8+0x30], R4, R5 ;  /* 0x00003004080073a9 */ /* 0x000ea400001ee105 */
[----:B--2---:R-:W-:-:S13]  /*0670*/  ISETP.NE.AND P1, PT, R0, -0x1, PT ;  /* 0xffffffff0000780c */ /* 0x004fda0003f25270 */
[----:B------:R-:W-:Y:S05]  /*0680*/  @!P1 EXIT ;  /* 0x000000000000994d */ /* 0x000fea0003800000 */
.L_x_237:
[----:B------:R-:W2:Y:S02]  /*0690*/  LDG.E R0, desc[UR4][R8.64+0x34] ;  /* 0x0000340408007981 */ /* 0x000ea4000c1e1900 */
[----:B--2---:R-:W-:-:S13]  /*06a0*/  ISETP.NE.AND P1, PT, R0, -0x1, PT ;  /* 0xffffffff0000780c */ /* 0x004fda0003f25270 */
[----:B------:R-:W-:Y:S05]  /*06b0*/  @P1 BRA `(.L_x_238) ;  /* 0x0000000000101947 */ /* 0x000fea0003800000 */
[----:B0-----:R-:W-:-:S05]  /*06c0*/  IMAD.MOV.U32 R4, RZ, RZ, -0x1 ;  /* 0xffffffffff047424 */ /* 0x001fca00078e00ff */
[----:B------:R-:W2:Y:S02]  /*06d0*/  ATOMG.E.CAS.STRONG.GPU PT, R0, [R8+0x34], R4, R5 ;  /* 0x00003404080073a9 */ /* 0x000ea400001ee105 */
[----:B--2---:R-:W-:-:S13]  /*06e0*/  ISETP.NE.AND P1, PT, R0, -0x1, PT ;  /* 0xffffffff0000780c */ /* 0x004fda0003f25270 */
[----:B------:R-:W-:Y:S05]  /*06f0*/  @!P1 EXIT ;  /* 0x000000000000994d */ /* 0x000fea0003800000 */
.L_x_238:
[----:B------:R-:W2:Y:S02]  /*0700*/  LDG.E R0, desc[UR4][R8.64+0x38] ;  /* 0x0000380408007981 */ /* 0x000ea4000c1e1900 */
[----:B--2---:R-:W-:-:S13]  /*0710*/  ISETP.NE.AND P1, PT, R0, -0x1, PT ;  /* 0xffffffff0000780c */ /* 0x004fda0003f25270 */
[----:B------:R-:W-:Y:S05]  /*0720*/  @P1 BRA `(.L_x_239) ;  /* 0x0000000000101947 */ /* 0x000fea0003800000 */
[----:B0-----:R-:W-:-:S05]  /*0730*/  IMAD.MOV.U32 R4, RZ, RZ, -0x1 ;  /* 0xffffffffff047424 */ /* 0x001fca00078e00ff */
[----:B------:R-:W2:Y:S02]  /*0740*/  ATOMG.E.CAS.STRONG.GPU PT, R0, [R8+0x38], R4, R5 ;  /* 0x00003804080073a9 */ /* 0x000ea400001ee105 */
[----:B--2---:R-:W-:-:S13]  /*0750*/  ISETP.NE.AND P1, PT, R0, -0x1, PT ;  /* 0xffffffff0000780c */ /* 0x004fda0003f25270 */
[----:B------:R-:W-:Y:S05]  /*0760*/  @!P1 EXIT ;  /* 0x000000000000994d */ /* 0x000fea0003800000 */
.L_x_239:
[----:B------:R-:W2:Y:S02]  /*0770*/  LDG.E R0, desc[UR4][R8.64+0x3c] ;  /* 0x00003c0408007981 */ /* 0x000ea4000c1e1900 */
[----:B--2---:R-:W-:-:S13]  /*0780*/  ISETP.NE.AND P1, PT, R0, -0x1, PT ;  /* 0xffffffff0000780c */ /* 0x004fda0003f25270 */
[----:B------:R-:W-:Y:S05]  /*0790*/  @P1 BRA `(.L_x_240) ;  /* 0x0000000000101947 */ /* 0x000fea0003800000 */
[----:B0-----:R-:W-:-:S05]  /*07a0*/  IMAD.MOV.U32 R4, RZ, RZ, -0x1 ;  /* 0xffffffffff047424 */ /* 0x001fca00078e00ff */
[----:B------:R-:W2:Y:S02]  /*07b0*/  ATOMG.E.CAS.STRONG.GPU PT, R0, [R8+0x3c], R4, R5 ;  /* 0x00003c04080073a9 */ /* 0x000ea400001ee105 */
[----:B--2---:R-:W-:-:S13]  /*07c0*/  ISETP.NE.AND P1, PT, R0, -0x1, PT ;  /* 0xffffffff0000780c */ /* 0x004fda0003f25270 */
[----:B------:R-:W-:Y:S05]  /*07d0*/  @!P1 EXIT ;  /* 0x000000000000994d */ /* 0x000fea0003800000 */
.L_x_240:
[----:B------:R-:W2:Y:S02]  /*07e0*/  LDG.E R0, desc[UR4][R8.64+0x40] ;  /* 0x0000400408007981 */ /* 0x000ea4000c1e1900 */
[----:B--2---:R-:W-:-:S13]  /*07f0*/  ISETP.NE.AND P1, PT, R0, -0x1, PT ;  /* 0xffffffff0000780c */ /* 0x004fda0003f25270 */
[----:B------:R-:W-:Y:S05]  /*0800*/  @P1 BRA `(.L_x_241) ;  /* 0x0000000000101947 */ /* 0x000fea0003800000 */
[----:B0-----:R-:W-:-:S05]  /*0810*/  IMAD.MOV.U32 R4, RZ, RZ, -0x1 ;  /* 0xffffffffff047424 */ /* 0x001fca00078e00ff */
[----:B------:R-:W2:Y:S02]  /*0820*/  ATOMG.E.CAS.STRONG.GPU PT, R0, [R8+0x40], R4, R5 ;  /* 0x00004004080073a9 */ /* 0x000ea400001ee105 */
[----:B--2---:R-:W-:-:S13]  /*0830*/  ISETP.NE.AND P1, PT, R0, -0x1, PT ;  /* 0xffffffff0000780c */ /* 0x004fda0003f25270 */
[----:B------:R-:W-:Y:S05]  /*0840*/  @!P1 EXIT ;  /* 0x000000000000994d */ /* 0x000fea0003800000 */
.L_x_241:
[----:B------:R-:W2:Y:S02]  /*0850*/  LDG.E R0, desc[UR4][R8.64+0x44] ;  /* 0x0000440408007981 */ /* 0x000ea4000c1e1900 */
[----:B--2---:R-:W-:-:S13]  /*0860*/  ISETP.NE.AND P1, PT, R0, -0x1, PT ;  /* 0xffffffff0000780c */ /* 0x004fda0003f25270 */
[----:B------:R-:W-:Y:S05]  /*0870*/  @P1 BRA `(.L_x_242) ;  /* 0x0000000000101947 */ /* 0x000fea0003800000 */
[----:B0-----:R-:W-:-:S05]  /*0880*/  IMAD.MOV.U32 R4, RZ, RZ, -0x1 ;  /* 0xffffffffff047424 */ /* 0x001fca00078e00ff */
[----:B------:R-:W2:Y:S02]  /*0890*/  ATOMG.E.CAS.STRONG.GPU PT, R0, [R8+0x44], R4, R5 ;  /* 0x00004404080073a9 */ /* 0x000ea400001ee105 */
[----:B--2---:R-:W-:-:S13]  /*08a0*/  ISETP.NE.AND P1, PT, R0, -0x1, PT ;  /* 0xffffffff0000780c */ /* 0x004fda0003f25270 */
[----:B------:R-:W-:Y:S05]  /*08b0*/  @!P1 EXIT ;  /* 0x000000000000994d */ /* 0x000fea0003800000 */
.L_x_242:
[----:B------:R-:W2:Y:S02]  /*08c0*/  LDG.E R0, desc[UR4][R8.64+0x48] ;  /* 0x0000480408007981 */ /* 0x000ea4000c1e1900 */
[----:B--2---:R-:W-:-:S13]  /*08d0*/  ISETP.NE.AND P1, PT, R0, -0x1, PT ;  /* 0xffffffff0000780c */ /* 0x004fda0003f25270 */
[----:B------:R-:W-:Y:S05]  /*08e0*/  @P1 BRA `(.L_x_243) ;  /* 0x0000000000101947 */ /* 0x000fea0003800000 */
[----:B0-----:R-:W-:-:S05]  /*08f0*/  IMAD.MOV.U32 R4, RZ, RZ, -0x1 ;  /* 0xffffffffff047424 */ /* 0x001fca00078e00ff */
[----:B------:R-:W2:Y:S02]  /*0900*/  ATOMG.E.CAS.STRONG.GPU PT, R0, [R8+0x48], R4, R5 ;  /* 0x00004804080073a9 */ /* 0x000ea400001ee105 */
[----:B--2---:R-:W-:-:S13]  /*0910*/  ISETP.NE.AND P1, PT, R0, -0x1, PT ;  /* 0xffffffff0000780c */ /* 0x004fda0003f25270 */
[----:B------:R-:W-:Y:S05]  /*0920*/  @!P1 EXIT ;  /* 0x000000000000994d */ /* 0x000fea0003800000 */
.L_x_243:
[----:B------:R-:W2:Y:S02]  /*0930*/  LDG.E R0, desc[UR4][R8.64+0x4c] ;  /* 0x00004c0408007981 */ /* 0x000ea4000c1e1900 */
[----:B--2---:R-:W-:-:S13]  /*0940*/  ISETP.NE.AND P1, PT, R0, -0x1, PT ;  /* 0xffffffff0000780c */ /* 0x004fda0003f25270 */
[----:B------:R-:W-:Y:S05]  /*0950*/  @P1 BRA `(.L_x_244) ;  /* 0x0000000000101947 */ /* 0x000fea0003800000 */
[----:B0-----:R-:W-:-:S05]  /*0960*/  IMAD.MOV.U32 R4, RZ, RZ, -0x1 ;  /* 0xffffffffff047424 */ /* 0x001fca00078e00ff */
[----:B------:R-:W2:Y:S02]  /*0970*/  ATOMG.E.CAS.STRONG.GPU PT, R0, [R8+0x4c], R4, R5 ;  /* 0x00004c04080073a9 */ /* 0x000ea400001ee105 */
[----:B--2---:R-:W-:-:S13]  /*0980*/  ISETP.NE.AND P1, PT, R0, -0x1, PT ;  /* 0xffffffff0000780c */ /* 0x004fda0003f25270 */
[----:B------:R-:W-:Y:S05]  /*0990*/  @!P1 EXIT ;  /* 0x000000000000994d */ /* 0x000fea0003800000 */
.L_x_244:
[----:B------:R-:W2:Y:S02]  /*09a0*/  LDG.E R0, desc[UR4][R8.64+0x50] ;  /* 0x0000500408007981 */ /* 0x000ea4000c1e1900 */
[----:B--2---:R-:W-:-:S13]  /*09b0*/  ISETP.NE.AND P1, PT, R0, -0x1, PT ;  /* 0xffffffff0000780c */ /* 0x004fda0003f25270 */
[----:B------:R-:W-:Y:S05]  /*09c0*/  @P1 BRA `(.L_x_245) ;  /* 0x0000000000101947 */ /* 0x000fea0003800000 */
[----:B0-----:R-:W-:-:S05]  /*09d0*/  IMAD.MOV.U32 R4, RZ, RZ, -0x1 ;  /* 0xffffffffff047424 */ /* 0x001fca00078e00ff */
[----:B------:R-:W2:Y:S02]  /*09e0*/  ATOMG.E.CAS.STRONG.GPU PT, R0, [R8+0x50], R4, R5 ;  /* 0x00005004080073a9 */ /* 0x000ea400001ee105 */
[----:B--2---:R-:W-:-:S13]  /*09f0*/  ISETP.NE.AND P1, PT, R0, -0x1, PT ;  /* 0xffffffff0000780c */ /* 0x004fda0003f25270 */
[----:B------:R-:W-:Y:S05]  /*0a00*/  @!P1 EXIT ;  /* 0x000000000000994d */ /* 0x000fea0003800000 */
.L_x_245:
[----:B------:R-:W2:Y:S02]  /*0a10*/  LDG.E R0, desc[UR4][R8.64+0x54] ;  /* 0x0000540408007981 */ /* 0x000ea4000c1e1900 */
[----:B--2---:R-:W-:-:S13]  /*0a20*/  ISETP.NE.AND P1, PT, R0, -0x1, PT ;  /* 0xffffffff0000780c */ /* 0x004fda0003f25270 */
[----:B------:R-:W-:Y:S05]  /*0a30*/  @P1 BRA `(.L_x_246) ;  /* 0x0000000000101947 */ /* 0x000fea0003800000 */
[----:B0-----:R-:W-:-:S05]  /*0a40*/  IMAD.MOV.U32 R4, RZ, RZ, -0x1 ;  /* 0xffffffffff047424 */ /* 0x001fca00078e00ff */
[----:B------:R-:W2:Y:S02]  /*0a50*/  ATOMG.E.CAS.STRONG.GPU PT, R0, [R8+0x54], R4, R5 ;  /* 0x00005404080073a9 */ /* 0x000ea400001ee105 */
[----:B--2---:R-:W-:-:S13]  /*0a60*/  ISETP.NE.AND P1, PT, R0, -0x1, PT ;  /* 0xffffffff0000780c */ /* 0x004fda0003f25270 */
[----:B------:R-:W-:Y:S05]  /*0a70*/  @!P1 EXIT ;  /* 0x000000000000994d */ /* 0x000fea0003800000 */
.L_x_246:
[----:B------:R-:W2:Y:S02]  /*0a80*/  LDG.E R0, desc[UR4][R8.64+0x58] ;  /* 0x0000580408007981 */ /* 0x000ea4000c1e1900 */
[----:B--2---:R-:W-:-:S13]  /*0a90*/  ISETP.NE.AND P1, PT, R0, -0x1, PT ;  /* 0xffffffff0000780c */ /* 0x004fda0003f25270 */
[----:B------:R-:W-:Y:S05]  /*0aa0*/  @P1 BRA `(.L_x_247) ;  /* 0x0000000000101947 */ /* 0x000fea0003800000 */
[----:B0-----:R-:W-:-:S05]  /*0ab0*/  IMAD.MOV.U32 R4, RZ, RZ, -0x1 ;  /* 0xffffffffff047424 */ /* 0x001fca00078e00ff */
[----:B------:R-:W2:Y:S02]  /*0ac0*/  ATOMG.E.CAS.STRONG.GPU PT, R0, [R8+0x58], R4, R5 ;  /* 0x00005804080073a9 */ /* 0x000ea400001ee105 */
[----:B--2---:R-:W-:-:S13]  /*0ad0*/  ISETP.NE.AND P1, PT, R0, -0x1, PT ;  /* 0xffffffff0000780c */ /* 0x004fda0003f25270 */
[----:B------:R-:W-:Y:S05]  /*0ae0*/  @!P1 EXIT ;  /* 0x000000000000994d */ /* 0x000fea0003800000 */
.L_x_247:
[----:B------:R-:W2:Y:S02]  /*0af0*/  LDG.E R0, desc[UR4][R8.64+0x5c] ;  /* 0x00005c0408007981 */ /* 0x000ea4000c1e1900 */
[----:B--2---:R-:W-:-:S13]  /*0b00*/  ISETP.NE.AND P1, PT, R0, -0x1, PT ;  /* 0xffffffff0000780c */ /* 0x004fda0003f25270 */
[----:B------:R-:W-:Y:S05]  /*0b10*/  @P1 BRA `(.L_x_248) ;  /* 0x0000000000101947 */ /* 0x000fea0003800000 */
[----:B0-----:R-:W-:-:S05]  /*0b20*/  IMAD.MOV.U32 R4, RZ, RZ, -0x1 ;  /* 0xffffffffff047424 */ /* 0x001fca00078e00ff */
[----:B------:R-:W2:Y:S02]  /*0b30*/  ATOMG.E.CAS.STRONG.GPU PT, R0, [R8+0x5c], R4, R5 ;  /* 0x00005c04080073a9 */ /* 0x000ea400001ee105 */
[----:B--2---:R-:W-:-:S13]  /*0b40*/  ISETP.NE.AND P1, PT, R0, -0x1, PT ;  /* 0xffffffff0000780c */ /* 0x004fda0003f25270 */
[----:B------:R-:W-:Y:S05]  /*0b50*/  @!P1 EXIT ;  /* 0x000000000000994d */ /* 0x000fea0003800000 */
.L_x_248:
[----:B------:R-:W2:Y:S02]  /*0b60*/  LDG.E R0, desc[UR4][R8.64+0x60] ;  /* 0x0000600408007981 */ /* 0x000ea4000c1e1900 */
[----:B--2---:R-:W-:-:S13]  /*0b70*/  ISETP.NE.AND P1, PT, R0, -0x1, PT ;  /* 0xffffffff0000780c */ /* 0x004fda0003f25270 */
[----:B------:R-:W-:Y:S05]  /*0b80*/  @P1 BRA `(.L_x_249) ;  /* 0x0000000000101947 */ /* 0x000fea0003800000 */
[----:B0-----:R-:W-:-:S05]  /*0b90*/  IMAD.MOV.U32 R4, RZ, RZ, -0x1 ;  /* 0xffffffffff047424 */ /* 0x001fca00078e00ff */
[----:B------:R-:W2:Y:S02]  /*0ba0*/  ATOMG.E.CAS.STRONG.GPU PT, R0, [R8+0x60], R4, R5 ;  /* 0x00006004080073a9 */ /* 0x000ea400001ee105 */
[----:B--2---:R-:W-:-:S13]  /*0bb0*/  ISETP.NE.AND P1, PT, R0, -0x1, PT ;  /* 0xffffffff0000780c */ /* 0x004fda0003f25270 */
[----:B------:R-:W-:Y:S05]  /*0bc0*/  @!P1 EXIT ;  /* 0x000000000000994d */ /* 0x000fea0003800000 */
.L_x_249:
[----:B------:R-:W2:Y:S02]  /*0bd0*/  LDG.E R0, desc[UR4][R8.64+0x64] ;  /* 0x0000640408007981 */ /* 0x000ea4000c1e1900 */
[----:B--2---:R-:W-:-:S13]  /*0be0*/  ISETP.NE.AND P1, PT, R0, -0x1, PT ;  /* 0xffffffff0000780c */ /* 0x004fda0003f25270 */
[----:B------:R-:W-:Y:S05]  /*0bf0*/  @P1 BRA `(.L_x_250) ;  /* 0x0000000000101947 */ /* 0x000fea0003800000 */
[----:B0-----:R-:W-:-:S05]  /*0c00*/  IMAD.MOV.U32 R4, RZ, RZ, -0x1 ;  /* 0xffffffffff047424 */ /* 0x001fca00078e00ff */
[----:B------:R-:W2:Y:S02]  /*0c10*/  ATOMG.E.CAS.STRONG.GPU PT, R0, [R8+0x64], R4, R5 ;  /* 0x00006404080073a9 */ /* 0x000ea400001ee105 */
[----:B--2---:R-:W-:-:S13]  /*0c20*/  ISETP.NE.AND P1, PT, R0, -0x1, PT ;  /* 0xffffffff0000780c */ /* 0x004fda0003f25270 */
[----:B------:R-:W-:Y:S05]  /*0c30*/  @!P1 EXIT ;  /* 0x000000000000994d */ /* 0x000fea0003800000 */
.L_x_250:
[----:B------:R-:W2:Y:S02]  /*0c40*/  LDG.E R0, desc[UR4][R8.64+0x68] ;  /* 0x0000680408007981 */ /* 0x000ea4000c1e1900 */
[----:B--2---:R-:W-:-:S13]  /*0c50*/  ISETP.NE.AND P1, PT, R0, -0x1, PT ;  /* 0xffffffff0000780c */ /* 0x004fda0003f25270 */
[----:B------:R-:W-:Y:S05]  /*0c60*/  @P1 BRA `(.L_x_251) ;  /* 0x0000000000101947 */ /* 0x000fea0003800000 */
[----:B0-----:R-:W-:-:S05]  /*0c70*/  IMAD.MOV.U32 R4, RZ, RZ, -0x1 ;  /* 0xffffffffff047424 */ /* 0x001fca00078e00ff */
[----:B------:R-:W2:Y:S02]  /*0c80*/  ATOMG.E.CAS.STRONG.GPU PT, R0, [R8+0x68], R4, R5 ;  /* 0x00006804080073a9 */ /* 0x000ea400001ee105 */
[----:B--2---:R-:W-:-:S13]  /*0c90*/  ISETP.NE.AND P1, PT, R0, -0x1, PT ;  /* 0xffffffff0000780c */ /* 0x004fda0003f25270 */
[----:B------:R-:W-:Y:S05]  /*0ca0*/  @!P1 EXIT ;  /* 0x000000000000994d */ /* 0x000fea0003800000 */
.L_x_251:
[----:B------:R-:W2:Y:S02]  /*0cb0*/  LDG.E R0, desc[UR4][R8.64+0x6c] ;  /* 0x00006c0408007981 */ /* 0x000ea4000c1e1900 */
[----:B--2---:R-:W-:-:S13]  /*0cc0*/  ISETP.NE.AND P1, PT, R0, -0x1, PT ;  /* 0xffffffff0000780c */ /* 0x004fda0003f25270 */
[----:B------:R-:W-:Y:S05]  /*0cd0*/  @P1 BRA `(.L_x_252) ;  /* 0x0000000000101947 */ /* 0x000fea0003800000 */
[----:B0-----:R-:W-:-:S05]  /*0ce0*/  IMAD.MOV.U32 R4, RZ, RZ, -0x1 ;  /* 0xffffffffff047424 */ /* 0x001fca00078e00ff */
[----:B------:R-:W2:Y:S02]  /*0cf0*/  ATOMG.E.CAS.STRONG.GPU PT, R0, [R8+0x6c], R4, R5 ;  /* 0x00006c04080073a9 */ /* 0x000ea400001ee105 */
[----:B--2---:R-:W-:-:S13]  /*0d00*/  ISETP.NE.AND P1, PT, R0, -0x1, PT ;  /* 0xffffffff0000780c */ /* 0x004fda0003f25270 */
[----:B------:R-:W-:Y:S05]  /*0d10*/  @!P1 EXIT ;  /* 0x000000000000994d */ /* 0x000fea0003800000 */
.L_x_252:
[----:B------:R-:W2:Y:S02]  /*0d20*/  LDG.E R0, desc[UR4][R8.64+0x70] ;  /* 0x0000700408007981 */ /* 0x000ea4000c1e1900 */
[----:B--2---:R-:W-:-:S13]  /*0d30*/  ISETP.NE.AND P1, PT, R0, -0x1, PT ;  /* 0xffffffff0000780c */ /* 0x004fda0003f25270 */
[----:B------:R-:W-:Y:S05]  /*0d40*/  @P1 BRA `(.L_x_253) ;  /* 0x0000000000101947 */ /* 0x000fea0003800000 */
[----:B0-----:R-:W-:-:S05]  /*0d50*/  IMAD.MOV.U32 R4, RZ, RZ, -0x1 ;  /* 0xffffffffff047424 */ /* 0x001fca00078e00ff */
[----:B------:R-:W2:Y:S02]  /*0d60*/  ATOMG.E.CAS.STRONG.GPU PT, R0, [R8+0x70], R4, R5 ;  /* 0x00007004080073a9 */ /* 0x000ea400001ee105 */
[----:B--2---:R-:W-:-:S13]  /*0d70*/  ISETP.NE.AND P1, PT, R0, -0x1, PT ;  /* 0xffffffff0000780c */ /* 0x004fda0003f25270 */
[----:B------:R-:W-:Y:S05]  /*0d80*/  @!P1 EXIT ;  /* 0x000000000000994d */ /* 0x000fea0003800000 */
.L_x_253:
[----:B------:R-:W2:Y:S02]  /*0d90*/  LDG.E R0, desc[UR4][R8.64+0x74] ;  /* 0x0000740408007981 */ /* 0x000ea4000c1e1900 */
[----:B--2---:R-:W-:-:S13]  /*0da0*/  ISETP.NE.AND P1, PT, R0, -0x1, PT ;  /* 0xffffffff0000780c */ /* 0x004fda0003f25270 */
[----:B------:R-:W-:Y:S05]  /*0db0*/  @P1 BRA `(.L_x_254) ;  /* 0x0000000000101947 */ /* 0x000fea0003800000 */
[----:B0-----:R-:W-:-:S05]  /*0dc0*/  IMAD.MOV.U32 R4, RZ, RZ, -0x1 ;  /* 0xffffffffff047424 */ /* 0x001fca00078e00ff */
[----:B------:R-:W2:Y:S02]  /*0dd0*/  ATOMG.E.CAS.STRONG.GPU PT, R0, [R8+0x74], R4, R5 ;  /* 0x00007404080073a9 */ /* 0x000ea400001ee105 */
[----:B--2---:R-:W-:-:S13]  /*0de0*/  ISETP.NE.AND P1, PT, R0, -0x1, PT ;  /* 0xffffffff0000780c */ /* 0x004fda0003f25270 */
[----:B------:R-:W-:Y:S05]  /*0df0*/  @!P1 EXIT ;  /* 0x000000000000994d */ /* 0x000fea0003800000 */
.L_x_254:
[----:B------:R-:W2:Y:S02]  /*0e00*/  LDG.E R0, desc[UR4][R8.64+0x78] ;  /* 0x0000780408007981 */ /* 0x000ea4000c1e1900 */
[----:B--2---:R-:W-:-:S13]  /*0e10*/  ISETP.NE.AND P1, PT, R0, -0x1, PT ;  /* 0xffffffff0000780c */ /* 0x004fda0003f25270 */
[----:B------:R-:W-:Y:S05]  /*0e20*/  @P1 BRA `(.L_x_255) ;  /* 0x0000000000101947 */ /* 0x000fea0003800000 */
[----:B0-----:R-:W-:-:S05]  /*0e30*/  IMAD.MOV.U32 R4, RZ, RZ, -0x1 ;  /* 0xffffffffff047424 */ /* 0x001fca00078e00ff */
[----:B------:R-:W2:Y:S02]  /*0e40*/  ATOMG.E.CAS.STRONG.GPU PT, R0, [R8+0x78], R4, R5 ;  /* 0x00007804080073a9 */ /* 0x000ea400001ee105 */
[----:B--2---:R-:W-:-:S13]  /*0e50*/  ISETP.NE.AND P1, PT, R0, -0x1, PT ;  /* 0xffffffff0000780c */ /* 0x004fda0003f25270 */
[----:B------:R-:W-:Y:S05]  /*0e60*/  @!P1 EXIT ;  /* 0x000000000000994d */ /* 0x000fea0003800000 */
.L_x_255:
[----:B------:R-:W2:Y:S02]  /*0e70*/  LDG.E R0, desc[UR4][R8.64+0x7c] ;  /* 0x00007c0408007981 */ /* 0x000ea4000c1e1900 */
[----:B--2---:R-:W-:-:S13]  /*0e80*/  ISETP.NE.AND P1, PT, R0, -0x1, PT ;  /* 0xffffffff0000780c */ /* 0x004fda0003f25270 */
[----:B------:R-:W-:Y:S05]  /*0e90*/  @P1 BRA `(.L_x_256) ;  /* 0x0000000000101947 */ /* 0x000fea0003800000 */
[----:B0-----:R-:W-:-:S05]  /*0ea0*/  IMAD.MOV.U32 R4, RZ, RZ, -0x1 ;  /* 0xffffffffff047424 */ /* 0x001fca00078e00ff */
[----:B------:R-:W2:Y:S02]  /*0eb0*/  ATOMG.E.CAS.STRONG.GPU PT, R0, [R8+0x7c], R4, R5 ;  /* 0x00007c04080073a9 */ /* 0x000ea400001ee105 */
[----:B--2---:R-:W-:-:S13]  /*0ec0*/  ISETP.NE.AND P1, PT, R0, -0x1, PT ;  /* 0xffffffff0000780c */ /* 0x004fda0003f25270 */
[----:B------:R-:W-:Y:S05]  /*0ed0*/  @!P1 EXIT ;  /* 0x000000000000994d */ /* 0x000fea0003800000 */
.L_x_256:
[----:B------:R-:W2:Y:S02]  /*0ee0*/  LDG.E R0, desc[UR4][R8.64+0x80] ;  /* 0x0000800408007981 */ /* 0x000ea4000c1e1900 */
[----:B--2---:R-:W-:-:S13]  /*0ef0*/  ISETP.NE.AND P1, PT, R0, -0x1, PT ;  /* 0xffffffff0000780c */ /* 0x004fda0003f25270 */
[----:B------:R-:W-:Y:S05]  /*0f00*/  @P1 BRA `(.L_x_257) ;  /* 0x0000000000101947 */ /* 0x000fea0003800000 */
[----:B0-----:R-:W-:-:S05]  /*0f10*/  IMAD.MOV.U32 R4, RZ, RZ, -0x1 ;  /* 0xffffffffff047424 */ /* 0x001fca00078e00ff */
[----:B------:R-:W2:Y:S02]  /*0f20*/  ATOMG.E.CAS.STRONG.GPU PT, R0, [R8+0x80], R4, R5 ;  /* 0x00008004080073a9 */ /* 0x000ea400001ee105 */
[----:B--2---:R-:W-:-:S13]  /*0f30*/  ISETP.NE.AND P1, PT, R0, -0x1, PT ;  /* 0xffffffff0000780c */ /* 0x004fda0003f25270 */
[----:B------:R-:W-:Y:S05]  /*0f40*/  @!P1 EXIT ;  /* 0x000000000000994d */ /* 0x000fea0003800000 */
.L_x_257:
[----:B------:R-:W2:Y:S02]  /*0f50*/  LDG.E R0, desc[UR4][R8.64+0x84] ;  /* 0x0000840408007981 */ /* 0x000ea4000c1e1900 */
[----:B--2---:R-:W-:-:S13]  /*0f60*/  ISETP.NE.AND P1, PT, R0, -0x1, PT ;  /* 0xffffffff0000780c */ /* 0x004fda0003f25270 */
[----:B------:R-:W-:Y:S05]  /*0f70*/  @P1 BRA `(.L_x_258) ;  /* 0x0000000000101947 */ /* 0x000fea0003800000 */
[----:B0-----:R-:W-:-:S05]  /*0f80*/  IMAD.MOV.U32 R4, RZ, RZ, -0x1 ;  /* 0xffffffffff047424 */ /* 0x001fca00078e00ff */
[----:B------:R-:W2:Y:S02]  /*0f90*/  ATOMG.E.CAS.STRONG.GPU PT, R0, [R8+0x84], R4, R5 ;  /* 0x00008404080073a9 */ /* 0x000ea400001ee105 */
[----:B--2---:R-:W-:-:S13]  /*0fa0*/  ISETP.NE.AND P1, PT, R0, -0x1, PT ;  /* 0xffffffff0000780c */ /* 0x004fda0003f25270 */
[----:B------:R-:W-:Y:S05]  /*0fb0*/  @!P1 EXIT ;  /* 0x000000000000994d */ /* 0x000fea0003800000 */
.L_x_258:
[----:B------:R-:W2:Y:S02]  /*0fc0*/  LDG.E R0, desc[UR4][R8.64+0x88] ;  /* 0x0000880408007981 */ /* 0x000ea4000c1e1900 */
[----:B--2---:R-:W-:-:S13]  /*0fd0*/  ISETP.NE.AND P1, PT, R0, -0x1, PT ;  /* 0xffffffff0000780c */ /* 0x004fda0003f25270 */
[----:B------:R-:W-:Y:S05]  /*0fe0*/  @P1 BRA `(.L_x_259) ;  /* 0x0000000000101947 */ /* 0x000fea0003800000 */
[----:B0-----:R-:W-:-:S05]  /*0ff0*/  IMAD.MOV.U32 R4, RZ, RZ, -0x1 ;  /* 0xffffffffff047424 */ /* 0x001fca00078e00ff */
[----:B------:R-:W2:Y:S02]  /*1000*/  ATOMG.E.CAS.STRONG.GPU PT, R0, [R8+0x88], R4, R5 ;  /* 0x00008804080073a9 */ /* 0x000ea400001ee105 */
[----:B--2---:R-:W-:-:S13]  /*1010*/  ISETP.NE.AND P1, PT, R0, -0x1, PT ;  /* 0xffffffff0000780c */ /* 0x004fda0003f25270 */
[----:B------:R-:W-:Y:S05]  /*1020*/  @!P1 EXIT ;  /* 0x000000000000994d */ /* 0x000fea0003800000 */
.L_x_259:
[----:B------:R-:W2:Y:S02]  /*1030*/  LDG.E R0, desc[UR4][R8.64+0x8c] ;  /* 0x00008c0408007981 */ /* 0x000ea4000c1e1900 */
[----:B--2---:R-:W-:-:S13]  /*1040*/  ISETP.NE.AND P1, PT, R0, -0x1, PT ;  /* 0xffffffff0000780c */ /* 0x004fda0003f25270 */
[----:B------:R-:W-:Y:S05]  /*1050*/  @P1 BRA `(.L_x_260) ;  /* 0x0000000000101947 */ /* 0x000fea0003800000 */
[----:B0-----:R-:W-:-:S05]  /*1060*/  IMAD.MOV.U32 R4, RZ, RZ, -0x1 ;  /* 0xffffffffff047424 */ /* 0x001fca00078e00ff */
[----:B------:R-:W2:Y:S02]  /*1070*/  ATOMG.E.CAS.STRONG.GPU PT, R0, [R8+0x8c], R4, R5 ;  /* 0x00008c04080073a9 */ /* 0x000ea400001ee105 */
[----:B--2---:R-:W-:-:S13]  /*1080*/  ISETP.NE.AND P1, PT, R0, -0x1, PT ;  /* 0xffffffff0000780c */ /* 0x004fda0003f25270 */
[----:B------:R-:W-:Y:S05]  /*1090*/  @!P1 EXIT ;  /* 0x000000000000994d */ /* 0x000fea0003800000 */
.L_x_260:
[----:B------:R-:W2:Y:S02]  /*10a0*/  LDG.E R0, desc[UR4][R8.64+0x90] ;  /* 0x0000900408007981 */ /* 0x000ea4000c1e1900 */
[----:B--2---:R-:W-:-:S13]  /*10b0*/  ISETP.NE.AND P1, PT, R0, -0x1, PT ;  /* 0xffffffff0000780c */ /* 0x004fda0003f25270 */
[----:B------:R-:W-:Y:S05]  /*10c0*/  @P1 BRA `(.L_x_261) ;  /* 0x0000000000101947 */ /* 0x000fea0003800000 */
[----:B0-----:R-:W-:-:S05]  /*10d0*/  IMAD.MOV.U32 R4, RZ, RZ, -0x1 ;  /* 0xffffffffff047424 */ /* 0x001fca00078e00ff */
[----:B------:R-:W2:Y:S02]  /*10e0*/  ATOMG.E.CAS.STRONG.GPU PT, R0, [R8+0x90], R4, R5 ;  /* 0x00009004080073a9 */ /* 0x000ea400001ee105 */
[----:B--2---:R-:W-:-:S13]  /*10f0*/  ISETP.NE.AND P1, PT, R0, -0x1, PT ;  /* 0xffffffff0000780c */ /* 0x004fda0003f25270 */
[----:B------:R-:W-:Y:S05]  /*1100*/  @!P1 EXIT ;  /* 0x000000000000994d */ /* 0x000fea0003800000 */
.L_x_261:
[----:B------:R-:W2:Y:S02]  /*1110*/  LDG.E R0, desc[UR4][R8.64+0x94] ;  /* 0x0000940408007981 */ /* 0x000ea4000c1e1900 */
[----:B--2---:R-:W-:-:S13]  /*1120*/  ISETP.NE.AND P1, PT, R0, -0x1, PT ;  /* 0xffffffff0000780c */ /* 0x004fda0003f25270 */
[----:B------:R-:W-:Y:S05]  /*1130*/  @P1 BRA `(.L_x_262) ;  /* 0x0000000000101947 */ /* 0x000fea0003800000 */
[----:B0-----:R-:W-:-:S05]  /*1140*/  IMAD.MOV.U32 R4, RZ, RZ, -0x1 ;  /* 0xffffffffff047424 */ /* 0x001fca00078e00ff */
[----:B------:R-:W2:Y:S02]  /*1150*/  ATOMG.E.CAS.STRONG.GPU PT, R0, [R8+0x94], R4, R5 ;  /* 0x00009404080073a9 */ /* 0x000ea400001ee105 */
[----:B--2---:R-:W-:-:S13]  /*1160*/  ISETP.NE.AND P1, PT, R0, -0x1, PT ;  /* 0xffffffff0000780c */ /* 0x004fda0003f25270 */
[----:B------:R-:W-:Y:S05]  /*1170*/  @!P1 EXIT ;  /* 0x000000000000994d */ /* 0x000fea0003800000 */
.L_x_262:
[----:B------:R-:W2:Y:S02]  /*1180*/  LDG.E R0, desc[UR4][R8.64+0x98] ;  /* 0x0000980408007981 */ /* 0x000ea4000c1e1900 */
[----:B--2---:R-:W-:-:S13]  /*1190*/  ISETP.NE.AND P1, PT, R0, -0x1, PT ;  /* 0xffffffff0000780c */ /* 0x004fda0003f25270 */
[----:B------:R-:W-:Y:S05]  /*11a0*/  @P1 BRA `(.L_x_263) ;  /* 0x0000000000101947 */ /* 0x000fea0003800000 */
[----:B0-----:R-:W-:-:S05]  /*11b0*/  IMAD.MOV.U32 R4, RZ, RZ, -0x1 ;  /* 0xffffffffff047424 */ /* 0x001fca00078e00ff */
[----:B------:R-:W2:Y:S02]  /*11c0*/  ATOMG.E.CAS.STRONG.GPU PT, R0, [R8+0x98], R4, R5 ;  /* 0x00009804080073a9 */ /* 0x000ea400001ee105 */
[----:B--2---:R-:W-:-:S13]  /*11d0*/  ISETP.NE.AND P1, PT, R0, -0x1, PT ;  /* 0xffffffff0000780c */ /* 0x004fda0003f25270 */
[----:B------:R-:W-:Y:S05]  /*11e0*/  @!P1 EXIT ;  /* 0x000000000000994d */ /* 0x000fea0003800000 */
.L_x_263:
[----:B------:R-:W2:Y:S02]  /*11f0*/  LDG.E R0, desc[UR4][R8.64+0x9c] ;  /* 0x00009c0408007981 */ /* 0x000ea4000c1e1900 */
[----:B--2---:R-:W-:-:S13]  /*1200*/  ISETP.NE.AND P1, PT, R0, -0x1, PT ;  /* 0xffffffff0000780c */ /* 0x004fda0003f25270 */
[----:B------:R-:W-:Y:S05]  /*1210*/  @P1 BRA `(.L_x_264) ;  /* 0x0000000000101947 */ /* 0x000fea0003800000 */
[----:B0-----:R-:W-:-:S05]  /*1220*/  IMAD.MOV.U32 R4, RZ, RZ, -0x1 ;  /* 0xffffffffff047424 */ /* 0x001fca00078e00ff */
[----:B------:R-:W2:Y:S02]  /*1230*/  ATOMG.E.CAS.STRONG.GPU PT, R0, [R8+0x9c], R4, R5 ;  /* 0x00009c04080073a9 */ /* 0x000ea400001ee105 */
[----:B--2---:R-:W-:-:S13]  /*1240*/  ISETP.NE.AND P1, PT, R0, -0x1, PT ;  /* 0xffffffff0000780c */ /* 0x004fda0003f25270 */
[----:B------:R-:W-:Y:S05]  /*1250*/  @!P1 EXIT ;  /* 0x000000000000994d */ /* 0x000fea0003800000 */
.L_x_264:
[----:B------:R-:W2:Y:S02]  /*1260*/  LDG.E R0, desc[UR4][R8.64+0xa0] ;  /* 0x0000a00408007981 */ /* 0x000ea4000c1e1900 */
[----:B--2---:R-:W-:-:S13]  /*1270*/  ISETP.NE.AND P1, PT, R0, -0x1, PT ;  /* 0xffffffff0000780c */ /* 0x004fda0003f25270 */
[----:B------:R-:W-:Y:S05]  /*1280*/  @P1 BRA `(.L_x_265) ;  /* 0x0000000000101947 */ /* 0x000fea0003800000 */
[----:B0-----:R-:W-:-:S05]  /*1290*/  IMAD.MOV.U32 R4, RZ, RZ, -0x1 ;  /* 0xffffffffff047424 */ /* 0x001fca00078e00ff */
[----:B------:R-:W2:Y:S02]  /*12a0*/  ATOMG.E.CAS.STRONG.GPU PT, R0, [R8+0xa0], R4, R5 ;  /* 0x0000a004080073a9 */ /* 0x000ea400001ee105 */
[----:B--2---:R-:W-:-:S13]  /*12b0*/  ISETP.NE.AND P1, PT, R0, -0x1, PT ;  /* 0xffffffff0000780c */ /* 0x004fda0003f25270 */
[----:B------:R-:W-:Y:S05]  /*12c0*/  @!P1 EXIT ;  /* 0x000000000000994d */ /* 0x000fea0003800000 */
.L_x_265:
[----:B------:R-:W2:Y:S02]  /*12d0*/  LDG.E R0, desc[UR4][R8.64+0xa4] ;  /* 0x0000a40408007981 */ /* 0x000ea4000c1e1900 */
[----:B--2---:R-:W-:-:S13]  /*12e0*/  ISETP.NE.AND P1, PT, R0, -0x1, PT ;  /* 0xffffffff0000780c */ /* 0x004fda0003f25270 */
[----:B------:R-:W-:Y:S05]  /*12f0*/  @P1 BRA `(.L_x_266) ;  /* 0x0000000000101947 */ /* 0x000fea0003800000 */
[----:B0-----:R-:W-:-:S05]  /*1300*/  IMAD.MOV.U32 R4, RZ, RZ, -0x1 ;  /* 0xffffffffff047424 */ /* 0x001fca00078e00ff */
[----:B------:R-:W2:Y:S02]  /*1310*/  ATOMG.E.CAS.STRONG.GPU PT, R0, [R8+0xa4], R4, R5 ;  /* 0x0000a404080073a9 */ /* 0x000ea400001ee105 */
[----:B--2---:R-:W-:-:S13]  /*1320*/  ISETP.NE.AND P1, PT, R0, -0x1, PT ;  /* 0xffffffff0000780c */ /* 0x004fda0003f25270 */
[----:B------:R-:W-:Y:S05]  /*1330*/  @!P1 EXIT ;  /* 0x000000000000994d */ /* 0x000fea0003800000 */
.L_x_266:
[----:B------:R-:W2:Y:S02]  /*1340*/  LDG.E R0, desc[UR4][R8.64+0xa8] ;  /* 0x0000a80408007981 */ /* 0x000ea4000c1e1900 */
[----:B--2---:R-:W-:-:S13]  /*1350*/  ISETP.NE.AND P1, PT, R0, -0x1, PT ;  /* 0xffffffff0000780c */ /* 0x004fda0003f25270 */
[----:B------:R-:W-:Y:S05]  /*1360*/  @P1 BRA `(.L_x_267) ;  /* 0x0000000000101947 */ /* 0x000fea0003800000 */
[----:B0-----:R-:W-:-:S05]  /*1370*/  IMAD.MOV.U32 R4, RZ, RZ, -0x1 ;  /* 0xffffffffff047424 */ /* 0x001fca00078e00ff */
[----:B------:R-:W2:Y:S02]  /*1380*/  ATOMG.E.CAS.STRONG.GPU PT, R0, [R8+0xa8], R4, R5 ;  /* 0x0000a804080073a9 */ /* 0x000ea400001ee105 */
[----:B--2---:R-:W-:-:S13]  /*1390*/  ISETP.NE.AND P1, PT, R0, -0x1, PT ;  /* 0xffffffff0000780c */ /* 0x004fda0003f25270 */
[----:B------:R-:W-:Y:S05]  /*13a0*/  @!P1 EXIT ;  /* 0x000000000000994d */ /* 0x000fea0003800000 */
.L_x_267:
[----:B------:R-:W2:Y:S02]  /*13b0*/  LDG.E R0, desc[UR4][R8.64+0xac] ;  /* 0x0000ac0408007981 */ /* 0x000ea4000c1e1900 */
[----:B--2---:R-:W-:-:S13]  /*13c0*/  ISETP.NE.AND P1, PT, R0, -0x1, PT ;  /* 0xffffffff0000780c */ /* 0x004fda0003f25270 */
[----:B------:R-:W-:Y:S05]  /*13d0*/  @P1 BRA `(.L_x_268) ;  /* 0x0000000000101947 */ /* 0x000fea0003800000 */
[----:B0-----:R-:W-:-:S05]  /*13e0*/  IMAD.MOV.U32 R4, RZ, RZ, -0x1 ;  /* 0xffffffffff047424 */ /* 0x001fca00078e00ff */
[----:B------:R-:W2:Y:S02]  /*13f0*/  ATOMG.E.CAS.STRONG.GPU PT, R0, [R8+0xac], R4, R5 ;  /* 0x0000ac04080073a9 */ /* 0x000ea400001ee105 */
[----:B--2---:R-:W-:-:S13]  /*1400*/  ISETP.NE.AND P1, PT, R0, -0x1, PT ;  /* 0xffffffff0000780c */ /* 0x004fda0003f25270 */
[----:B------:R-:W-:Y:S05]  /*1410*/  @!P1 EXIT ;  /* 0x000000000000994d */ /* 0x000fea0003800000 */
.L_x_268:
[----:B------:R-:W2:Y:S02]  /*1420*/  LDG.E R0, desc[UR4][R8.64+0xb0] ;  /* 0x0000b00408007981 */ /* 0x000ea4000c1e1900 */
[----:B--2---:R-:W-:-:S13]  /*1430*/  ISETP.NE.AND P1, PT, R0, -0x1, PT ;  /* 0xffffffff0000780c */ /* 0x004fda0003f25270 */
[----:B------:R-:W-:Y:S05]  /*1440*/  @P1 BRA `(.L_x_269) ;  /* 0x0000000000101947 */ /* 0x000fea0003800000 */
[----:B0-----:R-:W-:-:S05]  /*1450*/  IMAD.MOV.U32 R4, RZ, RZ, -0x1 ;  /* 0xffffffffff047424 */ /* 0x001fca00078e00ff */
[----:B------:R-:W2:Y:S02]  /*1460*/  ATOMG.E.CAS.STRONG.GPU PT, R0, [R8+0xb0], R4, R5 ;  /* 0x0000b004080073a9 */ /* 0x000ea400001ee105 */
[----:B--2---:R-:W-:-:S13]  /*1470*/  ISETP.NE.AND P1, PT, R0, -0x1, PT ;  /* 0xffffffff0000780c */ /* 0x004fda0003f25270 */
[----:B------:R-:W-:Y:S05]  /*1480*/  @!P1 EXIT ;  /* 0x000000000000994d */ /* 0x000fea0003800000 */
.L_x_269:
[----:B------:R-:W2:Y:S02]  /*1490*/  LDG.E R0, desc[UR4][R8.64+0xb4] ;  /* 0x0000b40408007981 */ /* 0x000ea4000c1e1900 */
[----:B--2---:R-:W-:-:S13]  /*14a0*/  ISETP.NE.AND P1, PT, R0, -0x1, PT ;  /* 0xffffffff0000780c */ /* 0x004fda0003f25270 */
[----:B------:R-:W-:Y:S05]  /*14b0*/  @P1 BRA `(.L_x_270) ;  /* 0x0000000000101947 */ /* 0x000fea0003800000 */
[----:B0-----:R-:W-:-:S05]  /*14c0*/  IMAD.MOV.U32 R4, RZ, RZ, -0x1 ;  /* 0xffffffffff047424 */ /* 0x001fca00078e00ff */
[----:B------:R-:W2:Y:S02]  /*14d0*/  ATOMG.E.CAS.STRONG.GPU PT, R0, [R8+0xb4], R4, R5 ;  /* 0x0000b404080073a9 */ /* 0x000ea400001ee105 */
[----:B--2---:R-:W-:-:S13]  /*14e0*/  ISETP.NE.AND P1, PT, R0, -0x1, PT ;  /* 0xffffffff0000780c */ /* 0x004fda0003f25270 */
[----:B------:R-:W-:Y:S05]  /*14f0*/  @!P1 EXIT ;  /* 0x000000000000994d */ /* 0x000fea0003800000 */
.L_x_270:
[----:B------:R-:W2:Y:S02]  /*1500*/  LDG.E R0, desc[UR4][R8.64+0xb8] ;  /* 0x0000b80408007981 */ /* 0x000ea4000c1e1900 */
[----:B--2---:R-:W-:-:S13]  /*1510*/  ISETP.NE.AND P1, PT, R0, -0x1, PT ;  /* 0xffffffff0000780c */ /* 0x004fda0003f25270 */
[----:B------:R-:W-:Y:S05]  /*1520*/  @P1 BRA `(.L_x_271) ;  /* 0x0000000000101947 */ /* 0x000fea0003800000 */
[----:B0-----:R-:W-:-:S05]  /*1530*/  IMAD.MOV.U32 R4, RZ, RZ, -0x1 ;  /* 0xffffffffff047424 */ /* 0x001fca00078e00ff */
[----:B------:R-:W2:Y:S02]  /*1540*/  ATOMG.E.CAS.STRONG.GPU PT, R0, [R8+0xb8], R4, R5 ;  /* 0x0000b804080073a9 */ /* 0x000ea400001ee105 */
[----:B--2---:R-:W-:-:S13]  /*1550*/  ISETP.NE.AND P1, PT, R0, -0x1, PT ;  /* 0xffffffff0000780c */ /* 0x004fda0003f25270 */
[----:B------:R-:W-:Y:S05]  /*1560*/  @!P1 EXIT ;  /* 0x000000000000994d */ /* 0x000fea0003800000 */
.L_x_271:
[----:B------:R-:W2:Y:S02]  /*1570*/  LDG.E R0, desc[UR4][R8.64+0xbc] ;  /* 0x0000bc0408007981 */ /* 0x000ea4000c1e1900 */
[----:B--2---:R-:W-:-:S13]  /*1580*/  ISETP.NE.AND P1, PT, R0, -0x1, PT ;  /* 0xffffffff0000780c */ /* 0x004fda0003f25270 */
[----:B------:R-:W-:Y:S05]  /*1590*/  @P1 BRA `(.L_x_272) ;  /* 0x0000000000101947 */ /* 0x000fea0003800000 */
[----:B0-----:R-:W-:-:S05]  /*15a0*/  IMAD.MOV.U32 R4, RZ, RZ, -0x1 ;  /* 0xffffffffff047424 */ /* 0x001fca00078e00ff */
[----:B------:R-:W2:Y:S02]  /*15b0*/  ATOMG.E.CAS.STRONG.GPU PT, R0, [R8+0xbc], R4, R5 ;  /* 0x0000bc04080073a9 */ /* 0x000ea400001ee105 */
[----:B--2---:R-:W-:-:S13]  /*15c0*/  ISETP.NE.AND P1, PT, R0, -0x1, PT ;  /* 0xffffffff0000780c */ /* 0x004fda0003f25270 */
[----:B------:R-:W-:Y:S05]  /*15d0*/  @!P1 EXIT ;  /* 0x000000000000994d */ /* 0x000fea0003800000 */
.L_x_272:
[----:B------:R-:W2:Y:S02]  /*15e0*/  LDG.E R0, desc[UR4][R8.64+0xc0] ;  /* 0x0000c00408007981 */ /* 0x000ea4000c1e1900 */
[----:B--2---:R-:W-:-:S13]  /*15f0*/  ISETP.NE.AND P1, PT, R0, -0x1, PT ;  /* 0xffffffff0000780c */ /* 0x004fda0003f25270 */
[----:B------:R-:W-:Y:S05]  /*1600*/  @P1 BRA `(.L_x_273) ;  /* 0x0000000000101947 */ /* 0x000fea0003800000 */
[----:B0-----:R-:W-:-:S05]  /*1610*/  IMAD.MOV.U32 R4, RZ, RZ, -0x1 ;  /* 0xffffffffff047424 */ /* 0x001fca00078e00ff */
[----:B------:R-:W2:Y:S02]  /*1620*/  ATOMG.E.CAS.STRONG.GPU PT, R0, [R8+0xc0], R4, R5 ;  /* 0x0000c004080073a9 */ /* 0x000ea400001ee105 */
[----:B--2---:R-:W-:-:S13]  /*1630*/  ISETP.NE.AND P1, PT, R0, -0x1, PT ;  /* 0xffffffff0000780c */ /* 0x004fda0003f25270 */
[----:B------:R-:W-:Y:S05]  /*1640*/  @!P1 EXIT ;  /* 0x000000000000994d */ /* 0x000fea0003800000 */
.L_x_273:
[----:B------:R-:W2:Y:S02]  /*1650*/  LDG.E R0, desc[UR4][R8.64+0xc4] ;  /* 0x0000c40408007981 */ /* 0x000ea4000c1e1900 */
[----:B--2---:R-:W-:-:S13]  /*1660*/  ISETP.NE.AND P1, PT, R0, -0x1, PT ;  /* 0xffffffff0000780c */ /* 0x004fda0003f25270 */
[----:B------:R-:W-:Y:S05]  /*1670*/  @P1 BRA `(.L_x_274) ;  /* 0x0000000000101947 */ /* 0x000fea0003800000 */
[----:B0-----:R-:W-:-:S05]  /*1680*/  IMAD.MOV.U32 R4, RZ, RZ, -0x1 ;  /* 0xffffffffff047424 */ /* 0x001fca00078e00ff */
[----:B------:R-:W2:Y:S02]  /*1690*/  ATOMG.E.CAS.STRONG.GPU PT, R0, [R8+0xc4], R4, R5 ;  /* 0x0000c404080073a9 */ /* 0x000ea400001ee105 */
[----:B--2---:R-:W-:-:S13]  /*16a0*/  ISETP.NE.AND P1, PT, R0, -0x1, PT ;  /* 0xffffffff0000780c */ /* 0x004fda0003f25270 */
[----:B------:R-:W-:Y:S05]  /*16b0*/  @!P1 EXIT ;  /* 0x000000000000994d */ /* 0x000fea0003800000 */
.L_x_274:
[----:B------:R-:W2:Y:S02]  /*16c0*/  LDG.E R0, desc[UR4][R8.64+0xc8] ;  /* 0x0000c80408007981 */ /* 0x000ea4000c1e1900 */
[----:B--2---:R-:W-:-:S13]  /*16d0*/  ISETP.NE.AND P1, PT, R0, -0x1, PT ;  /* 0xffffffff0000780c */ /* 0x004fda0003f25270 */
[----:B------:R-:W-:Y:S05]  /*16e0*/  @P1 BRA `(.L_x_275) ;  /* 0x0000000000101947 */ /* 0x000fea0003800000 */
[----:B0-----:R-:W-:-:S05]  /*16f0*/  IMAD.MOV.U32 R4, RZ, RZ, -0x1 ;  /* 0xffffffffff047424 */ /* 0x001fca00078e00ff */
[----:B------:R-:W2:Y:S02]  /*1700*/  ATOMG.E.CAS.STRONG.GPU PT, R0, [R8+0xc8], R4, R5 ;  /* 0x0000c804080073a9 */ /* 0x000ea400001ee105 */
[----:B--2---:R-:W-:-:S13]  /*1710*/  ISETP.NE.AND P1, PT, R0, -0x1, PT ;  /* 0xffffffff0000780c */ /* 0x004fda0003f25270 */
[----:B------:R-:W-:Y:S05]  /*1720*/  @!P1 EXIT ;  /* 0x000000000000994d */ /* 0x000fea0003800000 */
.L_x_275:
[----:B------:R-:W2:Y:S02]  /*1730*/  LDG.E R0, desc[UR4][R8.64+0xcc] ;  /* 0x0000cc0408007981 */ /* 0x000ea4000c1e1900 */
[----:B--2---:R-:W-:-:S13]  /*1740*/  ISETP.NE.AND P1, PT, R0, -0x1, PT ;  /* 0xffffffff0000780c */ /* 0x004fda0003f25270 */
[----:B------:R-:W-:Y:S05]  /*1750*/  @P1 BRA `(.L_x_226) ;  /* 0x0000000000101947 */ /* 0x000fea0003800000 */
[----:B0-----:R-:W-:-:S05]  /*1760*/  IMAD.MOV.U32 R4, RZ, RZ, -0x1 ;  /* 0xffffffffff047424 */ /* 0x001fca00078e00ff */
[----:B------:R-:W2:Y:S02]  /*1770*/  ATOMG.E.CAS.STRONG.GPU PT, R8, [R8+0xcc], R4, R5 ;  /* 0x0000cc04080873a9 */ /* 0x000ea400001ee105 */
[----:B--2---:R-:W-:-:S13]  /*1780*/  ISETP.NE.AND P1, PT, R8, -0x1, PT ;  /* 0xffffffff0800780c */ /* 0x004fda0003f25270 */
[----:B------:R-:W-:Y:S05]  /*1790*/  @!P1 EXIT ;  /* 0x000000000000994d */ /* 0x000fea0003800000 */
.L_x_226:
[----:B------:R-:W-:Y:S05]  /*17a0*/  BSYNC.RECONVERGENT B0 ;  /* 0x0000000000007941 */ /* 0x000fea0003800200 */
.L_x_225:
[----:B------:R-:W-:Y:S05]  /*17b0*/  @P0 BRA `(.L_x_276) ;  /* 0xffffffe800640947 */ /* 0x000fea000383ffff */
[----:B------:R-:W1:Y:S01]  /*17c0*/  LDC.64 R6, c[0x0][0x390] ;  /* 0x0000e400ff067b82 */ /* 0x000e620000000a00 */
[----:B------:R-:W-:Y:S01]  /*17d0*/  IMAD.MOV.U32 R11, RZ, RZ, RZ ;  /* 0x000000ffff0b7224 */ /* 0x000fe200078e00ff */
[----:B------:R-:W2:Y:S06]  /*17e0*/  LDCU UR6, c[0x0][0x39c] ;  /* 0x00007380ff0677ac */ /* 0x000eac0008000800 */
.L_x_328:
[----:B-1----:R-:W-:-:S05]  /*17f0*/  IMAD.WIDE.U32 R8, R11, 0xd0, R6 ;  /* 0x000000d00b087825 */ /* 0x002fca00078e0006 */
[----:B------:R-:W3:Y:S01]  /*1800*/  LDG.E R0, desc[UR4][R8.64] ;  /* 0x0000000408007981 */ /* 0x000ee2000c1e1900 */
[----:B------:R-:W-:-:S05]  /*1810*/  VIADD R11, R11, 0x1 ;  /* 0x000000010b0b7836 */ /* 0x000fca0000000000 */
[----:B--2---:R-:W-:Y:S02]  /*1820*/  ISETP.NE.AND P0, PT, R11, UR6, PT ;  /* 0x000000060b007c0c */ /* 0x004fe4000bf05270 */
[----:B---3--:R-:W-:-:S13]  /*1830*/  ISETP.NE.AND P1, PT, R0, -0x1, PT ;  /* 0xffffffff0000780c */ /* 0x008fda0003f25270 */
[----:B------:R-:W-:Y:S05]  /*1840*/  @P1 BRA `(.L_x_277) ;  /* 0x00000018005c1947 */ /* 0x000fea0003800000 */
[----:B0-----:R-:W-:-:S06]  /*1850*/  IMAD.MOV.U32 R2, RZ, RZ, -0x1 ;  /* 0xffffffffff027424 */ /* 0x001fcc00078e00ff */
[----:B------:R-:W2:Y:S01]  /*1860*/  ATOMG.E.CAS.STRONG.GPU PT, R2, [R8], R2, R3 ;  /* 0x00000002080273a9 */ /* 0x000ea200001ee103 */
[----:B------:R-:W-:Y:S01]  /*1870*/  BSSY.RECONVERGENT B0, `(.L_x_277) ;  /* 0x0000194000007945 */ /* 0x000fe20003800200 */
[C---:B--2---:R-:W-:Y:S02]  /*1880*/  ISETP.NE.AND P1, PT, R2.reuse, R3, PT ;  /* 0x000000030200720c */ /* 0x044fe40003f25270 */
[----:B------:R-:W-:-:S13]  /*1890*/  ISETP.NE.AND P2, PT, R2, -0x1, PT ;  /* 0xffffffff0200780c */ /* 0x000fda0003f45270 */
[----:B------:R-:W-:Y:S05]  /*18a0*/  @P1 BRA P2, `(.L_x_278) ;  /* 0x0000001800401947 */ /* 0x000fea0001000000 */
[----:B------:R-:W2:Y:S02]  /*18b0*/  LDG.E R0, desc[UR4][R8.64+0x8] ;  /* 0x0000080408007981 */ /* 0x000ea4000c1e1900 */
[----:B--2---:R-:W-:-:S13]  /*18c0*/  ISETP.NE.AND P1, PT, R0, -0x1, PT ;  /* 0xffffffff0000780c */ /* 0x004fda0003f25270 */
[----:B------:R-:W-:Y:S05]  /*18d0*/  @P1 BRA `(.L_x_279) ;  /* 0x0000000000141947 */ /* 0x000fea0003800000 */
[----:B------:R-:W-:Y:S01]  /*18e0*/  IMAD.MOV.U32 R4, RZ, RZ, -0x1 ;  /* 0xffffffffff047424 */ /* 0x000fe200078e00ff */
[----:B------:R0:W-:Y:S04]  /*18f0*/  STG.E desc[UR4][R8.64+0x8], R5 ;  /* 0x0000080508007986 */ /* 0x0001e8000c101904 */
[----:B------:R-:W2:Y:S02]  /*1900*/  ATOMG.E.CAS.STRONG.GPU PT, R0, [R8+0x8], R4, R5 ;  /* 0x00000804080073a9 */ /* 0x000ea400001ee105 */
[----:B--2---:R-:W-:-:S13]  /*1910*/  ISETP.NE.AND P1, PT, R0, -0x1, PT ;  /* 0xffffffff0000780c */ /* 0x004fda0003f25270 */
[----:B0-----:R-:W-:Y:S05]  /*1920*/  @!P1 EXIT ;  /* 0x000000000000994d */ /* 0x001fea0003800000 */
.L_x_279:
        /* <DEDUP_REMOVED lines=8> */
.L_x_280:
        /* <DEDUP_REMOVED lines=8> */
.L_x_281:
        /* <DEDUP_REMOVED lines=8> */
.L_x_282:
        /* <DEDUP_REMOVED lines=8> */
.L_x_283:
        /* <DEDUP_REMOVED lines=8> */
.L_x_284:
        /* <DEDUP_REMOVED lines=8> */
.L_x_285:
        /* <DEDUP_REMOVED lines=8> */
.L_x_286:
        /* <DEDUP_REMOVED lines=8> */
.L_x_287:
        /* <DEDUP_REMOVED lines=8> */
.L_x_288:
        /* <DEDUP_REMOVED lines=8> */
.L_x_289:
        /* <DEDUP_REMOVED lines=8> */
.L_x_290:
        /* <DEDUP_REMOVED lines=8> */
.L_x_291:
        /* <DEDUP_REMOVED lines=8> */
.L_x_292:
        /* <DEDUP_REMOVED lines=8> */
.L_x_293:
        /* <DEDUP_REMOVED lines=8> */
.L_x_294:
        /* <DEDUP_REMOVED lines=8> */
.L_x_295:
        /* <DEDUP_REMOVED lines=8> */
.L_x_296:
        /* <DEDUP_REMOVED lines=8> */
.L_x_297:
        /* <DEDUP_REMOVED lines=8> */
.L_x_298:
        /* <DEDUP_REMOVED lines=8> */
.L_x_299:
        /* <DEDUP_REMOVED lines=8> */
.L_x_300:
        /* <DEDUP_REMOVED lines=8> */
.L_x_301:
        /* <DEDUP_REMOVED lines=8> */
.L_x_302:
        /* <DEDUP_REMOVED lines=8> */
.L_x_303:
        /* <DEDUP_REMOVED lines=8> */
.L_x_304:
        /* <DEDUP_REMOVED lines=8> */
.L_x_305:
        /* <DEDUP_REMOVED lines=8> */
.L_x_306:
        /* <DEDUP_REMOVED lines=8> */
.L_x_307:
        /* <DEDUP_REMOVED lines=8> */
.L_x_308:
        /* <DEDUP_REMOVED lines=8> */
.L_x_309:
        /* <DEDUP_REMOVED lines=8> */
.L_x_310:
        /* <DEDUP_REMOVED lines=8> */
.L_x_311:
        /* <DEDUP_REMOVED lines=8> */
.L_x_312:
        /* <DEDUP_REMOVED lines=8> */
.L_x_313:
        /* <DEDUP_REMOVED lines=8> */
.L_x_314:
        /* <DEDUP_REMOVED lines=8> */
.L_x_315:
        /* <DEDUP_REMOVED lines=8> */
.L_x_316:
        /* <DEDUP_REMOVED lines=8> */
.L_x_317:
        /* <DEDUP_REMOVED lines=8> */
.L_x_318:
        /* <DEDUP_REMOVED lines=8> */
.L_x_319:
        /* <DEDUP_REMOVED lines=8> */
.L_x_320:
        /* <DEDUP_REMOVED lines=8> */
.L_x_321:
        /* <DEDUP_REMOVED lines=8> */
.L_x_322:
        /* <DEDUP_REMOVED lines=8> */
.L_x_323:
        /* <DEDUP_REMOVED lines=8> */
.L_x_324:
        /* <DEDUP_REMOVED lines=8> */
.L_x_325:
        /* <DEDUP_REMOVED lines=8> */
.L_x_326:
        /* <DEDUP_REMOVED lines=8> */
.L_x_327:
        /* <DEDUP_REMOVED lines=8> */
.L_x_278:
[----:B------:R-:W-:Y:S05]  /*31b0*/  BSYNC.RECONVERGENT B0 ;  /* 0x0000000000007941 */ /* 0x000fea0003800200 */
.L_x_277:
[----:B------:R-:W-:Y:S05]  /*31c0*/  @P0 BRA `(.L_x_328) ;  /* 0xffffffe400880947 */ /* 0x000fea000383ffff */
[----:B------:R-:W-:Y:S05]  /*31d0*/  EXIT ;  /* 0x000000000000794d */ /* 0x000fea0003800000 */
.L_x_329:
        /* <DEDUP_REMOVED lines=10> */
.L_x_338:


//--------------------- .text._Z11fillIndicesPii  --------------------------
	.section	.text._Z11fillIndicesPii,"ax",@progbits
	.align	128
        .global         _Z11fillIndicesPii
        .type           _Z11fillIndicesPii,@function
        .size           _Z11fillIndicesPii,(.L_x_339 - _Z11fillIndicesPii)
        .other          _Z11fillIndicesPii,@"STO_CUDA_ENTRY STV_DEFAULT"
_Z11fillIndicesPii:
.text._Z11fillIndicesPii:
        /* <DEDUP_REMOVED lines=8> */
[----:B------:R-:W0:Y:S01]  /*0080*/  LDC.64 R2, c[0x0][0x380] ;  /* 0x0000e000ff027b82 */ /* 0x000e220000000a00 */
[----:B------:R-:W1:Y:S01]  /*0090*/  LDCU.64 UR4, c[0x0][0x358] ;  /* 0x00006b00ff0477ac */ /* 0x000e620008000a00 */
[----:B0-----:R-:W-:-:S05]  /*00a0*/  IMAD.WIDE R2, R5, 0x4, R2 ;  /* 0x0000000405027825 */ /* 0x001fca00078e0202 */
[----:B-1----:R-:W-:Y:S01]  /*00b0*/  STG.E desc[UR4][R2.64], R5 ;  /* 0x0000000502007986 */ /* 0x002fe2000c101904 */
[----:B------:R-:W-:Y:S05]  /*00c0*/  EXIT ;  /* 0x000000000000794d */ /* 0x000fea0003800000 */
.L_x_330:
        /* <DEDUP_REMOVED lines=11> */
.L_x_339:


//--------------------- .text._Z9fillTableP12TableElementi --------------------------
	.section	.text._Z9fillTableP12TableElementi,"ax",@progbits
	.align	128
        .global         _Z9fillTableP12TableElementi
        .type           _Z9fillTableP12TableElementi,@function
        .size           _Z9fillTableP12TableElementi,(.L_x_340 - _Z9fillTableP12TableElementi)
        .other          _Z9fillTableP12TableElementi,@"STO_CUDA_ENTRY STV_DEFAULT"
_Z9fillTableP12TableElementi:
.text._Z9fillTableP12TableElementi:
        /* <DEDUP_REMOVED lines=10> */
[----:B------:R-:W-:Y:S02]  /*00a0*/  MOV R6, 0xffffffff ;  /* 0xffffffff00067802 */ /* 0x000fe40000000f00 */
[----:B------:R-:W-:Y:S02]  /*00b0*/  MOV R7, 0xffffffff ;  /* 0xffffffff00077802 */ /* 0x000fe40000000f00 */
[----:B------:R-:W-:Y:S01]  /*00c0*/  MOV R4, 0xffffffff ;  /* 0xffffffff00047802 */ /* 0x000fe20000000f00 */
[----:B0-----:R-:W-:Y:S01]  /*00d0*/  IMAD.WIDE R2, R5, 0x198, R2 ;  /* 0x0000019805027825 */ /* 0x001fe200078e0202 */
[----:B------:R-:W-:-:S04]  /*00e0*/  MOV R5, 0xffffffff ;  /* 0xffffffff00057802 */ /* 0x000fc80000000f00 */
[----:B-1----:R-:W-:Y:S04]  /*00f0*/  STG.E.64 desc[UR4][R2.64], R6 ;  /* 0x0000000602007986 */ /* 0x002fe8000c101b04 */
[----:B------:R-:W-:Y:S04]  /*0100*/  STG.E.64 desc[UR4][R2.64+0x8], R4 ;  /* 0x0000080402007986 */ /* 0x000fe8000c101b04 */
        /* <DEDUP_REMOVED lines=48> */
[----:B------:R-:W-:Y:S01]  /*0410*/  STG.E.64 desc[UR4][R2.64+0x190], R4 ;  /* 0x0001900402007986 */ /* 0x000fe2000c101b04 */
[----:B------:R-:W-:Y:S05]  /*0420*/  EXIT ;  /* 0x000000000000794d */ /* 0x000fea0003800000 */
.L_x_331:
        /* <DEDUP_REMOVED lines=13> */
.L_x_340:


//--------------------- .text._Z11extractKeysP12KeyValuePairPiS1_i --------------------------
	.section	.text._Z11extractKeysP12KeyValuePairPiS1_i,"ax",@progbits
	.align	128
        .global         _Z11extractKeysP12KeyValuePairPiS1_i
        .type           _Z11extractKeysP12KeyValuePairPiS1_i,@function
        .size           _Z11extractKeysP12KeyValuePairPiS1_i,(.L_x_341 - _Z11extractKeysP12KeyValuePairPiS1_i)
        .other          _Z11extractKeysP12KeyValuePairPiS1_i,@"STO_CUDA_ENTRY STV_DEFAULT"
_Z11extractKeysP12KeyValuePairPiS1_i:
.text._Z11extractKeysP12KeyValuePairPiS1_i:
        /* <DEDUP_REMOVED lines=9> */
[----:B------:R-:W1:Y:S07]  /*0090*/  LDCU.64 UR4, c[0x0][0x358] ;  /* 0x00006b00ff0477ac */ /* 0x000e6e0008000a00 */
[----:B------:R-:W2:Y:S08]  /*00a0*/  LDC.64 R4, c[0x0][0x388] ;  /* 0x0000e200ff047b82 */ /* 0x000eb00000000a00 */
[----:B------:R-:W3:Y:S01]  /*00b0*/  LDC.64 R6, c[0x0][0x390] ;  /* 0x0000e400ff067b82 */ /* 0x000ee20000000a00 */
[----:B0-----:R-:W-:-:S06]  /*00c0*/  IMAD.WIDE R2, R9, 0x104, R2 ;  /* 0x0000010409027825 */ /* 0x001fcc00078e0202 */
[----:B-1----:R-:W4:Y:S01]  /*00d0*/  LDG.E R3, desc[UR4][R2.64] ;  /* 0x0000000402037981 */ /* 0x002f22000c1e1900 */
[----:B--2---:R-:W-:-:S04]  /*00e0*/  IMAD.WIDE R4, R9, 0x4, R4 ;  /* 0x0000000409047825 */ /* 0x004fc800078e0204 */
[----:B---3--:R-:W-:Y:S01]  /*00f0*/  IMAD.WIDE R6, R9, 0x4, R6 ;  /* 0x0000000409067825 */ /* 0x008fe200078e0206 */
[----:B----4-:R-:W-:Y:S04]  /*0100*/  STG.E desc[UR4][R4.64], R3 ;  /* 0x0000000304007986 */ /* 0x010fe8000c101904 */
[----:B------:R-:W-:Y:S01]  /*0110*/  STG.E desc[UR4][R6.64], R9 ;  /* 0x0000000906007986 */ /* 0x000fe2000c101904 */
[----:B------:R-:W-:Y:S05]  /*0120*/  EXIT ;  /* 0x000000000000794d */ /* 0x000fea0003800000 */
.L_x_332:
        /* <DEDUP_REMOVED lines=13> */
.L_x_341:


//--------------------- .nv.shared._ZN3cub18CUB_300001_SM_10006detail10radix_sort29DeviceRadixSortOnesweepKernelINS1_5radix10policy_hubIiiyE10Policy1000ELNS0_9SortOrderE0EiiyiiNS1_21identity_decomposer_tEEEvPT5_SB_PT3_PKSC_PT1_PKSG_PT2_PKSK_T4_iiT6_ --------------------------
	.section	.nv.shared._ZN3cub18CUB_300001_SM_10006detail10radix_sort29DeviceRadixSortOnesweepKernelINS1_5radix10policy_hubIiiyE10Policy1000ELNS0_9SortOrderE0EiiyiiNS1_21identity_decomposer_tEEEvPT5_SB_PT3_PKSC_PT1_PKSG_PT2_PKSK_T4_iiT6_,"aw",@nobits
	.sectionflags	@""
	.align	16
.nv.shared._ZN3cub18CUB_300001_SM_10006detail10radix_sort29DeviceRadixSortOnesweepKernelINS1_5radix10policy_hubIiiyE10Policy1000ELNS0_9SortOrderE0EiiyiiNS1_21identity_decomposer_tEEEvPT5_SB_PT3_PKSC_PT1_PKSG_PT2_PKSK_T4_iiT6_:
	.zero		29184


//--------------------- .nv.shared.reserved.0     --------------------------
	.section	.nv.shared.reserved.0,"aw",@nobits
	.weak		__nv_reservedSMEM_offset_0_alias
	.size		__nv_reservedSMEM_offset_0_alias, 0, 64
	.other		__nv_reservedSMEM_offset_0_alias,@"STO_CUDA_RESERVED_SHARED STV_DEFAULT"
__nv_reservedSMEM_offset_0_alias:
	.zero		0
	.zero		64


//--------------------- .nv.global                --------------------------
	.section	.nv.global,"aw",@nobits
.nv.global:
	.type		_ZN34_INTERNAL_663c76b3_4_k_cu_670c5d096thrust24THRUST_300001_SM_1000_NS12placeholders2_8E,@object
	.size		_ZN34_INTERNAL_663c76b3_4_k_cu_670c5d096thrust24THRUST_300001_SM_1000_NS12placeholders2_8E,(_ZN34_INTERNAL_663c76b3_4_k_cu_670c5d094cuda3std3__436_GLOBAL__N__663c76b3_4_k_cu_670c5d096ignoreE - _ZN34_INTERNAL_663c76b3_4_k_cu_670c5d096thrust24THRUST_300001_SM_1000_NS12placeholders2_8E)
_ZN34_INTERNAL_663c76b3_4_k_cu_670c5d096thrust24THRUST_300001_SM_1000_NS12placeholders2_8E:
	.zero		1
	.type		_ZN34_INTERNAL_663c76b3_4_k_cu_670c5d094cuda3std3__436_GLOBAL__N__663c76b3_4_k_cu_670c5d096ignoreE,@object
	.size		_ZN34_INTERNAL_663c76b3_4_k_cu_670c5d094cuda3std3__436_GLOBAL__N__663c76b3_4_k_cu_670c5d096ignoreE,(_ZN34_INTERNAL_663c76b3_4_k_cu_670c5d094cuda3std6ranges3__45__cpo4dataE - _ZN34_INTERNAL_663c76b3_4_k_cu_670c5d094cuda3std3__436_GLOBAL__N__663c76b3_4_k_cu_670c5d096ignoreE)
_ZN34_INTERNAL_663c76b3_4_k_cu_670c5d094cuda3std3__436_GLOBAL__N__663c76b3_4_k_cu_670c5d096ignoreE:
	.zero		1
	.type		_ZN34_INTERNAL_663c76b3_4_k_cu_670c5d094cuda3std6ranges3__45__cpo4dataE,@object
	.size		_ZN34_INTERNAL_663c76b3_4_k_cu_670c5d094cuda3std6ranges3__45__cpo4dataE,(_ZN34_INTERNAL_663c76b3_4_k_cu_670c5d096thrust24THRUST_300001_SM_1000_NS6system3cpp3parE - _ZN34_INTERNAL_663c76b3_4_k_cu_670c5d094cuda3std6ranges3__45__cpo4dataE)
_ZN34_INTERNAL_663c76b3_4_k_cu_670c5d094cuda3std6ranges3__45__cpo4dataE:
	.zero		1
	.type		_ZN34_INTERNAL_663c76b3_4_k_cu_670c5d096thrust24THRUST_300001_SM_1000_NS6system3cpp3parE,@object
	.size		_ZN34_INTERNAL_663c76b3_4_k_cu_670c5d096thrust24THRUST_300001_SM_1000_NS6system3cpp3parE,(_ZN34_INTERNAL_663c76b3_4_k_cu_670c5d094cuda3std3__45__cpo5beginE - _ZN34_INTERNAL_663c76b3_4_k_cu_670c5d096thrust24THRUST_300001_SM_1000_NS6system3cpp3parE)
_ZN34_INTERNAL_663c76b3_4_k_cu_670c5d096thrust24THRUST_300001_SM_1000_NS6system3cpp3parE:
	.zero		1
	.type		_ZN34_INTERNAL_663c76b3_4_k_cu_670c5d094cuda3std3__45__cpo5beginE,@object
	.size		_ZN34_INTERNAL_663c76b3_4_k_cu_670c5d094cuda3std3__45__cpo5beginE,(_ZN34_INTERNAL_663c76b3_4_k_cu_670c5d094cuda3std6ranges3__45__cpo5beginE - _ZN34_INTERNAL_663c76b3_4_k_cu_670c5d094cuda3std3__45__cpo5beginE)
_ZN34_INTERNAL_663c76b3_4_k_cu_670c5d094cuda3std3__45__cpo5beginE:
	.zero		1
	.type		_ZN34_INTERNAL_663c76b3_4_k_cu_670c5d094cuda3std6ranges3__45__cpo5beginE,@object
	.size		_ZN34_INTERNAL_663c76b3_4_k_cu_670c5d094cuda3std6ranges3__45__cpo5beginE,(_ZN34_INTERNAL_663c76b3_4_k_cu_670c5d096thrust24THRUST_300001_SM_1000_NS6deviceE - _ZN34_INTERNAL_663c76b3_4_k_cu_670c5d094cuda3std6ranges3__45__cpo5beginE)
_ZN34_INTERNAL_663c76b3_4_k_cu_670c5d094cuda3std6ranges3__45__cpo5beginE:
	.zero		1
	.type		_ZN34_INTERNAL_663c76b3_4_k_cu_670c5d096thrust24THRUST_300001_SM_1000_NS6deviceE,@object
	.size		_ZN34_INTERNAL_663c76b3_4_k_cu_670c5d096thrust24THRUST_300001_SM_1000_NS6deviceE,(_ZN34_INTERNAL_663c76b3_4_k_cu_670c5d094cuda3std3__47nulloptE - _ZN34_INTERNAL_663c76b3_4_k_cu_670c5d096thrust24THRUST_300001_SM_1000_NS6deviceE)
_ZN34_INTERNAL_663c76b3_4_k_cu_670c5d096thrust24THRUST_300001_SM_1000_NS6deviceE:
	.zero		1
	.type		_ZN34_INTERNAL_663c76b3_4_k_cu_670c5d094cuda3std3__47nulloptE,@object
	.size		_ZN34_INTERNAL_663c76b3_4_k_cu_670c5d094cuda3std3__47nulloptE,(_ZN34_INTERNAL_663c76b3_4_k_cu_670c5d094cuda3std6ranges3__45__cpo8distanceE - _ZN34_INTERNAL_663c76b3_4_k_cu_670c5d094cuda3std3__47nulloptE)
_ZN34_INTERNAL_663c76b3_4_k_cu_670c5d094cuda3std3__47nulloptE:
	.zero		1
	.type		_ZN34_INTERNAL_663c76b3_4_k_cu_670c5d094cuda3std6ranges3__45__cpo8distanceE,@object
	.size		_ZN34_INTERNAL_663c76b3_4_k_cu_670c5d094cuda3std6ranges3__45__cpo8distanceE,(_ZN34_INTERNAL_663c76b3_4_k_cu_670c5d096thrust24THRUST_300001_SM_1000_NS12placeholders2_4E - _ZN34_INTERNAL_663c76b3_4_k_cu_670c5d094cuda3std6ranges3__45__cpo8distanceE)
_ZN34_INTERNAL_663c76b3_4_k_cu_670c5d094cuda3std6ranges3__45__cpo8distanceE:
	.zero		1
	.type		_ZN34_INTERNAL_663c76b3_4_k_cu_670c5d096thrust24THRUST_300001_SM_1000_NS12placeholders2_4E,@object
	.size		_ZN34_INTERNAL_663c76b3_4_k_cu_670c5d096thrust24THRUST_300001_SM_1000_NS12placeholders2_4E,(_ZN34_INTERNAL_663c76b3_4_k_cu_670c5d094cuda3std3__45__cpo6rbeginE - _ZN34_INTERNAL_663c76b3_4_k_cu_670c5d096thrust24THRUST_300001_SM_1000_NS12placeholders2_4E)
_ZN34_INTERNAL_663c76b3_4_k_cu_670c5d096thrust24THRUST_300001_SM_1000_NS12placeholders2_4E:
	.zero		1
	.type		_ZN34_INTERNAL_663c76b3_4_k_cu_670c5d094cuda3std3__45__cpo6rbeginE,@object
	.size		_ZN34_INTERNAL_663c76b3_4_k_cu_670c5d094cuda3std3__45__cpo6rbeginE,(_ZN34_INTERNAL_663c76b3_4_k_cu_670c5d094cuda3std6ranges3__45__cpo7advanceE - _ZN34_INTERNAL_663c76b3_4_k_cu_670c5d094cuda3std3__45__cpo6rbeginE)
_ZN34_INTERNAL_663c76b3_4_k_cu_670c5d094cuda3std3__45__cpo6rbeginE:
	.zero		1
	.type		_ZN34_INTERNAL_663c76b3_4_k_cu_670c5d094cuda3std6ranges3__45__cpo7advanceE,@object
	.size		_ZN34_INTERNAL_663c76b3_4_k_cu_670c5d094cuda3std6ranges3__45__cpo7advanceE,(_ZN34_INTERNAL_663c76b3_4_k_cu_670c5d096thrust24THRUST_300001_SM_1000_NS12placeholders3_10E - _ZN34_INTERNAL_663c76b3_4_k_cu_670c5d094cuda3std6ranges3__45__cpo7advanceE)
_ZN34_INTERNAL_663c76b3_4_k_cu_670c5d094cuda3std6ranges3__45__cpo7advanceE:
	.zero		1
	.type		_ZN34_INTERNAL_663c76b3_4_k_cu_670c5d096thrust24THRUST_300001_SM_1000_NS12placeholders3_10E,@object
	.size		_ZN34_INTERNAL_663c76b3_4_k_cu_670c5d096thrust24THRUST_300001_SM_1000_NS12placeholders3_10E,(_ZN34_INTERNAL_663c76b3_4_k_cu_670c5d094cuda3std3__48in_placeE - _ZN34_INTERNAL_663c76b3_4_k_cu_670c5d096thrust24THRUST_300001_SM_1000_NS12placeholders3_10E)
_ZN34_INTERNAL_663c76b3_4_k_cu_670c5d096thrust24THRUST_300001_SM_1000_NS12placeholders3_10E:
	.zero		1
	.type		_ZN34_INTERNAL_663c76b3_4_k_cu_670c5d094cuda3std3__48in_placeE,@object
	.size		_ZN34_INTERNAL_663c76b3_4_k_cu_670c5d094cuda3std3__48in_placeE,(_ZN34_INTERNAL_663c76b3_4_k_cu_670c5d094cuda3std6ranges3__45__cpo4sizeE - _ZN34_INTERNAL_663c76b3_4_k_cu_670c5d094cuda3std3__48in_placeE)
_ZN34_INTERNAL_663c76b3_4_k_cu_670c5d094cuda3std3__48in_placeE:
	.zero		1
	.type		_ZN34_INTERNAL_663c76b3_4_k_cu_670c5d094cuda3std6ranges3__45__cpo4sizeE,@object
	.size		_ZN34_INTERNAL_663c76b3_4_k_cu_670c5d094cuda3std6ranges3__45__cpo4sizeE,(_ZN34_INTERNAL_663c76b3_4_k_cu_670c5d096thrust24THRUST_300001_SM_1000_NS12placeholders2_2E - _ZN34_INTERNAL_663c76b3_4_k_cu_670c5d094cuda3std6ranges3__45__cpo4sizeE)
_ZN34_INTERNAL_663c76b3_4_k_cu_670c5d094cuda3std6ranges3__45__cpo4sizeE:
	.zero		1
	.type		_ZN34_INTERNAL_663c76b3_4_k_cu_670c5d096thrust24THRUST_300001_SM_1000_NS12placeholders2_2E,@object
	.size		_ZN34_INTERNAL_663c76b3_4_k_cu_670c5d096thrust24THRUST_300001_SM_1000_NS12placeholders2_2E,(_ZN34_INTERNAL_663c76b3_4_k_cu_670c5d094cuda3std3__45__cpo6cbeginE - _ZN34_INTERNAL_663c76b3_4_k_cu_670c5d096thrust24THRUST_300001_SM_1000_NS12placeholders2_2E)
_ZN34_INTERNAL_663c76b3_4_k_cu_670c5d096thrust24THRUST_300001_SM_1000_NS12placeholders2_2E:
	.zero		1
	.type		_ZN34_INTERNAL_663c76b3_4_k_cu_670c5d094cuda3std3__45__cpo6cbeginE,@object
	.size		_ZN34_INTERNAL_663c76b3_4_k_cu_670c5d094cuda3std3__45__cpo6cbeginE,(_ZN34_INTERNAL_663c76b3_4_k_cu_670c5d094cuda3std6ranges3__45__cpo6cbeginE - _ZN34_INTERNAL_663c76b3_4_k_cu_670c5d094cuda3std3__45__cpo6cbeginE)
_ZN34_INTERNAL_663c76b3_4_k_cu_670c5d094cuda3std3__45__cpo6cbeginE:
	.zero		1
	.type		_ZN34_INTERNAL_663c76b3_4_k_cu_670c5d094cuda3std6ranges3__45__cpo6cbeginE,@object
	.size		_ZN34_INTERNAL_663c76b3_4_k_cu_670c5d094cuda3std6ranges3__45__cpo6cbeginE,(_ZN34_INTERNAL_663c76b3_4_k_cu_670c5d096thrust24THRUST_300001_SM_1000_NS12placeholders2_6E - _ZN34_INTERNAL_663c76b3_4_k_cu_670c5d094cuda3std6ranges3__45__cpo6cbeginE)
_ZN34_INTERNAL_663c76b3_4_k_cu_670c5d094cuda3std6ranges3__45__cpo6cbeginE:
	.zero		1
	.type		_ZN34_INTERNAL_663c76b3_4_k_cu_670c5d096thrust24THRUST_300001_SM_1000_NS12placeholders2_6E,@object
	.size		_ZN34_INTERNAL_663c76b3_4_k_cu_670c5d096thrust24THRUST_300001_SM_1000_NS12placeholders2_6E,(_ZN34_INTERNAL_663c76b3_4_k_cu_670c5d094cuda3std3__45__cpo7crbeginE - _ZN34_INTERNAL_663c76b3_4_k_cu_670c5d096thrust24THRUST_300001_SM_1000_NS12placeholders2_6E)
_ZN34_INTERNAL_663c76b3_4_k_cu_670c5d096thrust24THRUST_300001_SM_1000_NS12placeholders2_6E:
	.zero		1
	.type		_ZN34_INTERNAL_663c76b3_4_k_cu_670c5d094cuda3std3__45__cpo7crbeginE,@object
	.size		_ZN34_INTERNAL_663c76b3_4_k_cu_670c5d094cuda3std3__45__cpo7crbeginE,(_ZN34_INTERNAL_663c76b3_4_k_cu_670c5d094cuda3std6ranges3__45__cpo4nextE - _ZN34_INTERNAL_663c76b3_4_k_cu_670c5d094cuda3std3__45__cpo7crbeginE)
_ZN34_INTERNAL_663c76b3_4_k_cu_670c5d094cuda3std3__45__cpo7crbeginE:
	.zero		1
	.type		_ZN34_INTERNAL_663c76b3_4_k_cu_670c5d094cuda3std6ranges3__45__cpo4nextE,@object
	.size		_ZN34_INTERNAL_663c76b3_4_k_cu_670c5d094cuda3std6ranges3__45__cpo4nextE,(_ZN34_INTERNAL_663c76b3_4_k_cu_670c5d094cuda3std6ranges3__45__cpo4swapE - _ZN34_INTERNAL_663c76b3_4_k_cu_670c5d094cuda3std6ranges3__45__cpo4nextE)
_ZN34_INTERNAL_663c76b3_4_k_cu_670c5d094cuda3std6ranges3__45__cpo4nextE:
	.zero		1
	.type		_ZN34_INTERNAL_663c76b3_4_k_cu_670c5d094cuda3std6ranges3__45__cpo4swapE,@object
	.size		_ZN34_INTERNAL_663c76b3_4_k_cu_670c5d094cuda3std6ranges3__45__cpo4swapE,(_ZN34_INTERNAL_663c76b3_4_k_cu_670c5d096thrust24THRUST_300001_SM_1000_NS8cuda_cub10par_nosyncE - _ZN34_INTERNAL_663c76b3_4_k_cu_670c5d094cuda3std6ranges3__45__cpo4swapE)
_ZN34_INTERNAL_663c76b3_4_k_cu_670c5d094cuda3std6ranges3__45__cpo4swapE:
	.zero		1
	.type		_ZN34_INTERNAL_663c76b3_4_k_cu_670c5d096thrust24THRUST_300001_SM_1000_NS8cuda_cub10par_nosyncE,@object
	.size		_ZN34_INTERNAL_663c76b3_4_k_cu_670c5d096thrust24THRUST_300001_SM_1000_NS8cuda_cub10par_nosyncE,(_ZN34_INTERNAL_663c76b3_4_k_cu_670c5d096thrust24THRUST_300001_SM_1000_NS3seqE - _ZN34_INTERNAL_663c76b3_4_k_cu_670c5d096thrust24THRUST_300001_SM_1000_NS8cuda_cub10par_nosyncE)
_ZN34_INTERNAL_663c76b3_4_k_cu_670c5d096thrust24THRUST_300001_SM_1000_NS8cuda_cub10par_nosyncE:
	.zero		1
	.type		_ZN34_INTERNAL_663c76b3_4_k_cu_670c5d096thrust24THRUST_300001_SM_1000_NS3seqE,@object
	.size		_ZN34_INTERNAL_663c76b3_4_k_cu_670c5d096thrust24THRUST_300001_SM_1000_NS3seqE,(_ZN34_INTERNAL_663c76b3_4_k_cu_670c5d094cuda3std3__420unreachable_sentinelE - _ZN34_INTERNAL_663c76b3_4_k_cu_670c5d096thrust24THRUST_300001_SM_1000_NS3seqE)
_ZN34_INTERNAL_663c76b3_4_k_cu_670c5d096thrust24THRUST_300001_SM_1000_NS3seqE:
	.zero		1
	.type		_ZN34_INTERNAL_663c76b3_4_k_cu_670c5d094cuda3std3__420unreachable_sentinelE,@object
	.size		_ZN34_INTERNAL_663c76b3_4_k_cu_670c5d094cuda3std3__420unreachable_sentinelE,(_ZN34_INTERNAL_663c76b3_4_k_cu_670c5d094cuda3std6ranges3__45__cpo5ssizeE - _ZN34_INTERNAL_663c76b3_4_k_cu_670c5d094cuda3std3__420unreachable_sentinelE)
_ZN34_INTERNAL_663c76b3_4_k_cu_670c5d094cuda3std3__420unreachable_sentinelE:
	.zero		1
	.type		_ZN34_INTERNAL_663c76b3_4_k_cu_670c5d094cuda3std6ranges3__45__cpo5ssizeE,@object
	.size		_ZN34_INTERNAL_663c76b3_4_k_cu_670c5d094cuda3std6ranges3__45__cpo5ssizeE,(_ZN34_INTERNAL_663c76b3_4_k_cu_670c5d096thrust24THRUST_300001_SM_1000_NS12placeholders2_3E - _ZN34_INTERNAL_663c76b3_4_k_cu_670c5d094cuda3std6ranges3__45__cpo5ssizeE)
_ZN34_INTERNAL_663c76b3_4_k_cu_670c5d094cuda3std6ranges3__45__cpo5ssizeE:
	.zero		1
	.type		_ZN34_INTERNAL_663c76b3_4_k_cu_670c5d096thrust24THRUST_300001_SM_1000_NS12placeholders2_3E,@object
	.size		_ZN34_INTERNAL_663c76b3_4_k_cu_670c5d096thrust24THRUST_300001_SM_1000_NS12placeholders2_3E,(_ZN34_INTERNAL_663c76b3_4_k_cu_670c5d094cuda3std3__45__cpo4cendE - _ZN34_INTERNAL_663c76b3_4_k_cu_670c5d096thrust24THRUST_300001_SM_1000_NS12placeholders2_3E)
_ZN34_INTERNAL_663c76b3_4_k_cu_670c5d096thrust24THRUST_300001_SM_1000_NS12placeholders2_3E:
	.zero		1
	.type		_ZN34_INTERNAL_663c76b3_4_k_cu_670c5d094cuda3std3__45__cpo4cendE,@object
	.size		_ZN34_INTERNAL_663c76b3_4_k_cu_670c5d094cuda3std3__45__cpo4cendE,(_ZN34_INTERNAL_663c76b3_4_k_cu_670c5d094cuda3std6ranges3__45__cpo4cendE - _ZN34_INTERNAL_663c76b3_4_k_cu_670c5d094cuda3std3__45__cpo4cendE)
_ZN34_INTERNAL_663c76b3_4_k_cu_670c5d094cuda3std3__45__cpo4cendE:
	.zero		1
	.type		_ZN34_INTERNAL_663c76b3_4_k_cu_670c5d094cuda3std6ranges3__45__cpo4cendE,@object
	.size		_ZN34_INTERNAL_663c76b3_4_k_cu_670c5d094cuda3std6ranges3__45__cpo4cendE,(_ZN34_INTERNAL_663c76b3_4_k_cu_670c5d096thrust24THRUST_300001_SM_1000_NS12placeholders2_7E - _ZN34_INTERNAL_663c76b3_4_k_cu_670c5d094cuda3std6ranges3__45__cpo4cendE)
_ZN34_INTERNAL_663c76b3_4_k_cu_670c5d094cuda3std6ranges3__45__cpo4cendE:
	.zero		1
	.type		_ZN34_INTERNAL_663c76b3_4_k_cu_670c5d096thrust24THRUST_300001_SM_1000_NS12placeholders2_7E,@object
	.size		_ZN34_INTERNAL_663c76b3_4_k_cu_670c5d096thrust24THRUST_300001_SM_1000_NS12placeholders2_7E,(_ZN34_INTERNAL_663c76b3_4_k_cu_670c5d094cuda3std3__45__cpo5crendE - _ZN34_INTERNAL_663c76b3_4_k_cu_670c5d096thrust24THRUST_300001_SM_1000_NS12placeholders2_7E)
_ZN34_INTERNAL_663c76b3_4_k_cu_670c5d096thrust24THRUST_300001_SM_1000_NS12placeholders2_7E:
	.zero		1
	.type		_ZN34_INTERNAL_663c76b3_4_k_cu_670c5d094cuda3std3__45__cpo5crendE,@object
	.size		_ZN34_INTERNAL_663c76b3_4_k_cu_670c5d094cuda3std3__45__cpo5crendE,(_ZN34_INTERNAL_663c76b3_4_k_cu_670c5d094cuda3std6ranges3__45__cpo4prevE - _ZN34_INTERNAL_663c76b3_4_k_cu_670c5d094cuda3std3__45__cpo5crendE)
_ZN34_INTERNAL_663c76b3_4_k_cu_670c5d094cuda3std3__45__cpo5crendE:
	.zero		1
	.type		_ZN34_INTERNAL_663c76b3_4_k_cu_670c5d094cuda3std6ranges3__45__cpo4prevE,@object
	.size		_ZN34_INTERNAL_663c76b3_4_k_cu_670c5d094cuda3std6ranges3__45__cpo4prevE,(_ZN34_INTERNAL_663c76b3_4_k_cu_670c5d094cuda3std6ranges3__45__cpo9iter_moveE - _ZN34_INTERNAL_663c76b3_4_k_cu_670c5d094cuda3std6ranges3__45__cpo4prevE)
_ZN34_INTERNAL_663c76b3_4_k_cu_670c5d094cuda3std6ranges3__45__cpo4prevE:
	.zero		1
	.type		_ZN34_INTERNAL_663c76b3_4_k_cu_670c5d094cuda3std6ranges3__45__cpo9iter_moveE,@object
	.size		_ZN34_INTERNAL_663c76b3_4_k_cu_670c5d094cuda3std6ranges3__45__cpo9iter_moveE,(_ZN34_INTERNAL_663c76b3_4_k_cu_670c5d096thrust24THRUST_300001_SM_1000_NS6system6detail10sequential3seqE - _ZN34_INTERNAL_663c76b3_4_k_cu_670c5d094cuda3std6ranges3__45__cpo9iter_moveE)
_ZN34_INTERNAL_663c76b3_4_k_cu_670c5d094cuda3std6ranges3__45__cpo9iter_moveE:
	.zero		1
	.type		_ZN34_INTERNAL_663c76b3_4_k_cu_670c5d096thrust24THRUST_300001_SM_1000_NS6system6detail10sequential3seqE,@object
	.size		_ZN34_INTERNAL_663c76b3_4_k_cu_670c5d096thrust24THRUST_300001_SM_1000_NS6system6detail10sequential3seqE,(_ZN34_INTERNAL_663c76b3_4_k_cu_670c5d096thrust24THRUST_300001_SM_1000_NS12placeholders2_9E - _ZN34_INTERNAL_663c76b3_4_k_cu_670c5d096thrust24THRUST_300001_SM_1000_NS6system6detail10sequential3seqE)
_ZN34_INTERNAL_663c76b3_4_k_cu_670c5d096thrust24THRUST_300001_SM_1000_NS6system6detail10sequential3seqE:
	.zero		1
	.type		_ZN34_INTERNAL_663c76b3_4_k_cu_670c5d096thrust24THRUST_300001_SM_1000_NS12placeholders2_9E,@object
	.size		_ZN34_INTERNAL_663c76b3_4_k_cu_670c5d096thrust24THRUST_300001_SM_1000_NS12placeholders2_9E,(_ZN34_INTERNAL_663c76b3_4_k_cu_670c5d094cuda3std3__419piecewise_constructE - _ZN34_INTERNAL_663c76b3_4_k_cu_670c5d096thrust24THRUST_300001_SM_1000_NS12placeholders2_9E)
_ZN34_INTERNAL_663c76b3_4_k_cu_670c5d096thrust24THRUST_300001_SM_1000_NS12placeholders2_9E:
	.zero		1
	.type		_ZN34_INTERNAL_663c76b3_4_k_cu_670c5d094cuda3std3__419piecewise_constructE,@object
	.size		_ZN34_INTERNAL_663c76b3_4_k_cu_670c5d094cuda3std3__419piecewise_constructE,(_ZN34_INTERNAL_663c76b3_4_k_cu_670c5d094cuda3std6ranges3__45__cpo5cdataE - _ZN34_INTERNAL_663c76b3_4_k_cu_670c5d094cuda3std3__419piecewise_constructE)
_ZN34_INTERNAL_663c76b3_4_k_cu_670c5d094cuda3std3__419piecewise_constructE:
	.zero		1
	.type		_ZN34_INTERNAL_663c76b3_4_k_cu_670c5d094cuda3std6ranges3__45__cpo5cdataE,@object
	.size		_ZN34_INTERNAL_663c76b3_4_k_cu_670c5d094cuda3std6ranges3__45__cpo5cdataE,(_ZN34_INTERNAL_663c76b3_4_k_cu_670c5d096thrust24THRUST_300001_SM_1000_NS12placeholders2_1E - _ZN34_INTERNAL_663c76b3_4_k_cu_670c5d094cuda3std6ranges3__45__cpo5cdataE)
_ZN34_INTERNAL_663c76b3_4_k_cu_670c5d094cuda3std6ranges3__45__cpo5cdataE:
	.zero		1
	.type		_ZN34_INTERNAL_663c76b3_4_k_cu_670c5d096thrust24THRUST_300001_SM_1000_NS12placeholders2_1E,@object
	.size		_ZN34_INTERNAL_663c76b3_4_k_cu_670c5d096thrust24THRUST_300001_SM_1000_NS12placeholders2_1E,(_ZN34_INTERNAL_663c76b3_4_k_cu_670c5d094cuda3std3__45__cpo3endE - _ZN34_INTERNAL_663c76b3_4_k_cu_670c5d096thrust24THRUST_300001_SM_1000_NS12placeholders2_1E)
_ZN34_INTERNAL_663c76b3_4_k_cu_670c5d096thrust24THRUST_300001_SM_1000_NS12placeholders2_1E:
	.zero		1
	.type		_ZN34_INTERNAL_663c76b3_4_k_cu_670c5d094cuda3std3__45__cpo3endE,@object
	.size		_ZN34_INTERNAL_663c76b3_4_k_cu_670c5d094cuda3std3__45__cpo3endE,(_ZN34_INTERNAL_663c76b3_4_k_cu_670c5d094cuda3std6ranges3__45__cpo3endE - _ZN34_INTERNAL_663c76b3_4_k_cu_670c5d094cuda3std3__45__cpo3endE)
_ZN34_INTERNAL_663c76b3_4_k_cu_670c5d094cuda3std3__45__cpo3endE:
	.zero		1
	.type		_ZN34_INTERNAL_663c76b3_4_k_cu_670c5d094cuda3std6ranges3__45__cpo3endE,@object
	.size		_ZN34_INTERNAL_663c76b3_4_k_cu_670c5d094cuda3std6ranges3__45__cpo3endE,(_ZN34_INTERNAL_663c76b3_4_k_cu_670c5d096thrust24THRUST_300001_SM_1000_NS12placeholders2_5E - _ZN34_INTERNAL_663c76b3_4_k_cu_670c5d094cuda3std6ranges3__45__cpo3endE)
_ZN34_INTERNAL_663c76b3_4_k_cu_670c5d094cuda3std6ranges3__45__cpo3endE:
	.zero		1
	.type		_ZN34_INTERNAL_663c76b3_4_k_cu_670c5d096thrust24THRUST_300001_SM_1000_NS12placeholders2_5E,@object
	.size		_ZN34_INTERNAL_663c76b3_4_k_cu_670c5d096thrust24THRUST_300001_SM_1000_NS12placeholders2_5E,(_ZN34_INTERNAL_663c76b3_4_k_cu_670c5d094cuda3std3__45__cpo4rendE - _ZN34_INTERNAL_663c76b3_4_k_cu_670c5d096thrust24THRUST_300001_SM_1000_NS12placeholders2_5E)
_ZN34_INTERNAL_663c76b3_4_k_cu_670c5d096thrust24THRUST_300001_SM_1000_NS12placeholders2_5E:
	.zero		1
	.type		_ZN34_INTERNAL_663c76b3_4_k_cu_670c5d094cuda3std3__45__cpo4rendE,@object
	.size		_ZN34_INTERNAL_663c76b3_4_k_cu_670c5d094cuda3std3__45__cpo4rendE,(_ZN34_INTERNAL_663c76b3_4_k_cu_670c5d094cuda3std6ranges3__45__cpo9iter_swapE - _ZN34_INTERNAL_663c76b3_4_k_cu_670c5d094cuda3std3__45__cpo4rendE)
_ZN34_INTERNAL_663c76b3_4_k_cu_670c5d094cuda3std3__45__cpo4rendE:
	.zero		1
	.type		_ZN34_INTERNAL_663c76b3_4_k_cu_670c5d094cuda3std6ranges3__45__cpo9iter_swapE,@object
	.size		_ZN34_INTERNAL_663c76b3_4_k_cu_670c5d094cuda3std6ranges3__45__cpo9iter_swapE,(_ZN34_INTERNAL_663c76b3_4_k_cu_670c5d094cuda3std3__48unexpectE - _ZN34_INTERNAL_663c76b3_4_k_cu_670c5d094cuda3std6ranges3__45__cpo9iter_swapE)
_ZN34_INTERNAL_663c76b3_4_k_cu_670c5d094cuda3std6ranges3__45__cpo9iter_swapE:
	.zero		1
	.type		_ZN34_INTERNAL_663c76b3_4_k_cu_670c5d094cuda3std3__48unexpectE,@object
	.size		_ZN34_INTERNAL_663c76b3_4_k_cu_670c5d094cuda3std3__48unexpectE,(_ZN34_INTERNAL_663c76b3_4_k_cu_670c5d096thrust24THRUST_300001_SM_1000_NS8cuda_cub3parE - _ZN34_INTERNAL_663c76b3_4_k_cu_670c5d094cuda3std3__48unexpectE)
_ZN34_INTERNAL_663c76b3_4_k_cu_670c5d094cuda3std3__48unexpectE:
	.zero		1
	.type		_ZN34_INTERNAL_663c76b3_4_k_cu_670c5d096thrust24THRUST_300001_SM_1000_NS8cuda_cub3parE,@object
	.size		_ZN34_INTERNAL_663c76b3_4_k_cu_670c5d096thrust24THRUST_300001_SM_1000_NS8cuda_cub3parE,(.L_29 - _ZN34_INTERNAL_663c76b3_4_k_cu_670c5d096thrust24THRUST_300001_SM_1000_NS8cuda_cub3parE)
_ZN34_INTERNAL_663c76b3_4_k_cu_670c5d096thrust24THRUST_300001_SM_1000_NS8cuda_cub3parE:
	.zero		1
.L_29:


//--------------------- .nv.shared._ZN3cub18CUB_300001_SM_10006detail10radix_sort33DeviceRadixSortExclusiveSumKernelINS1_5radix10policy_hubIiiyE10Policy1000EyEEvPT0_ --------------------------
	.section	.nv.shared._ZN3cub18CUB_300001_SM_10006detail10radix_sort33DeviceRadixSortExclusiveSumKernelINS1_5radix10policy_hubIiiyE10Policy1000EyEEvPT0_,"aw",@nobits
	.sectionflags	@""
	.align	16
.nv.shared._ZN3cub18CUB_300001_SM_10006detail10radix_sort33DeviceRadixSortExclusiveSumKernelINS1_5radix10policy_hubIiiyE10Policy1000EyEEvPT0_:
	.zero		3360


//--------------------- .nv.shared._ZN3cub18CUB_300001_SM_10006detail10radix_sort30DeviceRadixSortHistogramKernelINS1_5radix10policy_hubIiiyE10Policy1000ELNS0_9SortOrderE0EiyNS1_21identity_decomposer_tEEEvPT2_PKT1_SA_iiT3_ --------------------------
	.section	.nv.shared._ZN3cub18CUB_300001_SM_10006detail10radix_sort30DeviceRadixSortHistogramKernelINS1_5radix10policy_hubIiiyE10Policy1000ELNS0_9SortOrderE0EiyNS1_21identity_decomposer_tEEEvPT2_PKT1_SA_iiT3_,"aw",@nobits
	.sectionflags	@""
	.align	4
.nv.shared._ZN3cub18CUB_300001_SM_10006detail10radix_sort30DeviceRadixSortHistogramKernelINS1_5radix10policy_hubIiiyE10Policy1000ELNS0_9SortOrderE0EiyNS1_21identity_decomposer_tEEEvPT2_PKT1_SA_iiT3_:
	.zero		5120


//--------------------- .nv.shared._ZN3cub18CUB_300001_SM_10006detail10radix_sort31DeviceRadixSortSingleTileKernelINS1_5radix10policy_hubIiiyE10Policy1000ELNS0_9SortOrderE0EiiyNS1_21identity_decomposer_tEEEvPKT1_PSA_PKT2_PSE_T3_iiT4_ --------------------------
	.section	.nv.shared._ZN3cub18CUB_300001_SM_10006detail10radix_sort31DeviceRadixSortSingleTileKernelINS1_5radix10policy_hubIiiyE10Policy1000ELNS0_9SortOrderE0EiiyNS1_21identity_decomposer_tEEEvPKT1_PSA_PKT2_PSE_T3_iiT4_,"aw",@nobits
	.sectionflags	@""
	.align	16
.nv.shared._ZN3cub18CUB_300001_SM_10006detail10radix_sort31DeviceRadixSortSingleTileKernelINS1_5radix10policy_hubIiiyE10Policy1000ELNS0_9SortOrderE0EiiyNS1_21identity_decomposer_tEEEvPKT1_PSA_PKT2_PSE_T3_iiT4_:
	.zero		34880


//--------------------- .nv.constant0._ZN3cub18CUB_300001_SM_10006detail10radix_sort29DeviceRadixSortOnesweepKernelINS1_5radix10policy_hubIiiyE10Policy1000ELNS0_9SortOrderE0EiiyiiNS1_21identity_decomposer_tEEEvPT5_SB_PT3_PKSC_PT1_PKSG_PT2_PKSK_T4_iiT6_ --------------------------
	.section	.nv.constant0._ZN3cub18CUB_300001_SM_10006detail10radix_sort29DeviceRadixSortOnesweepKernelINS1_5radix10policy_hubIiiyE10Policy1000ELNS0_9SortOrderE0EiiyiiNS1_21identity_decomposer_tEEEvPT5_SB_PT3_PKSC_PT1_PKSG_PT2_PKSK_T4_iiT6_,"a",@progbits
	.sectionflags	@""
	.align	4
.nv.constant0._ZN3cub18CUB_300001_SM_10006detail10radix_sort29DeviceRadixSortOnesweepKernelINS1_5radix10policy_hubIiiyE10Policy1000ELNS0_9SortOrderE0EiiyiiNS1_21identity_decomposer_tEEEvPT5_SB_PT3_PKSC_PT1_PKSG_PT2_PKSK_T4_iiT6_:
	.zero		973


//--------------------- .nv.constant0._ZN3cub18CUB_300001_SM_10006detail10radix_sort33DeviceRadixSortExclusiveSumKernelINS1_5radix10policy_hubIiiyE10Policy1000EyEEvPT0_ --------------------------
	.section	.nv.constant0._ZN3cub18CUB_300001_SM_10006detail10radix_sort33DeviceRadixSortExclusiveSumKernelINS1_5radix10policy_hubIiiyE10Policy1000EyEEvPT0_,"a",@progbits
	.sectionflags	@""
	.align	4
.nv.constant0._ZN3cub18CUB_300001_SM_10006detail10radix_sort33DeviceRadixSortExclusiveSumKernelINS1_5radix10policy_hubIiiyE10Policy1000EyEEvPT0_:
	.zero		904


//--------------------- .nv.constant0._ZN3cub18CUB_300001_SM_10006detail10radix_sort30DeviceRadixSortHistogramKernelINS1_5radix10policy_hubIiiyE10Policy1000ELNS0_9SortOrderE0EiyNS1_21identity_decomposer_tEEEvPT2_PKT1_SA_iiT3_ --------------------------
	.section	.nv.constant0._ZN3cub18CUB_300001_SM_10006detail10radix_sort30DeviceRadixSortHistogramKernelINS1_5radix10policy_hubIiiyE10Policy1000ELNS0_9SortOrderE0EiyNS1_21identity_decomposer_tEEEvPT2_PKT1_SA_iiT3_,"a",@progbits
	.sectionflags	@""
	.align	4
.nv.constant0._ZN3cub18CUB_300001_SM_10006detail10radix_sort30DeviceRadixSortHistogramKernelINS1_5radix10policy_hubIiiyE10Policy1000ELNS0_9SortOrderE0EiyNS1_21identity_decomposer_tEEEvPT2_PKT1_SA_iiT3_:
	.zero		929


//--------------------- .nv.constant0._ZN3cub18CUB_300001_SM_10006detail10radix_sort31DeviceRadixSortSingleTileKernelINS1_5radix10policy_hubIiiyE10Policy1000ELNS0_9SortOrderE0EiiyNS1_21identity_decomposer_tEEEvPKT1_PSA_PKT2_PSE_T3_iiT4_ --------------------------
	.section	.nv.constant0._ZN3cub18CUB_300001_SM_10006detail10radix_sort31DeviceRadixSortSingleTileKernelINS1_5radix10policy_hubIiiyE10Policy1000ELNS0_9SortOrderE0EiiyNS1_21identity_decomposer_tEEEvPKT1_PSA_PKT2_PSE_T3_iiT4_,"a",@progbits
	.sectionflags	@""
	.align	4
.nv.constant0._ZN3cub18CUB_300001_SM_10006detail10radix_sort31DeviceRadixSortSingleTileKernelINS1_5radix10policy_hubIiiyE10Policy1000ELNS0_9SortOrderE0EiiyNS1_21identity_decomposer_tEEEvPKT1_PSA_PKT2_PSE_T3_iiT4_:
	.zero		945


//--------------------- .nv.constant0._ZN3cub18CUB_300001_SM_10006detail11EmptyKernelIvEEvv --------------------------
	.section	.nv.constant0._ZN3cub18CUB_300001_SM_10006detail11EmptyKernelIvEEvv,"a",@progbits
	.sectionflags	@""
	.align	4
.nv.constant0._ZN3cub18CUB_300001_SM_10006detail11EmptyKernelIvEEvv:
	.zero		896


//--------------------- .nv.constant0._Z6reducePiS_P13KeyOccurencesii --------------------------
	.section	.nv.constant0._Z6reducePiS_P13KeyOccurencesii,"a",@progbits
	.sectionflags	@""
	.align	4
.nv.constant0._Z6reducePiS_P13KeyOccurencesii:
	.zero		928


//--------------------- .nv.constant0._Z11fillIndicesPii --------------------------
	.section	.nv.constant0._Z11fillIndicesPii,"a",@progbits
	.sectionflags	@""
	.align	4
.nv.constant0._Z11fillIndicesPii:
	.zero		908


//--------------------- .nv.constant0._Z9fillTableP12TableElementi --------------------------
	.section	.nv.constant0._Z9fillTableP12TableElementi,"a",@progbits
	.sectionflags	@""
	.align	4
.nv.constant0._Z9fillTableP12TableElementi:
	.zero		908


//--------------------- .nv.constant0._Z11extractKeysP12KeyValuePairPiS1_i --------------------------
	.section	.nv.constant0._Z11extractKeysP12KeyValuePairPiS1_i,"a",@progbits
	.sectionflags	@""
	.align	4
.nv.constant0._Z11extractKeysP12KeyValuePairPiS1_i:
	.zero		924


//--------------------- SYMBOLS --------------------------

	.type		.nv.reservedSmem.offset0,@object
	.size		.nv.reservedSmem.offset0,0x4
	.type		.nv.reservedSmem.cap,@object
	.size		.nv.reservedSmem.cap,0x4
